// auto-generated by cutlass_sweep.fmha — config: {"arch": "sm_90", "direction": "fwd", "dtype": "fp16", "head_dim": 128, "mask": "residual", "schedule": "cooperative", "tile_kv": 256, "tile_q": 128}
#include "cutlass/cutlass.h"
#include "cute/tensor.hpp"
#include "cutlass/device_kernel.h"
#include "cutlass/kernel_hardware_info.h"
#include "88_hopper_fmha/collective/fmha_fusion.hpp"
#include "88_hopper_fmha/kernel/fmha_kernel_builder.hpp"

using namespace cute;
using Element = cutlass::half_t;
using TileShape = Shape<_128, _256, _128>;
using StrideQ = cute::tuple<int, _1, cute::tuple<int, int>>;
using StrideK = cute::tuple<int, _1, cute::tuple<int, int>>;
using StrideV = cute::tuple<int, cute::_1, cute::tuple<int, int>>;

using Kernel = typename cutlass::fmha::kernel::FmhaBuilder<
    Element, float, float,
    TileShape, StrideQ, StrideK, StrideV,
    cutlass::fmha::collective::ResidualFusion,
    cutlass::gemm::KernelTmaWarpSpecializedCooperative
  >::Kernel;

auto* _anchor = &cutlass::device_kernel<Kernel>;


// ===== COMPILED SASS (sm_90a) =====

	.target	sm_90a

	.elftype	@"ET_EXEC"


//--------------------- .note.nv.tkinfo           --------------------------
	.section	.note.nv.tkinfo,"",@"SHT_NOTE"
	.sectionflags	@"SHF_NOTE_NV_TKINFO"
	.tkinfo
        /*0018*/ 	.word	0x00000002
        /*0030*/ 	.string	""
        /*0030*/ 	.string	"ptxas"
        /*0030*/ 	.string	"Cuda compilation tools, release 13.0, V13.0.88"
        /*0030*/ 	.string	"Build cuda_13.0.r13.0/compiler.36424714_0"
        /*0030*/ 	.string	"-arch sm_90a -m 64 "



//--------------------- .note.nv.cuinfo           --------------------------
	.section	.note.nv.cuinfo,"",@"SHT_NOTE"
	.sectionflags	@"SHF_NOTE_NV_CUINFO"
        /*0018*/ 	.short	0x0002
        /*001a*/ 	.short	0x005a
        /*001c*/ 	.short	0x0082
	.zero		2


//--------------------- .nv.info                  --------------------------
	.section	.nv.info,"",@"SHT_CUDA_INFO"
	.align	4


	//----- nvinfo : EIATTR_REGCOUNT
	.align		4
        /*0000*/ 	.byte	0x04, 0x2f
        /*0002*/ 	.short	(.L_16 - .L_15)
	.align		4
.L_15:
        /*0004*/ 	.word	index@(_ZN7cutlass13device_kernelINS_4fmha6kernel28FmhaKernelTmaWarpSpecializedINS1_10collective30FmhaMainloopTmaWarpSpecializedINS_6half_tEffN4cute5tupleIJNS7_1CILi128EEENS9_ILi256EEESA_EEENS8_IJiNS9_ILi1EEENS8_IJiiEEEEEESF_SF_NS4_14ResidualFusionEJEEENS4_15FmhaFwdEpilogueIS6_fNS8_IJNS9_ILi64EEESA_SB_EEEEENS2_23IndividualTileSchedulerEJEEEEEvNT_6ParamsE)
        /*0008*/ 	.word	0x000000a8


	//----- nvinfo : EIATTR_FRAME_SIZE
	.align		4
.L_16:
        /*000c*/ 	.byte	0x04, 0x11
        /*000e*/ 	.short	(.L_18 - .L_17)
	.align		4
.L_17:
        /*0010*/ 	.word	index@($__internal_0_$__cuda_sm20_rcp_rn_f32_slowpath)
        /*0014*/ 	.word	0x00000000


	//----- nvinfo : EIATTR_FRAME_SIZE
	.align		4
.L_18:
        /*0018*/ 	.byte	0x04, 0x11
        /*001a*/ 	.short	(.L_20 - .L_19)
	.align		4
.L_19:
        /*001c*/ 	.word	index@(_ZN7cutlass13device_kernelINS_4fmha6kernel28FmhaKernelTmaWarpSpecializedINS1_10collective30FmhaMainloopTmaWarpSpecializedINS_6half_tEffN4cute5tupleIJNS7_1CILi128EEENS9_ILi256EEESA_EEENS8_IJiNS9_ILi1EEENS8_IJiiEEEEEESF_SF_NS4_14ResidualFusionEJEEENS4_15FmhaFwdEpilogueIS6_fNS8_IJNS9_ILi64EEESA_SB_EEEEENS2_23IndividualTileSchedulerEJEEEEEvNT_6ParamsE)
        /*0020*/ 	.word	0x00000000


	//----- nvinfo : EIATTR_MIN_STACK_SIZE
	.align		4
.L_20:
        /*0024*/ 	.byte	0x04, 0x12
        /*0026*/ 	.short	(.L_22 - .L_21)
	.align		4
.L_21:
        /*0028*/ 	.word	index@(_ZN7cutlass13device_kernelINS_4fmha6kernel28FmhaKernelTmaWarpSpecializedINS1_10collective30FmhaMainloopTmaWarpSpecializedINS_6half_tEffN4cute5tupleIJNS7_1CILi128EEENS9_ILi256EEESA_EEENS8_IJiNS9_ILi1EEENS8_IJiiEEEEEESF_SF_NS4_14ResidualFusionEJEEENS4_15FmhaFwdEpilogueIS6_fNS8_IJNS9_ILi64EEESA_SB_EEEEENS2_23IndividualTileSchedulerEJEEEEEvNT_6ParamsE)
        /*002c*/ 	.word	0x00000000
.L_22:


//--------------------- .nv.compat                --------------------------
	.section	.nv.compat,"",@"SHT_CUDA_COMPAT_INFO"
	.align	4
        /*0000*/ 	.byte	0x02, 0x09, 0x01, 0x00, 0x02, 0x02, 0x04, 0x00, 0x02, 0x05, 0x05, 0x00, 0x03, 0x07, 0x01, 0x01
        /*0010*/ 	.byte	0x02, 0x03, 0x01, 0x00, 0x02, 0x06, 0x01, 0x00, 0x04, 0x0b, 0x08, 0x00, 0x00, 0x00, 0x00, 0x00
        /*0020*/ 	.byte	0x00, 0x00, 0x00, 0x00


//--------------------- .nv.info._ZN7cutlass13device_kernelINS_4fmha6kernel28FmhaKernelTmaWarpSpecializedINS1_10collective30FmhaMainloopTmaWarpSpecializedINS_6half_tEffN4cute5tupleIJNS7_1CILi128EEENS9_ILi256EEESA_EEENS8_IJiNS9_ILi1EEENS8_IJiiEEEEEESF_SF_NS4_14ResidualFusionEJEEENS4_15FmhaFwdEpilogueIS6_fNS8_IJNS9_ILi64EEESA_SB_EEEEENS2_23IndividualTileSchedulerEJEEEEEvNT_6ParamsE --------------------------
	.section	.nv.info._ZN7cutlass13device_kernelINS_4fmha6kernel28FmhaKernelTmaWarpSpecializedINS1_10collective30FmhaMainloopTmaWarpSpecializedINS_6half_tEffN4cute5tupleIJNS7_1CILi128EEENS9_ILi256EEESA_EEENS8_IJiNS9_ILi1EEENS8_IJiiEEEEEESF_SF_NS4_14ResidualFusionEJEEENS4_15FmhaFwdEpilogueIS6_fNS8_IJNS9_ILi64EEESA_SB_EEEEENS2_23IndividualTileSchedulerEJEEEEEvNT_6ParamsE,"",@"SHT_CUDA_INFO"
	.sectionflags	@""
	.align	4


	//----- nvinfo : EIATTR_CUDA_API_VERSION
	.align		4
        /*0000*/ 	.byte	0x04, 0x37
        /*0002*/ 	.short	(.L_24 - .L_23)
.L_23:
        /*0004*/ 	.word	0x00000082


	//----- nvinfo : EIATTR_KPARAM_INFO
	.align		4
.L_24:
        /*0008*/ 	.byte	0x04, 0x17
        /*000a*/ 	.short	(.L_26 - .L_25)
.L_25:
        /*000c*/ 	.word	0x00000000
        /*0010*/ 	.short	0x0000
        /*0012*/ 	.short	0x0070
        /*0014*/ 	.byte	0x00, 0xf0, 0x01, 0x20


	//----- nvinfo : EIATTR_SPARSE_MMA_MASK
	.align		4
.L_26:
        /*0018*/ 	.byte	0x03, 0x50
        /*001a*/ 	.short	0x0000


	//----- nvinfo : EIATTR_MAXREG_COUNT
	.align		4
        /*001c*/ 	.byte	0x03, 0x1b
        /*001e*/ 	.short	0x00a8


	//----- nvinfo : EIATTR_NUM_BARRIERS
	.align		4
        /*0020*/ 	.byte	0x02, 0x4c
        /*0022*/ 	.byte	0x02
	.zero		1


	//----- nvinfo : EIATTR_EXTERNS
	.align		4
        /*0024*/ 	.byte	0x04, 0x0f
        /*0026*/ 	.short	(.L_28 - .L_27)


	//   ....[0]....
	.align		4
.L_27:
        /*0028*/ 	.word	index@(__assertfail)


	//----- nvinfo : EIATTR_MERCURY_ISA_VERSION
	.align		4
.L_28:
        /*002c*/ 	.byte	0x03, 0x5f
        /*002e*/ 	.short	0x0101


	//----- nvinfo : EIATTR_INT_WARP_WIDE_INSTR_OFFSETS
	.align		4
        /*0030*/ 	.byte	0x04, 0x31
        /*0032*/ 	.short	(.L_30 - .L_29)


	//   ....[0]....
.L_29:
        /*0034*/ 	.word	0x000006f0


	//   ....[1]....
        /*0038*/ 	.word	0x00000700


	//   ....[2]....
        /*003c*/ 	.word	0x00000710


	//   ....[3]....
        /*0040*/ 	.word	0x00000720


	//   ....[4]....
        /*0044*/ 	.word	0x00000790


	//----- nvinfo : EIATTR_COOP_GROUP_MASK_REGIDS
	.align		4
.L_30:
        /*0048*/ 	.byte	0x04, 0x29
        /*004a*/ 	.short	(.L_32 - .L_31)


	//   ....[0]....
.L_31:
        /*004c*/ 	.word	0xffffffff


	//   ....[1]....
        /*0050*/ 	.word	0xffffffff


	//   ....[2]....
        /*0054*/ 	.word	0xffffffff


	//   ....[3]....
        /*0058*/ 	.word	0xffffffff


	//   ....[4]....
        /*005c*/ 	.word	0xffffffff


	//   ....[5]....
        /*0060*/ 	.word	0xffffffff


	//   ....[6]....
        /*0064*/ 	.word	0xffffffff


	//   ....[7]....
        /*0068*/ 	.word	0xffffffff


	//   ....[8]....
        /*006c*/ 	.word	0xffffffff


	//   ....[9]....
        /*0070*/ 	.word	0xffffffff


	//   ....[10]....
        /*0074*/ 	.word	0xffffffff


	//   ....[11]....
        /*0078*/ 	.word	0xffffffff


	//   ....[12]....
        /*007c*/ 	.word	0xffffffff


	//   ....[13]....
        /*0080*/ 	.word	0xffffffff


	//   ....[14]....
        /*0084*/ 	.word	0xffffffff


	//   ....[15]....
        /*0088*/ 	.word	0xffffffff


	//   ....[16]....
        /*008c*/ 	.word	0xffffffff


	//   ....[17]....
        /*0090*/ 	.word	0xffffffff


	//   ....[18]....
        /*0094*/ 	.word	0xffffffff


	//   ....[19]....
        /*0098*/ 	.word	0xffffffff


	//   ....[20]....
        /*009c*/ 	.word	0xffffffff


	//   ....[21]....
        /*00a0*/ 	.word	0xffffffff


	//----- nvinfo : EIATTR_COOP_GROUP_INSTR_OFFSETS
	.align		4
.L_32:
        /*00a4*/ 	.byte	0x04, 0x28
        /*00a6*/ 	.short	(.L_34 - .L_33)


	//   ....[0]....
.L_33:
        /*00a8*/ 	.word	0x00000050


	//   ....[1]....
        /*00ac*/ 	.word	0x00000080


	//   ....[2]....
        /*00b0*/ 	.word	0x000001b0


	//   ....[3]....
        /*00b4*/ 	.word	0x00000370


	//   ....[4]....
        /*00b8*/ 	.word	0x00000530


	//   ....[5]....
        /*00bc*/ 	.word	0x00000690


	//   ....[6]....
        /*00c0*/ 	.word	0x00002ea0


	//   ....[7]....
        /*00c4*/ 	.word	0x00002f80


	//   ....[8]....
        /*00c8*/ 	.word	0x00002fd0


	//   ....[9]....
        /*00cc*/ 	.word	0x00003080


	//   ....[10]....
        /*00d0*/ 	.word	0x00007ac0


	//   ....[11]....
        /*00d4*/ 	.word	0x00007af0


	//   ....[12]....
        /*00d8*/ 	.word	0x00009050


	//   ....[13]....
        /*00dc*/ 	.word	0x00009160


	//   ....[14]....
        /*00e0*/ 	.word	0x0000d840


	//   ....[15]....
        /*00e4*/ 	.word	0x0000d940


	//   ....[16]....
        /*00e8*/ 	.word	0x0000eeb0


	//   ....[17]....
        /*00ec*/ 	.word	0x0000efd0


	//   ....[18]....
        /*00f0*/ 	.word	0x00011e60


	//   ....[19]....
        /*00f4*/ 	.word	0x00011e90


	//   ....[20]....
        /*00f8*/ 	.word	0x00011ee0


	//   ....[21]....
        /*00fc*/ 	.word	0x00011f00


	//----- nvinfo : EIATTR_REG_RECONFIG
	.align		4
.L_34:
        /*0100*/ 	.byte	0x01, 0x54
	.zero		2


	//----- nvinfo : EIATTR_SYSCALL_OFFSETS
	.align		4
        /*0104*/ 	.byte	0x04, 0x46
        /*0106*/ 	.short	(.L_36 - .L_35)


	//   ....[0]....
.L_35:
        /*0108*/ 	.word	0x00012af0


	//   ....[1]....
        /*010c*/ 	.word	0x00012c50


	//----- nvinfo : EIATTR_MBARRIER_INSTR_OFFSETS
	.align		4
.L_36:
        /*0110*/ 	.byte	0x04, 0x39
        /*0112*/ 	.short	(.L_38 - .L_37)


	//   ....[0]....
.L_37:
        /*0114*/ 	.word	0x00000320
        /*0118*/ 	.word	0x000000ff
        /*011c*/ 	.word	0x00058050
        /*0120*/ 	.short	0x0100
        /*0122*/ 	.byte	0x06
	.zero		1


	//   ....[1]....
        /*0124*/ 	.word	0x00000330
        /*0128*/ 	.word	0x000000ff
        /*012c*/ 	.word	0x00058060
        /*0130*/ 	.short	0x0100
        /*0132*/ 	.byte	0x06
	.zero		1


	//   ....[2]....
        /*0134*/ 	.word	0x00000340
        /*0138*/ 	.word	0x000000ff
        /*013c*/ 	.word	0x00058058
        /*0140*/ 	.short	0x0100
        /*0142*/ 	.byte	0x06
	.zero		1


	//   ....[3]....
        /*0144*/ 	.word	0x00000350
        /*0148*/ 	.word	0x000000ff
        /*014c*/ 	.word	0x00058068
        /*0150*/ 	.short	0x0100
        /*0152*/ 	.byte	0x06
	.zero		1


	//   ....[4]....
        /*0154*/ 	.word	0x00000480
        /*0158*/ 	.word	0x000000ff
        /*015c*/ 	.word	0x00058000
        /*0160*/ 	.short	0x0100
        /*0162*/ 	.byte	0x06
	.zero		1


	//   ....[5]....
        /*0164*/ 	.word	0x00000490
        /*0168*/ 	.word	0x000000ff
        /*016c*/ 	.word	0x00058028
        /*0170*/ 	.short	0x0100
        /*0172*/ 	.byte	0x06
	.zero		1


	//   ....[6]....
        /*0174*/ 	.word	0x000004a0
        /*0178*/ 	.word	0x000000ff
        /*017c*/ 	.word	0x00058008
        /*0180*/ 	.short	0x0100
        /*0182*/ 	.byte	0x06
	.zero		1


	//   ....[7]....
        /*0184*/ 	.word	0x000004b0
        /*0188*/ 	.word	0x000000ff
        /*018c*/ 	.word	0x00058030
        /*0190*/ 	.short	0x0100
        /*0192*/ 	.byte	0x06
	.zero		1


	//   ....[8]....
        /*0194*/ 	.word	0x000004c0
        /*0198*/ 	.word	0x000000ff
        /*019c*/ 	.word	0x00058010
        /*01a0*/ 	.short	0x0100
        /*01a2*/ 	.byte	0x06
	.zero		1


	//   ....[9]....
        /*01a4*/ 	.word	0x000004d0
        /*01a8*/ 	.word	0x000000ff
        /*01ac*/ 	.word	0x00058038
        /*01b0*/ 	.short	0x0100
        /*01b2*/ 	.byte	0x06
	.zero		1


	//   ....[10]....
        /*01b4*/ 	.word	0x000004e0
        /*01b8*/ 	.word	0x000000ff
        /*01bc*/ 	.word	0x00058018
        /*01c0*/ 	.short	0x0100
        /*01c2*/ 	.byte	0x06
	.zero		1


	//   ....[11]....
        /*01c4*/ 	.word	0x000004f0
        /*01c8*/ 	.word	0x000000ff
        /*01cc*/ 	.word	0x00058040
        /*01d0*/ 	.short	0x0100
        /*01d2*/ 	.byte	0x06
	.zero		1


	//   ....[12]....
        /*01d4*/ 	.word	0x00000500
        /*01d8*/ 	.word	0x000000ff
        /*01dc*/ 	.word	0x00058020
        /*01e0*/ 	.short	0x0100
        /*01e2*/ 	.byte	0x06
	.zero		1


	//   ....[13]....
        /*01e4*/ 	.word	0x00000510
        /*01e8*/ 	.word	0x000000ff
        /*01ec*/ 	.word	0x00058048
        /*01f0*/ 	.short	0x0100
        /*01f2*/ 	.byte	0x06
	.zero		1


	//   ....[14]....
        /*01f4*/ 	.word	0x00000640
        /*01f8*/ 	.word	0x000000ff
        /*01fc*/ 	.word	0x00058070
        /*0200*/ 	.short	0x0100
        /*0202*/ 	.byte	0x06
	.zero		1


	//   ....[15]....
        /*0204*/ 	.word	0x00000650
        /*0208*/ 	.word	0x000000ff
        /*020c*/ 	.word	0x00058080
        /*0210*/ 	.short	0x0100
        /*0212*/ 	.byte	0x06
	.zero		1


	//   ....[16]....
        /*0214*/ 	.word	0x00000660
        /*0218*/ 	.word	0x000000ff
        /*021c*/ 	.word	0x00058078
        /*0220*/ 	.short	0x0100
        /*0222*/ 	.byte	0x06
	.zero		1


	//   ....[17]....
        /*0224*/ 	.word	0x00000670
        /*0228*/ 	.word	0x000000ff
        /*022c*/ 	.word	0x00058088
        /*0230*/ 	.short	0x0100
        /*0232*/ 	.byte	0x06
	.zero		1


	//   ....[18]....
        /*0234*/ 	.word	0x000007b0
        /*0238*/ 	.word	0x000000ff
        /*023c*/ 	.word	0x00058090
        /*0240*/ 	.short	0x0100
        /*0242*/ 	.byte	0x06
	.zero		1


	//   ....[19]....
        /*0244*/ 	.word	0x000007c0
        /*0248*/ 	.word	0x000000ff
        /*024c*/ 	.word	0x00058098
        /*0250*/ 	.short	0x0100
        /*0252*/ 	.byte	0x06
	.zero		1


	//   ....[20]....
        /*0254*/ 	.word	0x000007d0
        /*0258*/ 	.word	0x000000ff
        /*025c*/ 	.word	0x000580a0
        /*0260*/ 	.short	0x0100
        /*0262*/ 	.byte	0x06
	.zero		1


	//   ....[21]....
        /*0264*/ 	.word	0x000007e0
        /*0268*/ 	.word	0x000000ff
        /*026c*/ 	.word	0x000580a8
        /*0270*/ 	.short	0x0100
        /*0272*/ 	.byte	0x06
	.zero		1


	//   ....[22]....
        /*0274*/ 	.word	0x000008e0
        /*0278*/ 	.word	0x000000ff
        /*027c*/ 	.word	0x000580c0
        /*0280*/ 	.short	0x0100
        /*0282*/ 	.byte	0x06
	.zero		1


	//   ....[23]....
        /*0284*/ 	.word	0x000008f0
        /*0288*/ 	.word	0x000000ff
        /*028c*/ 	.word	0x000580e0
        /*0290*/ 	.short	0x0100
        /*0292*/ 	.byte	0x06
	.zero		1


	//   ....[24]....
        /*0294*/ 	.word	0x00000900
        /*0298*/ 	.word	0x000000ff
        /*029c*/ 	.word	0x000580c8
        /*02a0*/ 	.short	0x0100
        /*02a2*/ 	.byte	0x06
	.zero		1


	//   ....[25]....
        /*02a4*/ 	.word	0x00000910
        /*02a8*/ 	.word	0x000000ff
        /*02ac*/ 	.word	0x000580e8
        /*02b0*/ 	.short	0x0100
        /*02b2*/ 	.byte	0x06
	.zero		1


	//   ....[26]....
        /*02b4*/ 	.word	0x00000920
        /*02b8*/ 	.word	0x000000ff
        /*02bc*/ 	.word	0x000580d0
        /*02c0*/ 	.short	0x0100
        /*02c2*/ 	.byte	0x06
	.zero		1


	//   ....[27]....
        /*02c4*/ 	.word	0x00000930
        /*02c8*/ 	.word	0x000000ff
        /*02cc*/ 	.word	0x000580f0
        /*02d0*/ 	.short	0x0100
        /*02d2*/ 	.byte	0x06
	.zero		1


	//   ....[28]....
        /*02d4*/ 	.word	0x00000940
        /*02d8*/ 	.word	0x000000ff
        /*02dc*/ 	.word	0x000580d8
        /*02e0*/ 	.short	0x0100
        /*02e2*/ 	.byte	0x06
	.zero		1


	//   ....[29]....
        /*02e4*/ 	.word	0x00000950
        /*02e8*/ 	.word	0x000000ff
        /*02ec*/ 	.word	0x000580f8
        /*02f0*/ 	.short	0x0100
        /*02f2*/ 	.byte	0x06
	.zero		1


	//   ....[30]....
        /*02f4*/ 	.word	0x00000dd0
        /*02f8*/ 	.word	0x000000ff
        /*02fc*/ 	.word	0x00058050
        /*0300*/ 	.short	0x010a
        /*0302*/ 	.byte	0x08
	.zero		1


	//   ....[31]....
        /*0304*/ 	.word	0x00000e50
        /*0308*/ 	.word	0x000000ff
        /*030c*/ 	.word	0x00058000
        /*0310*/ 	.short	0x010a
        /*0312*/ 	.byte	0x25
	.zero		1


	//   ....[32]....
        /*0314*/ 	.word	0x00000ea0
        /*0318*/ 	.word	0x000000ff
        /*031c*/ 	.word	0xfffffff8
        /*0320*/ 	.short	0x010a
        /*0322*/ 	.byte	0x08
	.zero		1


	//   ....[33]....
        /*0324*/ 	.word	0x00006810
        /*0328*/ 	.word	0x00000003
        /*032c*/ 	.word	0x00000000
        /*0330*/ 	.short	0x0101
        /*0332*/ 	.byte	0x05
	.zero		1


	//   ....[34]....
        /*0334*/ 	.word	0x00006c20
        /*0338*/ 	.word	0x000000ff
        /*033c*/ 	.word	0x00058008
        /*0340*/ 	.short	0x010a
        /*0342*/ 	.byte	0x25
	.zero		1


	//   ....[35]....
        /*0344*/ 	.word	0x000071d0
        /*0348*/ 	.word	0x000000ff
        /*034c*/ 	.word	0x00000000
        /*0350*/ 	.short	0x0101
        /*0352*/ 	.byte	0x05
	.zero		1


	//   ....[36]....
        /*0354*/ 	.word	0x00007340
        /*0358*/ 	.word	0x000000ff
        /*035c*/ 	.word	0x00058000
        /*0360*/ 	.short	0x010a
        /*0362*/ 	.byte	0x04
	.zero		1


	//   ....[37]....
        /*0364*/ 	.word	0x0000b500
        /*0368*/ 	.word	0x000000ff
        /*036c*/ 	.word	0x00058000
        /*0370*/ 	.short	0x010a
        /*0372*/ 	.byte	0x06
	.zero		1


	//   ....[38]....
        /*0374*/ 	.word	0x0000b8a0
        /*0378*/ 	.word	0x000000ff
        /*037c*/ 	.word	0x00058000
        /*0380*/ 	.short	0x010a
        /*0382*/ 	.byte	0x06
	.zero		1


	//   ....[39]....
        /*0384*/ 	.word	0x0000be20
        /*0388*/ 	.word	0x000000ff
        /*038c*/ 	.word	0x00000000
        /*0390*/ 	.short	0x0101
        /*0392*/ 	.byte	0x06
	.zero		1


	//   ....[40]....
        /*0394*/ 	.word	0x0000bed0
        /*0398*/ 	.word	0x000000ff
        /*039c*/ 	.word	0x00000000
        /*03a0*/ 	.short	0x0101
        /*03a2*/ 	.byte	0x06
	.zero		1


	//   ....[41]....
        /*03a4*/ 	.word	0x0000c080
        /*03a8*/ 	.word	0x000000ff
        /*03ac*/ 	.word	0x00058000
        /*03b0*/ 	.short	0x010a
        /*03b2*/ 	.byte	0x04
	.zero		1


	//   ....[42]....
        /*03b4*/ 	.word	0x00011190
        /*03b8*/ 	.word	0x000000ff
        /*03bc*/ 	.word	0x00058000
        /*03c0*/ 	.short	0x010a
        /*03c2*/ 	.byte	0x05
	.zero		1


	//   ....[43]....
        /*03c4*/ 	.word	0x00011720
        /*03c8*/ 	.word	0x000000ff
        /*03cc*/ 	.word	0x00058000
        /*03d0*/ 	.short	0x010a
        /*03d2*/ 	.byte	0x05
	.zero		1


	//   ....[44]....
        /*03d4*/ 	.word	0x00011ca0
        /*03d8*/ 	.word	0x000000ff
        /*03dc*/ 	.word	0x00000000
        /*03e0*/ 	.short	0x0101
        /*03e2*/ 	.byte	0x05
	.zero		1


	//   ....[45]....
        /*03e4*/ 	.word	0x00011d50
        /*03e8*/ 	.word	0x000000ff
        /*03ec*/ 	.word	0x00000000
        /*03f0*/ 	.short	0x0101
        /*03f2*/ 	.byte	0x05
	.zero		1


	//   ....[46]....
        /*03f4*/ 	.word	0x00012520
        /*03f8*/ 	.word	0x000000ff
        /*03fc*/ 	.word	0x00000008
        /*0400*/ 	.short	0x010a
        /*0402*/ 	.byte	0x04
	.zero		1


	//   ....[47]....
        /*0404*/ 	.word	0x00013a90
        /*0408*/ 	.word	0x00000000
        /*040c*/ 	.word	0x00058090
        /*0410*/ 	.short	0x0101
        /*0412*/ 	.byte	0x25
	.zero		1


	//   ....[48]....
        /*0414*/ 	.word	0x00013be0
        /*0418*/ 	.word	0x00000004
        /*041c*/ 	.word	0x00058060
        /*0420*/ 	.short	0x010a
        /*0422*/ 	.byte	0x3f
	.zero		1


	//   ....[49]....
        /*0424*/ 	.word	0x00013e90
        /*0428*/ 	.word	0x00000005
        /*042c*/ 	.word	0x00058028
        /*0430*/ 	.short	0x010a
        /*0432*/ 	.byte	0x3f
	.zero		1


	//   ....[50]....
        /*0434*/ 	.word	0x00014140
        /*0438*/ 	.word	0x00000005
        /*043c*/ 	.word	0x00058060
        /*0440*/ 	.short	0x010a
        /*0442*/ 	.byte	0x3f
	.zero		1


	//   ....[51]....
        /*0444*/ 	.word	0x00014420
        /*0448*/ 	.word	0x00000004
        /*044c*/ 	.word	0x00058028
        /*0450*/ 	.short	0x010a
        /*0452*/ 	.byte	0x3f
	.zero		1


	//   ....[52]....
        /*0454*/ 	.word	0x000147c0
        /*0458*/ 	.word	0x00000006
        /*045c*/ 	.word	0x00058028
        /*0460*/ 	.short	0x010a
        /*0462*/ 	.byte	0x3f
	.zero		1


	//   ....[53]....
        /*0464*/ 	.word	0x00014aa0
        /*0468*/ 	.word	0x00000006
        /*046c*/ 	.word	0x00058028
        /*0470*/ 	.short	0x010a
        /*0472*/ 	.byte	0x3f
	.zero		1


	//   ....[54]....
        /*0474*/ 	.word	0x00014d70
        /*0478*/ 	.word	0x00000003
        /*047c*/ 	.word	0x00058050
        /*0480*/ 	.short	0x010a
        /*0482*/ 	.byte	0x3f
	.zero		1


	//   ....[55]....
        /*0484*/ 	.word	0x00014dd0
        /*0488*/ 	.word	0x00000003
        /*048c*/ 	.word	0x00058000
        /*0490*/ 	.short	0x010a
        /*0492*/ 	.byte	0x3f
	.zero		1


	//   ....[56]....
        /*0494*/ 	.word	0x00014e30
        /*0498*/ 	.word	0x00000004
        /*049c*/ 	.word	0xfffffff8
        /*04a0*/ 	.short	0x010a
        /*04a2*/ 	.byte	0x3f
	.zero		1


	//   ....[57]....
        /*04a4*/ 	.word	0x00014e90
        /*04a8*/ 	.word	0x00000007
        /*04ac*/ 	.word	0x00058008
        /*04b0*/ 	.short	0x010a
        /*04b2*/ 	.byte	0x3f
	.zero		1


	//   ....[58]....
        /*04b4*/ 	.word	0x00014ef0
        /*04b8*/ 	.word	0x00000009
        /*04bc*/ 	.word	0x00058000
        /*04c0*/ 	.short	0x010a
        /*04c2*/ 	.byte	0x3f
	.zero		1


	//   ....[59]....
        /*04c4*/ 	.word	0x00014f50
        /*04c8*/ 	.word	0x00000007
        /*04cc*/ 	.word	0x00058000
        /*04d0*/ 	.short	0x010a
        /*04d2*/ 	.byte	0x3f
	.zero		1


	//   ....[60]....
        /*04d4*/ 	.word	0x00014fb0
        /*04d8*/ 	.word	0x00000009
        /*04dc*/ 	.word	0x00058000
        /*04e0*/ 	.short	0x010a
        /*04e2*/ 	.byte	0x3f
	.zero		1


	//   ....[61]....
        /*04e4*/ 	.word	0x00015010
        /*04e8*/ 	.word	0x0000000c
        /*04ec*/ 	.word	0x00058000
        /*04f0*/ 	.short	0x010a
        /*04f2*/ 	.byte	0x3f
	.zero		1


	//   ....[62]....
        /*04f4*/ 	.word	0x00015070
        /*04f8*/ 	.word	0x00000003
        /*04fc*/ 	.word	0x00000008
        /*0500*/ 	.short	0x010a
        /*0502*/ 	.byte	0x3f
	.zero		1


	//   ....[63]....
        /*0504*/ 	.word	0x000150c0
        /*0508*/ 	.word	0x00000004
        /*050c*/ 	.word	0x00058060
        /*0510*/ 	.short	0x010a
        /*0512*/ 	.byte	0x3f
	.zero		1


	//   ....[64]....
        /*0514*/ 	.word	0x00015110
        /*0518*/ 	.word	0x00000005
        /*051c*/ 	.word	0x00058028
        /*0520*/ 	.short	0x010a
        /*0522*/ 	.byte	0x3f
	.zero		1


	//   ....[65]....
        /*0524*/ 	.word	0x00015160
        /*0528*/ 	.word	0x00000005
        /*052c*/ 	.word	0x00058060
        /*0530*/ 	.short	0x010a
        /*0532*/ 	.byte	0x3f
	.zero		1


	//   ....[66]....
        /*0534*/ 	.word	0x000151b0
        /*0538*/ 	.word	0x00000004
        /*053c*/ 	.word	0x00058028
        /*0540*/ 	.short	0x010a
        /*0542*/ 	.byte	0x3f
	.zero		1


	//   ....[67]....
        /*0544*/ 	.word	0x00015200
        /*0548*/ 	.word	0x00000006
        /*054c*/ 	.word	0x00058028
        /*0550*/ 	.short	0x010a
        /*0552*/ 	.byte	0x3f
	.zero		1


	//   ....[68]....
        /*0554*/ 	.word	0x00015250
        /*0558*/ 	.word	0x00000006
        /*055c*/ 	.word	0x00058028
        /*0560*/ 	.short	0x010a
        /*0562*/ 	.byte	0x3f
	.zero		1


	//----- nvinfo : EIATTR_NUM_MBARRIERS
	.align		4
.L_38:
        /*0564*/ 	.byte	0x03, 0x38
        /*0566*/ 	.short	0x001e


	//----- nvinfo : EIATTR_EXIT_INSTR_OFFSETS
	.align		4
        /*0568*/ 	.byte	0x04, 0x1c
        /*056a*/ 	.short	(.L_40 - .L_39)


	//   ....[0]....
.L_39:
        /*056c*/ 	.word	0x000009f0


	//   ....[1]....
        /*0570*/ 	.word	0x00013aa0


	//   ....[2]....
        /*0574*/ 	.word	0x00013ae0


	//   ....[3]....
        /*0578*/ 	.word	0x00014690


	//   ....[4]....
        /*057c*/ 	.word	0x00014d50


	//----- nvinfo : EIATTR_MAX_THREADS
	.align		4
.L_40:
        /*0580*/ 	.byte	0x04, 0x05
        /*0582*/ 	.short	(.L_42 - .L_41)
.L_41:
        /*0584*/ 	.word	0x00000180
        /*0588*/ 	.word	0x00000001
        /*058c*/ 	.word	0x00000001


	//----- nvinfo : EIATTR_CRS_STACK_SIZE
	.align		4
.L_42:
        /*0590*/ 	.byte	0x04, 0x1e
        /*0592*/ 	.short	(.L_44 - .L_43)
.L_43:
        /*0594*/ 	.word	0x00000000


	//----- nvinfo : EIATTR_CBANK_PARAM_SIZE
	.align		4
.L_44:
        /*0598*/ 	.byte	0x03, 0x19
        /*059a*/ 	.short	0x0870


	//----- nvinfo : EIATTR_PARAM_CBANK
	.align		4
        /*059c*/ 	.byte	0x04, 0x0a
        /*059e*/ 	.short	(.L_46 - .L_45)
	.align		4
.L_45:
        /*05a0*/ 	.word	index@(.nv.constant0._ZN7cutlass13device_kernelINS_4fmha6kernel28FmhaKernelTmaWarpSpecializedINS1_10collective30FmhaMainloopTmaWarpSpecializedINS_6half_tEffN4cute5tupleIJNS7_1CILi128EEENS9_ILi256EEESA_EEENS8_IJiNS9_ILi1EEENS8_IJiiEEEEEESF_SF_NS4_14ResidualFusionEJEEENS4_15FmhaFwdEpilogueIS6_fNS8_IJNS9_ILi64EEESA_SB_EEEEENS2_23IndividualTileSchedulerEJEEEEEvNT_6ParamsE)
        /*05a4*/ 	.short	0x0210
        /*05a6*/ 	.short	0x0870


	//----- nvinfo : EIATTR_SW_WAR
	.align		4
.L_46:
        /*05a8*/ 	.byte	0x04, 0x36
        /*05aa*/ 	.short	(.L_48 - .L_47)
.L_47:
        /*05ac*/ 	.word	0x00000008
.L_48:


//--------------------- .nv.callgraph             --------------------------
	.section	.nv.callgraph,"",@"SHT_CUDA_CALLGRAPH"
	.align	4
	.sectionentsize	8
	.align		4
        /*0000*/ 	.word	0x00000000
	.align		4
        /*0004*/ 	.word	0xffffffff
	.align		4
        /*0008*/ 	.word	index@(_ZN7cutlass13device_kernelINS_4fmha6kernel28FmhaKernelTmaWarpSpecializedINS1_10collective30FmhaMainloopTmaWarpSpecializedINS_6half_tEffN4cute5tupleIJNS7_1CILi128EEENS9_ILi256EEESA_EEENS8_IJiNS9_ILi1EEENS8_IJiiEEEEEESF_SF_NS4_14ResidualFusionEJEEENS4_15FmhaFwdEpilogueIS6_fNS8_IJNS9_ILi64EEESA_SB_EEEEENS2_23IndividualTileSchedulerEJEEEEEvNT_6ParamsE)
	.align		4
        /*000c*/ 	.word	index@(__assertfail)
	.align		4
        /*0010*/ 	.word	0x00000000
	.align		4
        /*0014*/ 	.word	0xfffffffe
	.align		4
        /*0018*/ 	.word	0x00000000
	.align		4
        /*001c*/ 	.word	0xfffffffd
	.align		4
        /*0020*/ 	.word	0x00000000
	.align		4
        /*0024*/ 	.word	0xfffffffc


//--------------------- .nv.constant4             --------------------------
	.section	.nv.constant4,"a",@progbits
	.align	8
	.align		8
.nv.constant4:
        /*0000*/ 	.dword	__assertfail
	.align		8
        /*0008*/ 	.dword	__unnamed_1
	.align		8
        /*0010*/ 	.dword	__unnamed_2
	.align		8
        /*0018*/ 	.dword	_ZN39_INTERNAL_f6181c07_4_k_cu_9e5c2961_31154cuda3std3__45__cpo5beginE
	.align		8
        /*0020*/ 	.dword	_ZN39_INTERNAL_f6181c07_4_k_cu_9e5c2961_31154cuda3std3__45__cpo3endE
	.align		8
        /*0028*/ 	.dword	_ZN39_INTERNAL_f6181c07_4_k_cu_9e5c2961_31154cuda3std3__45__cpo6cbeginE
	.align		8
        /*0030*/ 	.dword	_ZN39_INTERNAL_f6181c07_4_k_cu_9e5c2961_31154cuda3std3__45__cpo4cendE
	.align		8
        /*0038*/ 	.dword	_ZN39_INTERNAL_f6181c07_4_k_cu_9e5c2961_31154cuda3std3__441_GLOBAL__N__f6181c07_4_k_cu_9e5c2961_31156ignoreE
	.align		8
        /*0040*/ 	.dword	_ZN39_INTERNAL_f6181c07_4_k_cu_9e5c2961_31154cuda3std3__419piecewise_constructE
	.align		8
        /*0048*/ 	.dword	_ZN39_INTERNAL_f6181c07_4_k_cu_9e5c2961_31154cuda3std3__48in_placeE
	.align		8
        /*0050*/ 	.dword	_ZN39_INTERNAL_f6181c07_4_k_cu_9e5c2961_31154cuda3std6ranges3__45__cpo4swapE
	.align		8
        /*0058*/ 	.dword	_ZN39_INTERNAL_f6181c07_4_k_cu_9e5c2961_31154cuda3std6ranges3__45__cpo9iter_moveE
	.align		8
        /*0060*/ 	.dword	_ZN39_INTERNAL_f6181c07_4_k_cu_9e5c2961_31154cute7productE
	.align		8
        /*0068*/ 	.dword	_ZN39_INTERNAL_f6181c07_4_k_cu_9e5c2961_31154cute1_E
	.align		8
        /*0070*/ 	.dword	$str$24
	.align		8
        /*0078*/ 	.dword	$str$25


//--------------------- .text._ZN7cutlass13device_kernelINS_4fmha6kernel28FmhaKernelTmaWarpSpecializedINS1_10collective30FmhaMainloopTmaWarpSpecializedINS_6half_tEffN4cute5tupleIJNS7_1CILi128EEENS9_ILi256EEESA_EEENS8_IJiNS9_ILi1EEENS8_IJiiEEEEEESF_SF_NS4_14ResidualFusionEJEEENS4_15FmhaFwdEpilogueIS6_fNS8_IJNS9_ILi64EEESA_SB_EEEEENS2_23IndividualTileSchedulerEJEEEEEvNT_6ParamsE --------------------------
	.section	.text._ZN7cutlass13device_kernelINS_4fmha6kernel28FmhaKernelTmaWarpSpecializedINS1_10collective30FmhaMainloopTmaWarpSpecializedINS_6half_tEffN4cute5tupleIJNS7_1CILi128EEENS9_ILi256EEESA_EEENS8_IJiNS9_ILi1EEENS8_IJiiEEEEEESF_SF_NS4_14ResidualFusionEJEEENS4_15FmhaFwdEpilogueIS6_fNS8_IJNS9_ILi64EEESA_SB_EEEEENS2_23IndividualTileSchedulerEJEEEEEvNT_6ParamsE,"ax",@progbits
	.align	128
.text._ZN7cutlass13device_kernelINS_4fmha6kernel28FmhaKernelTmaWarpSpecializedINS1_10collective30FmhaMainloopTmaWarpSpecializedINS_6half_tEffN4cute5tupleIJNS7_1CILi128EEENS9_ILi256EEESA_EEENS8_IJiNS9_ILi1EEENS8_IJiiEEEEEESF_SF_NS4_14ResidualFusionEJEEENS4_15FmhaFwdEpilogueIS6_fNS8_IJNS9_ILi64EEESA_SB_EEEEENS2_23IndividualTileSchedulerEJEEEEEvNT_6ParamsE:
        .type           _ZN7cutlass13device_kernelINS_4fmha6kernel28FmhaKernelTmaWarpSpecializedINS1_10collective30FmhaMainloopTmaWarpSpecializedINS_6half_tEffN4cute5tupleIJNS7_1CILi128EEENS9_ILi256EEESA_EEENS8_IJiNS9_ILi1EEENS8_IJiiEEEEEESF_SF_NS4_14ResidualFusionEJEEENS4_15FmhaFwdEpilogueIS6_fNS8_IJNS9_ILi64EEESA_SB_EEEEENS2_23IndividualTileSchedulerEJEEEEEvNT_6ParamsE,@function
        .size           _ZN7cutlass13device_kernelINS_4fmha6kernel28FmhaKernelTmaWarpSpecializedINS1_10collective30FmhaMainloopTmaWarpSpecializedINS_6half_tEffN4cute5tupleIJNS7_1CILi128EEENS9_ILi256EEESA_EEENS8_IJiNS9_ILi1EEENS8_IJiiEEEEEESF_SF_NS4_14ResidualFusionEJEEENS4_15FmhaFwdEpilogueIS6_fNS8_IJNS9_ILi64EEESA_SB_EEEEENS2_23IndividualTileSchedulerEJEEEEEvNT_6ParamsE,(.L_x_123 - _ZN7cutlass13device_kernelINS_4fmha6kernel28FmhaKernelTmaWarpSpecializedINS1_10collective30FmhaMainloopTmaWarpSpecializedINS_6half_tEffN4cute5tupleIJNS7_1CILi128EEENS9_ILi256EEESA_EEENS8_IJiNS9_ILi1EEENS8_IJiiEEEEEESF_SF_NS4_14ResidualFusionEJEEENS4_15FmhaFwdEpilogueIS6_fNS8_IJNS9_ILi64EEESA_SB_EEEEENS2_23IndividualTileSchedulerEJEEEEEvNT_6ParamsE)
        .other          _ZN7cutlass13device_kernelINS_4fmha6kernel28FmhaKernelTmaWarpSpecializedINS1_10collective30FmhaMainloopTmaWarpSpecializedINS_6half_tEffN4cute5tupleIJNS7_1CILi128EEENS9_ILi256EEESA_EEENS8_IJiNS9_ILi1EEENS8_IJiiEEEEEESF_SF_NS4_14ResidualFusionEJEEENS4_15FmhaFwdEpilogueIS6_fNS8_IJNS9_ILi64EEESA_SB_EEEEENS2_23IndividualTileSchedulerEJEEEEEvNT_6ParamsE,@"STO_CUDA_ENTRY STV_DEFAULT"
_ZN7cutlass13device_kernelINS_4fmha6kernel28FmhaKernelTmaWarpSpecializedINS1_10collective30FmhaMainloopTmaWarpSpecializedINS_6half_tEffN4cute5tupleIJNS7_1CILi128EEENS9_ILi256EEESA_EEENS8_IJiNS9_ILi1EEENS8_IJiiEEEEEESF_SF_NS4_14ResidualFusionEJEEENS4_15FmhaFwdEpilogueIS6_fNS8_IJNS9_ILi64EEESA_SB_EEEEENS2_23IndividualTileSchedulerEJEEEEEvNT_6ParamsE:
[----:B------:R-:W1:Y:S01]  /*0000*/  LDC R1, c[0x0][0x28] ;  /* 0x00000a00ff017b82 */ /* 0x000e620000000800 */
[----:B------:R-:W2:Y:S01]  /*0010*/  S2R R0, SR_TID.X ;  /* 0x0000000000007919 */ /* 0x000ea20000002100 */
[----:B------:R-:W-:Y:S01]  /*0020*/  ELECT P1, URZ, PT ;  /* 0x00000000003f782f */ /* 0x000fe20003820000 */
[----:B------:R-:W-:Y:S01]  /*0030*/  BSSY B0, `(.L_x_0) ;  /* 0x0000017000007945 */ /* 0x000fe20003800000 */
[----:B--2---:R-:W-:-:S05]  /*0040*/  SHF.R.U32.HI R2, RZ, 0x5, R0 ;  /* 0x00000005ff027819 */ /* 0x004fca0000011600 */
[----:B------:R-:W2:Y:S02]  /*0050*/  SHFL.IDX PT, R3, R2, RZ, 0x1f ;  /* 0x00001fff02037589 */ /* 0x000ea400000e0000 */
[----:B--2---:R-:W-:Y:S02]  /*0060*/  R2UR UR4, R3 ;  /* 0x00000000030472ca */ /* 0x004fe400000e0000 */
[----:B------:R-:W-:-:S06]  /*0070*/  SHF.R.U32.HI R3, RZ, 0x7, R0 ;  /* 0x00000007ff037819 */ /* 0x000fcc0000011600 */
[----:B------:R-:W2:Y:S05]  /*0080*/  SHFL.IDX PT, R3, R3, RZ, 0x1f ;  /* 0x00001fff03037589 */ /* 0x000eaa00000e0000 */
[----:B------:R-:W-:Y:S02]  /*0090*/  USHF.R.S32.HI UR5, URZ, 0x1f, UR4 ;  /* 0x0000001f3f057899 */ /* 0x000fe40008011404 */
[----:B------:R-:W-:Y:S02]  /*00a0*/  ISETP.NE.OR P0, PT, RZ, UR4, !P1 ;  /* 0x00000004ff007c0c */ /* 0x000fe4000cf05670 */
[----:B------:R-:W-:-:S04]  /*00b0*/  ULEA.HI UR5, UR5, UR4, URZ, 0x2 ;  /* 0x0000000405057291 */ /* 0x000fc8000f8f103f */
[----:B------:R-:W-:-:S04]  /*00c0*/  ULOP3.LUT UR5, UR5, 0xfffffffc, URZ, 0xc0, !UPT ;  /* 0xfffffffc05057892 */ /* 0x000fc8000f8ec03f */
[----:B------:R-:W-:-:S03]  /*00d0*/  UIADD3 UR5, UR4, -UR5, URZ ;  /* 0x8000000504057290 */ /* 0x000fc6000fffe03f */
[----:B-1----:R-:W-:Y:S09]  /*00e0*/  @P0 BRA `(.L_x_1) ;  /* 0x00000000002c0947 */ /* 0x002ff20003800000 */
[----:B------:R-:W-:Y:S02]  /*00f0*/  ULDC.64 UR6, c[0x0][0x198] ;  /* 0x0000660000067ab9 */ /* 0x000fe40000000a00 */
[----:B------:R-:W-:Y:S02]  /*0100*/  UIADD3 UR8, UP0, UR6, 0xf0, URZ ;  /* 0x000000f006087890 */ /* 0x000fe4000ff1e03f */
[----:B------:R-:W-:Y:S02]  /*0110*/  UIADD3 UR10, UP1, UR6, 0x1f0, URZ ;  /* 0x000001f0060a7890 */ /* 0x000fe4000ff3e03f */
[----:B------:R-:W-:Y:S02]  /*0120*/  UIADD3 UR6, UP2, UR6, 0x2f0, URZ ;  /* 0x000002f006067890 */ /* 0x000fe4000ff5e03f */
[----:B------:R-:W-:Y:S02]  /*0130*/  UIADD3.X UR9, URZ, UR7, URZ, UP0, !UPT ;  /* 0x000000073f097290 */ /* 0x000fe400087fe43f */
[----:B------:R-:W-:-:S02]  /*0140*/  UIADD3.X UR11, URZ, UR7, URZ, UP1, !UPT ;  /* 0x000000073f0b7290 */ /* 0x000fc40008ffe43f */
[----:B------:R-:W-:-:S05]  /*0150*/  UIADD3.X UR7, URZ, UR7, URZ, UP2, !UPT ;  /* 0x000000073f077290 */ /* 0x000fca00097fe43f */
[----:B------:R1:W-:Y:S02]  /*0160*/  UTMACCTL.PF [UR8] ;  /* 0x00000000080079b9 */ /* 0x0003e40008040000 */
[----:B------:R1:W-:Y:S02]  /*0170*/  UTMACCTL.PF [UR10] ;  /* 0x000000000a0079b9 */ /* 0x0003e40008040000 */
[----:B------:R1:W-:Y:S02]  /*0180*/  UTMACCTL.PF [UR6] ;  /* 0x00000000060079b9 */ /* 0x0003e40008040000 */
[----:B-1----:R-:W-:Y:S01]  /*0190*/  NOP ;  /* 0x0000000000007918 */ /* 0x002fe20000000000 */
.L_x_1:
[----:B------:R-:W-:Y:S05]  /*01a0*/  BSYNC B0 ;  /* 0x0000000000007941 */ /* 0x000fea0003800000 */
.L_x_0:
[----:B------:R-:W1:Y:S01]  /*01b0*/  SHFL.IDX PT, R4, R2, RZ, 0x1f ;  /* 0x00001fff02047589 */ /* 0x000e6200000e0000 */
[----:B--2---:R-:W-:Y:S01]  /*01c0*/  R2UR UR36, R3 ;  /* 0x00000000032472ca */ /* 0x004fe200000e0000 */
[----:B------:R-:W-:-:S12]  /*01d0*/  UISETP.NE.AND UP0, UPT, UR5, 0x1, UPT ;  /* 0x000000010500788c */ /* 0x000fd8000bf05270 */
[----:B------:R-:W-:Y:S02]  /*01e0*/  UIADD3 UR7, UR36, -0x1, URZ ;  /* 0xffffffff24077890 */ /* 0x000fe4000fffe03f */
[----:B------:R-:W-:Y:S02]  /*01f0*/  UISETP.EQ.AND UP0, UPT, UR36, URZ, !UP0 ;  /* 0x0000003f2400728c */ /* 0x000fe4000c702270 */
[----:B------:R-:W-:Y:S02]  /*0200*/  UISETP.GE.U32.AND UP1, UPT, UR7, 0x4, UPT ;  /* 0x000000040700788c */ /* 0x000fe4000bf26070 */
[----:B------:R-:W-:Y:S01]  /*0210*/  USEL UR4, URZ, 0x1, !UP0 ;  /* 0x000000013f047887 */ /* 0x000fe2000c000000 */
[----:B-1----:R-:W-:-:S03]  /*0220*/  ISETP.NE.AND P0, PT, R4, RZ, PT ;  /* 0x000000ff0400720c */ /* 0x002fc60003f05270 */
[----:B------:R-:W-:-:S10]  /*0230*/  USEL UR4, UR4, 0x2, UP1 ;  /* 0x0000000204047887 */ /* 0x000fd40008800000 */
[----:B------:R-:W-:Y:S05]  /*0240*/  @P0 BRA `(.L_x_2) ;  /* 0x0000000000480947 */ /* 0x000fea0003800000 */
[----:B------:R-:W1:Y:S01]  /*0250*/  S2UR UR8, SR_CgaCtaId ;  /* 0x00000000000879c3 */ /* 0x000e620000008800 */
[----:B------:R-:W-:Y:S01]  /*0260*/  UMOV UR6, 0x400 ;  /* 0x0000040000067882 */ /* 0x000fe20000000000 */
[----:B------:R-:W-:Y:S01]  /*0270*/  UMOV UR9, 0x1 ;  /* 0x0000000100097882 */ /* 0x000fe20000000000 */
[----:B------:R-:W-:Y:S01]  /*0280*/  UMOV UR10, 0x80 ;  /* 0x00000080000a7882 */ /* 0x000fe20000000000 */
[----:B------:R-:W-:Y:S01]  /*0290*/  ELECT P0, URZ, PT ;  /* 0x00000000003f782f */ /* 0x000fe20003800000 */
[----:B------:R-:W-:-:S04]  /*02a0*/  UIADD3 UR10, -UR10, 0x100000, URZ ;  /* 0x001000000a0a7890 */ /* 0x000fc8000fffe13f */
[----:B------:R-:W-:Y:S02]  /*02b0*/  USHF.L.U32 UR11, UR10, 0xb, URZ ;  /* 0x0000000b0a0b7899 */ /* 0x000fe4000800063f */
[----:B------:R-:W-:Y:S02]  /*02c0*/  USHF.L.U32 UR10, UR10, 0x1, URZ ;  /* 0x000000010a0a7899 */ /* 0x000fe4000800063f */
[----:B-1----:R-:W-:Y:S02]  /*02d0*/  ULEA UR6, UR8, UR6, 0x18 ;  /* 0x0000000608067291 */ /* 0x002fe4000f8ec03f */
[----:B------:R-:W-:-:S04]  /*02e0*/  UIADD3 UR8, -UR9, 0x100000, URZ ;  /* 0x0010000009087890 */ /* 0x000fc8000fffe13f */
[----:B------:R-:W-:Y:S02]  /*02f0*/  USHF.L.U32 UR9, UR8, 0xb, URZ ;  /* 0x0000000b08097899 */ /* 0x000fe4000800063f */
[----:B------:R-:W-:Y:S01]  /*0300*/  USHF.L.U32 UR8, UR8, 0x1, URZ ;  /* 0x0000000108087899 */ /* 0x000fe2000800063f */
[----:B------:R-:W1:Y:S11]  /*0310*/  FENCE.VIEW.ASYNC.S ;  /* 0x00000000000073c6 */ /* 0x000e760000000000 */
[----:B-1----:R1:W2:Y:S01]  /*0320*/  SYNCS.EXCH.64 URZ, [UR6+0x58050], UR8 ;  /* 0x05805008063f75b2 */ /* 0x0022a20008000100 */
[----:B------:R1:W3:Y:S01]  /*0330*/  SYNCS.EXCH.64 URZ, [UR6+0x58060], UR10 ;  /* 0x0580600a063f75b2 */ /* 0x0002e20008000100 */
[----:B------:R1:W4:Y:S01]  /*0340*/  SYNCS.EXCH.64 URZ, [UR6+0x58058], UR8 ;  /* 0x05805808063f75b2 */ /* 0x0003220008000100 */
[----:B------:R1:W1:Y:S01]  /*0350*/  SYNCS.EXCH.64 URZ, [UR6+0x58068], UR10 ;  /* 0x0580680a063f75b2 */ /* 0x0002620008000100 */
[----:B------:R-:W-:Y:S01]  /*0360*/  NOP ;  /* 0x0000000000007918 */ /* 0x000fe20000000000 */
.L_x_2:
[----:B------:R-:W5:Y:S01]  /*0370*/  SHFL.IDX PT, R3, R2, RZ, 0x1f ;  /* 0x00001fff02037589 */ /* 0x000f6200000e0000 */
[----:B------:R-:W-:Y:S01]  /*0380*/  NOP ;  /* 0x0000000000007918 */ /* 0x000fe20000000000 */
[----:B-----5:R-:W-:-:S13]  /*0390*/  ISETP.NE.AND P0, PT, R3, RZ, PT ;  /* 0x000000ff0300720c */ /* 0x020fda0003f05270 */
[----:B------:R-:W-:Y:S05]  /*03a0*/  @P0 BRA `(.L_x_3) ;  /* 0x0000000000600947 */ /* 0x000fea0003800000 */
[----:B-1----:R-:W1:Y:S01]  /*03b0*/  S2UR UR8, SR_CgaCtaId ;  /* 0x00000000000879c3 */ /* 0x002e620000008800 */
[----:B------:R-:W-:Y:S01]  /*03c0*/  UMOV UR6, 0x400 ;  /* 0x0000040000067882 */ /* 0x000fe20000000000 */
[----:B------:R-:W-:Y:S01]  /*03d0*/  UMOV UR10, 0x1 ;  /* 0x00000001000a7882 */ /* 0x000fe20000000000 */
[----:B------:R-:W-:Y:S01]  /*03e0*/  UMOV UR9, 0x100 ;  /* 0x0000010000097882 */ /* 0x000fe20000000000 */
[----:B------:R-:W-:-:S04]  /*03f0*/  UIADD3 UR10, -UR10, 0x100000, URZ ;  /* 0x001000000a0a7890 */ /* 0x000fc8000fffe13f */
[----:B------:R-:W-:Y:S02]  /*0400*/  USHF.L.U32 UR11, UR10, 0xb, URZ ;  /* 0x0000000b0a0b7899 */ /* 0x000fe4000800063f */
[----:B------:R-:W-:Y:S01]  /*0410*/  USHF.L.U32 UR10, UR10, 0x1, URZ ;  /* 0x000000010a0a7899 */ /* 0x000fe2000800063f */
[----:B------:R-:W-:Y:S01]  /*0420*/  ELECT P0, URZ, PT ;  /* 0x00000000003f782f */ /* 0x000fe20003800000 */
[----:B-1----:R-:W-:Y:S02]  /*0430*/  ULEA UR6, UR8, UR6, 0x18 ;  /* 0x0000000608067291 */ /* 0x002fe4000f8ec03f */
[----:B------:R-:W-:-:S04]  /*0440*/  UIADD3 UR8, -UR9, 0x100000, URZ ;  /* 0x0010000009087890 */ /* 0x000fc8000fffe13f */
[----:B------:R-:W-:Y:S02]  /*0450*/  USHF.L.U32 UR9, UR8, 0xb, URZ ;  /* 0x0000000b08097899 */ /* 0x000fe4000800063f */
[----:B------:R-:W-:Y:S01]  /*0460*/  USHF.L.U32 UR8, UR8, 0x1, URZ ;  /* 0x0000000108087899 */ /* 0x000fe2000800063f */
[----:B------:R-:W1:Y:S03]  /*0470*/  FENCE.VIEW.ASYNC.S ;  /* 0x00000000000073c6 */ /* 0x000e660000000000 */
[----:B-1----:R1:W1:Y:S08]  /*0480*/  SYNCS.EXCH.64 URZ, [UR6+0x58000], UR10 ;  /* 0x0580000a063f75b2 */ /* 0x0022700008000100 */
[----:B------:R1:W1:Y:S01]  /*0490*/  SYNCS.EXCH.64 URZ, [UR6+0x58028], UR8 ;  /* 0x05802808063f75b2 */ /* 0x0002620008000100 */
        /* <DEDUP_REMOVED lines=8> */
[----:B------:R-:W-:Y:S01]  /*0520*/  NOP ;  /* 0x0000000000007918 */ /* 0x000fe20000000000 */
.L_x_3:
        /* <DEDUP_REMOVED lines=21> */
[----:B------:R-:W-:Y:S01]  /*0680*/  NOP ;  /* 0x0000000000007918 */ /* 0x000fe20000000000 */
.L_x_4:
[----:B------:R-:W5:Y:S01]  /*0690*/  SHFL.IDX PT, R3, R2, RZ, 0x1f ;  /* 0x00001fff02037589 */ /* 0x000f6200000e0000 */
[----:B------:R-:W-:Y:S01]  /*06a0*/  ELECT P0, URZ, PT ;  /* 0x00000000003f782f */ /* 0x000fe20003800000 */
[----:B------:R-:W-:Y:S01]  /*06b0*/  NOP ;  /* 0x0000000000007918 */ /* 0x000fe20000000000 */
[----:B-1----:R-:W-:Y:S02]  /*06c0*/  UMOV UR8, 0x80 ;  /* 0x0000008000087882 */ /* 0x002fe40000000000 */
[C---:B-----5:R-:W-:Y:S02]  /*06d0*/  ISETP.NE.OR P0, PT, R3.reuse, RZ, !P0 ;  /* 0x000000ff0300720c */ /* 0x060fe40004705670 */
[----:B------:R-:W-:-:S11]  /*06e0*/  ISETP.NE.AND P2, PT, R3, RZ, PT ;  /* 0x000000ff0300720c */ /* 0x000fd60003f45270 */
[----:B------:R-:W-:Y:S01]  /*06f0*/  VOTEU.ALL UP0, P0 ;  /* 0x00000000003f7886 */ /* 0x000fe20000000000 */
[----:B------:R-:W-:Y:S01]  /*0700*/  VOTEU.ALL UP2, P0 ;  /* 0x00000000003f7886 */ /* 0x000fe20000040000 */
[----:B------:R-:W-:Y:S01]  /*0710*/  VOTEU.ALL UP3, P0 ;  /* 0x00000000003f7886 */ /* 0x000fe20000060000 */
[----:B------:R-:W-:Y:S02]  /*0720*/  VOTEU.ALL UP4, P0 ;  /* 0x00000000003f7886 */ /* 0x000fe40000080000 */
[----:B------:R-:W1:Y:S01]  /*0730*/  @!UP0 S2UR UR10, SR_CgaCtaId ;  /* 0x00000000000a89c3 */ /* 0x000e620000008800 */
[----:B------:R-:W-:Y:S01]  /*0740*/  @!UP0 UMOV UR6, 0x400 ;  /* 0x0000040000068882 */ /* 0x000fe20000000000 */
[----:B------:R-:W-:-:S04]  /*0750*/  @!UP0 UIADD3 UR8, -UR8, 0x100000, URZ ;  /* 0x0010000008088890 */ /* 0x000fc8000fffe13f */
[----:B------:R-:W-:Y:S02]  /*0760*/  @!UP0 USHF.L.U32 UR9, UR8, 0xb, URZ ;  /* 0x0000000b08098899 */ /* 0x000fe4000800063f */
[----:B------:R-:W-:Y:S02]  /*0770*/  @!UP0 USHF.L.U32 UR8, UR8, 0x1, URZ ;  /* 0x0000000108088899 */ /* 0x000fe4000800063f */
[----:B-1----:R-:W-:Y:S01]  /*0780*/  @!UP0 ULEA UR6, UR10, UR6, 0x18 ;  /* 0x000000060a068291 */ /* 0x002fe2000f8ec03f */
[----:B------:R-:W-:Y:S01]  /*0790*/  VOTEU.ALL UP0, P0 ;  /* 0x00000000003f7886 */ /* 0x000fe20000000000 */
[----:B------:R-:W1:Y:S10]  /*07a0*/  FENCE.VIEW.ASYNC.S ;  /* 0x00000000000073c6 */ /* 0x000e740000000000 */
[----:B-1----:R1:W1:Y:S01]  /*07b0*/  @!UP0 SYNCS.EXCH.64 URZ, [UR6+0x58090], UR8 ;  /* 0x05809008063f85b2 */ /* 0x0022620008000100 */
[----:B------:R1:W1:Y:S01]  /*07c0*/  @!UP2 SYNCS.EXCH.64 URZ, [UR6+0x58098], UR8 ;  /* 0x05809808063fa5b2 */ /* 0x0002620008000100 */
[----:B------:R1:W1:Y:S01]  /*07d0*/  @!UP3 SYNCS.EXCH.64 URZ, [UR6+0x580a0], UR8 ;  /* 0x0580a008063fb5b2 */ /* 0x0002620008000100 */
[----:B------:R1:W1:Y:S01]  /*07e0*/  @!UP4 SYNCS.EXCH.64 URZ, [UR6+0x580a8], UR8 ;  /* 0x0580a808063fc5b2 */ /* 0x0002620008000100 */
[----:B------:R-:W-:Y:S01]  /*07f0*/  NOP ;  /* 0x0000000000007918 */ /* 0x000fe20000000000 */
[----:B------:R-:W-:Y:S05]  /*0800*/  @P2 BRA `(.L_x_5) ;  /* 0x0000000000582947 */ /* 0x000fea0003800000 */
[----:B-1----:R-:W1:Y:S01]  /*0810*/  S2UR UR8, SR_CgaCtaId ;  /* 0x00000000000879c3 */ /* 0x002e620000008800 */
        /* <DEDUP_REMOVED lines=12> */
[----:B-1----:R1:W1:Y:S01]  /*08e0*/  SYNCS.EXCH.64 URZ, [UR6+0x580c0], UR8 ;  /* 0x0580c008063f75b2 */ /* 0x0022620008000100 */
        /* <DEDUP_REMOVED lines=8> */
.L_x_5:
[----:B------:R-:W-:Y:S01]  /*0970*/  ISETP.NE.AND P0, PT, RZ, UR36, PT ;  /* 0x00000024ff007c0c */ /* 0x000fe2000bf05270 */
[----:B------:R-:W-:Y:S01]  /*0980*/  NOP ;  /* 0x0000000000007918 */ /* 0x000fe20000000000 */
[----:B------:R-:W-:Y:S01]  /*0990*/  MOV R2, UR5 ;  /* 0x0000000500027c02 */ /* 0x000fe20008000f00 */
[----:B-1234-:R-:W-:Y:S03]  /*09a0*/  BAR.SYNC.DEFER_BLOCKING 0x0 ;  /* 0x0000000000007b1d */ /* 0x01efe60000010000 */
[----:B------:R-:W-:-:S07]  /*09b0*/  ISETP.EQ.AND P2, PT, R2, 0x1, P1 ;  /* 0x000000010200780c */ /* 0x000fce0000f42270 */
[----:B------:R-:W-:Y:S06]  /*09c0*/  @!P0 BRA `(.L_x_6) ;  /* 0x0000013000388947 */ /* 0x000fec0003800000 */
[----:B------:R-:W-:-:S06]  /*09d0*/  UISETP.GT.U32.AND UP0, UPT, UR7, 0x3, UPT ;  /* 0x000000030700788c */ /* 0x000fcc000bf04070 */
[----:B------:R-:W-:-:S13]  /*09e0*/  PLOP3.LUT P0, PT, PT, PT, UP0, 0x80, 0x0 ;  /* 0x000000000000781c */ /* 0x000fda0003f0f008 */
[----:B------:R-:W-:Y:S05]  /*09f0*/  @P0 EXIT ;  /* 0x000000000000094d */ /* 0x000fea0003800000 */
.L_x_7:
[----:B------:R-:W-:-:S08]  /*0a00*/  NOP ;  /* 0x0000000000007918 */ /* 0x000fd00000000000 */
[----:B------:R-:W1:Y:S02]  /*0a10*/  USETMAXREG.TRY_ALLOC.CTAPOOL UP0, 0xf0 ;  /* 0x000000f0000079c8 */ /* 0x000e640008000600 */
[----:B-1----:R-:W-:-:S13]  /*0a20*/  PLOP3.LUT P0, PT, PT, PT, UP0, 0x80, 0x0 ;  /* 0x000000000000781c */ /* 0x002fda0003f0f008 */
[----:B------:R-:W-:Y:S05]  /*0a30*/  @!P0 BRA `(.L_x_7) ;  /* 0xfffffffc00f08947 */ /* 0x000fea000383ffff */
[----:B------:R-:W-:Y:S01]  /*0a40*/  UISETP.NE.AND UP0, UPT, UR36, 0x1, UPT ;  /* 0x000000012400788c */ /* 0x000fe2000bf05270 */
[----:B------:R-:W1:Y:S01]  /*0a50*/  S2UR UR39, SR_CTAID.X ;  /* 0x00000000002779c3 */ /* 0x000e620000002500 */
[----:B------:R-:W-:Y:S01]  /*0a60*/  UMOV UR5, URZ ;  /* 0x0000003f00057c82 */ /* 0x000fe20008000000 */
[----:B------:R-:W-:-:S03]  /*0a70*/  UMOV UR6, URZ ;  /* 0x0000003f00067c82 */ /* 0x000fc60008000000 */
[----:B------:R-:W-:-:S13]  /*0a80*/  PLOP3.LUT P0, PT, PT, PT, UP0, 0x80, 0x0 ;  /* 0x000000000000781c */ /* 0x000fda0003f0f008 */
[----:B------:R-:W-:Y:S05]  /*0a90*/  @!P0 BRA `(.L_x_8) ;  /* 0x00000000003c8947 */ /* 0x000fea0003800000 */
[----:B------:R-:W-:Y:S01]  /*0aa0*/  UISETP.NE.AND UP0, UPT, UR36, 0x2, UPT ;  /* 0x000000022400788c */ /* 0x000fe2000bf05270 */
[----:B------:R-:W-:-:S05]  /*0ab0*/  UMOV UR6, 0x1 ;  /* 0x0000000100067882 */ /* 0x000fca0000000000 */
[----:B------:R-:W-:-:S13]  /*0ac0*/  PLOP3.LUT P1, PT, PT, PT, UP0, 0x80, 0x0 ;  /* 0x000000000000781c */ /* 0x000fda0003f2f008 */
[----:B------:R-:W-:Y:S05]  /*0ad0*/  @!P1 BRA `(.L_x_8) ;  /* 0x00000000002c9947 */ /* 0x000fea0003800000 */
[----:B------:R-:W-:-:S06]  /*0ae0*/  UISETP.NE.AND UP0, UPT, UR36, 0x3, UPT ;  /* 0x000000032400788c */ /* 0x000fcc000bf05270 */
[----:B------:R-:W-:-:S13]  /*0af0*/  PLOP3.LUT P1, PT, PT, PT, UP0, 0x80, 0x0 ;  /* 0x000000000000781c */ /* 0x000fda0003f2f008 */
[----:B------:R-:W-:Y:S05]  /*0b00*/  @!P1 BRA `(.L_x_9) ;  /* 0x0000000000189947 */ /* 0x000fea0003800000 */
[----:B------:R-:W-:-:S11]  /*0b10*/  UISETP.NE.AND UP0, UPT, UR36, 0x4, UPT ;  /* 0x000000042400788c */ /* 0x000fd6000bf05270 */
[----:B------:R-:W-:Y:S01]  /*0b20*/  @!UP0 UMOV UR5, 0x1 ;  /* 0x0000000100058882 */ /* 0x000fe20000000000 */
[----:B------:R-:W-:Y:S01]  /*0b30*/  @!UP0 UMOV UR6, 0x1 ;  /* 0x0000000100068882 */ /* 0x000fe20000000000 */
[----:B------:R-:W-:Y:S01]  /*0b40*/  @UP0 UMOV UR5, URZ ;  /* 0x0000003f00050c82 */ /* 0x000fe20008000000 */
[----:B------:R-:W-:Y:S01]  /*0b50*/  @UP0 UMOV UR6, URZ ;  /* 0x0000003f00060c82 */ /* 0x000fe20008000000 */
[----:B------:R-:W-:Y:S05]  /*0b60*/  BRA `(.L_x_8) ;  /* 0x0000000000087947 */ /* 0x000fea0003800000 */
.L_x_9:
[----:B------:R-:W-:Y:S01]  /*0b70*/  UMOV UR5, 0x1 ;  /* 0x0000000100057882 */ /* 0x000fe20000000000 */
[----:B------:R-:W-:-:S05]  /*0b80*/  UMOV UR6, URZ ;  /* 0x0000003f00067c82 */ /* 0x000fca0008000000 */
.L_x_8:
[----:B------:R-:W-:Y:S05]  /*0b90*/  @!P0 BRA `(.L_x_10) ;  /* 0x00000000003c8947 */ /* 0x000fea0003800000 */
[----:B------:R-:W-:-:S06]  /*0ba0*/  UISETP.NE.AND UP0, UPT, UR36, 0x2, UPT ;  /* 0x000000022400788c */ /* 0x000fcc000bf05270 */
[----:B------:R-:W-:-:S13]  /*0bb0*/  PLOP3.LUT P0, PT, PT, PT, UP0, 0x80, 0x0 ;  /* 0x000000000000781c */ /* 0x000fda0003f0f008 */
[----:B------:R-:W-:Y:S05]  /*0bc0*/  @!P0 BRA `(.L_x_11) ;  /* 0x0000000000288947 */ /* 0x000fea0003800000 */
[----:B------:R-:W-:-:S06]  /*0bd0*/  UISETP.NE.AND UP0, UPT, UR36, 0x3, UPT ;  /* 0x000000032400788c */ /* 0x000fcc000bf05270 */
[----:B------:R-:W-:-:S13]  /*0be0*/  PLOP3.LUT P0, PT, PT, PT, UP0, 0x80, 0x0 ;  /* 0x000000000000781c */ /* 0x000fda0003f0f008 */
[----:B------:R-:W-:Y:S05]  /*0bf0*/  @!P0 BRA `(.L_x_12) ;  /* 0x0000000000148947 */ /* 0x000fea0003800000 */
[----:B------:R-:W-:-:S06]  /*0c00*/  UISETP.NE.AND UP0, UPT, UR36, 0x4, UPT ;  /* 0x000000042400788c */ /* 0x000fcc000bf05270 */
[----:B------:R-:W-:-:S13]  /*0c10*/  PLOP3.LUT P0, PT, PT, PT, UP0, 0x80, 0x0 ;  /* 0x000000000000781c */ /* 0x000fda0003f0f008 */
[----:B------:R-:W-:Y:S05]  /*0c20*/  @P0 BRA `(.L_x_13) ;  /* 0x00000000001c0947 */ /* 0x000fea0003800000 */
[----:B-1----:R-:W-:Y:S01]  /*0c30*/  ULEA UR39, UR39, 0x3, 0x1 ;  /* 0x0000000327277891 */ /* 0x002fe2000f8e083f */
[----:B------:R-:W-:Y:S11]  /*0c40*/  BRA `(.L_x_13) ;  /* 0x0000000000147947 */ /* 0x000ff60003800000 */
.L_x_12:
[----:B-1----:R-:W-:Y:S01]  /*0c50*/  ULEA UR39, UR39, 0x2, 0x1 ;  /* 0x0000000227277891 */ /* 0x002fe2000f8e083f */
[----:B------:R-:W-:Y:S11]  /*0c60*/  BRA `(.L_x_13) ;  /* 0x00000000000c7947 */ /* 0x000ff60003800000 */
.L_x_11:
[----:B-1----:R-:W-:Y:S01]  /*0c70*/  ULEA UR39, UR39, 0x1, 0x1 ;  /* 0x0000000127277891 */ /* 0x002fe2000f8e083f */
[----:B------:R-:W-:Y:S11]  /*0c80*/  BRA `(.L_x_13) ;  /* 0x0000000000047947 */ /* 0x000ff60003800000 */
.L_x_10:
[----:B-1----:R-:W-:-:S12]  /*0c90*/  USHF.L.U32 UR39, UR39, 0x1, URZ ;  /* 0x0000000127277899 */ /* 0x002fd8000800063f */
.L_x_13:
[----:B------:R-:W-:-:S04]  /*0ca0*/  ULOP3.LUT UR8, UR4, 0x1, URZ, 0xfc, !UPT ;  /* 0x0000000104087892 */ /* 0x000fc8000f8efc3f */
[----:B------:R-:W-:-:S06]  /*0cb0*/  UISETP.NE.AND UP0, UPT, UR8, 0x3, UPT ;  /* 0x000000030800788c */ /* 0x000fcc000bf05270 */
[----:B------:R-:W-:-:S13]  /*0cc0*/  PLOP3.LUT P0, PT, PT, PT, UP0, 0x80, 0x0 ;  /* 0x000000000000781c */ /* 0x000fda0003f0f008 */
[----:B------:R-:W-:Y:S05]  /*0cd0*/  @!P0 BRA `(.L_x_14) ;  /* 0x0000000000048947 */ /* 0x000fea0003800000 */
[----:B-1----:R-:W-:Y:S01]  /*0ce0*/  BPT.TRAP 0x1 ;  /* 0x000000040000795c */ /* 0x002fe20000300000 */
.L_x_14:
[----:B------:R-:W2:Y:S01]  /*0cf0*/  S2UR UR8, SR_CgaCtaId ;  /* 0x00000000000879c3 */ /* 0x000ea20000008800 */
[----:B------:R-:W-:Y:S01]  /*0d00*/  UMOV UR37, 0x400 ;  /* 0x0000040000257882 */ /* 0x000fe20000000000 */
[----:B------:R-:W-:Y:S02]  /*0d10*/  MOV R2, UR5 ;  /* 0x0000000500027c02 */ /* 0x000fe40008000f00 */
[----:B------:R-:W-:Y:S02]  /*0d20*/  SHF.R.S32.HI R3, RZ, 0x1f, R0 ;  /* 0x0000001fff037819 */ /* 0x000fe40000011400 */
[----:B------:R-:W-:Y:S02]  /*0d30*/  SHF.L.U32 R2, R2, 0x1f, RZ ;  /* 0x0000001f02027819 */ /* 0x000fe400000006ff */
[----:B------:R-:W-:-:S04]  /*0d40*/  LEA.HI R3, R3, R0, RZ, 0x7 ;  /* 0x0000000003037211 */ /* 0x000fc800078f38ff */
[----:B------:R-:W-:-:S04]  /*0d50*/  LOP3.LUT R3, R3, 0xffffff80, RZ, 0xc0, !PT ;  /* 0xffffff8003037812 */ /* 0x000fc800078ec0ff */
[----:B------:R-:W-:-:S04]  /*0d60*/  IADD3 R3, -R3, R0, RZ ;  /* 0x0000000003037210 */ /* 0x000fc80007ffe1ff */
[----:B------:R-:W-:Y:S01]  /*0d70*/  SHF.R.S32.HI R0, RZ, 0x1f, R3 ;  /* 0x0000001fff007819 */ /* 0x000fe20000011403 */
[----:B--2---:R-:W-:-:S03]  /*0d80*/  ULEA UR37, UR8, UR37, 0x18 ;  /* 0x0000002508257291 */ /* 0x004fc6000f8ec03f */
[----:B------:R-:W-:Y:S01]  /*0d90*/  LEA.HI R0, R0, R3, RZ, 0x2 ;  /* 0x0000000300007211 */ /* 0x000fe200078f10ff */
[----:B------:R-:W-:-:S03]  /*0da0*/  ULEA UR8, UR6, UR37, 0x3 ;  /* 0x0000002506087291 */ /* 0x000fc6000f8e183f */
[----:B------:R-:W-:-:S04]  /*0db0*/  LOP3.LUT R0, R0, 0x7ffffffc, RZ, 0xc0, !PT ;  /* 0x7ffffffc00007812 */ /* 0x000fc800078ec0ff */
[----:B------:R-:W-:Y:S02]  /*0dc0*/  IADD3 R0, R3, -R0, RZ ;  /* 0x8000000003007210 */ /* 0x000fe40007ffe0ff */
[----:B------:R-:W2:Y:S02]  /*0dd0*/  SYNCS.PHASECHK.TRANS64.TRYWAIT P1, [UR8+0x58050], R2 ;  /* 0x05805002ff0075a7 */ /* 0x000ea40008020148 */
[----:B--2---:R-:W-:Y:S05]  /*0de0*/  @!P1 BRA `(.L_x_15) ;  /* 0x0000013c00dc9947 */ /* 0x004fea0003800000 */
.L_x_105:
[----:B------:R-:W-:Y:S01]  /*0df0*/  SHF.L.U32 R0, R0, 0x1, RZ ;  /* 0x0000000100007819 */ /* 0x000fe200000006ff */
[----:B------:R-:W-:Y:S06]  /*0e00*/  @!P0 BRA `(.L_x_16) ;  /* 0x0000000000048947 */ /* 0x000fec0003800000 */
[----:B-1----:R-:W-:Y:S01]  /*0e10*/  BPT.TRAP 0x1 ;  /* 0x000000040000795c */ /* 0x002fe20000300000 */
.L_x_16:
[----:B--2---:R-:W-:Y:S01]  /*0e20*/  SHF.L.U32 R2, RZ, 0x1f, RZ ;  /* 0x0000001fff027819 */ /* 0x004fe200000006ff */
[----:B------:R-:W-:Y:S01]  /*0e30*/  UIADD3 UR5, UR37, 0x58090, URZ ;  /* 0x0005809025057890 */ /* 0x000fe2000fffe03f */
[----:B------:R-:W-:Y:S02]  /*0e40*/  ISETP.NE.AND P2, PT, RZ, UR7, PT ;  /* 0x00000007ff007c0c */ /* 0x000fe4000bf45270 */
[----:B------:R-:W2:Y:S02]  /*0e50*/  SYNCS.PHASECHK.TRANS64.TRYWAIT P1, [UR37+0x58000], R2 ;  /* 0x05800002ff0075a7 */ /* 0x000ea40008020165 */
[----:B--2---:R-:W-:Y:S09]  /*0e60*/  @!P1 BRA `(.L_x_17) ;  /* 0x0000013c00d49947 */ /* 0x004ff20003800000 */
.L_x_106:
[----:B------:R-:W-:Y:S01]  /*0e70*/  ULEA UR8, UR36, UR5, 0x3 ;  /* 0x0000000524087291 */ /* 0x000fe2000f8e183f */
[----:B--2---:R-:W-:-:S04]  /*0e80*/  SEL R3, RZ, 0x1, P2 ;  /* 0x00000001ff037807 */ /* 0x004fc80001000000 */
[----:B------:R-:W-:-:S04]  /*0e90*/  SHF.L.U32 R3, R3, 0x1f, RZ ;  /* 0x0000001f03037819 */ /* 0x000fc800000006ff */
[----:B------:R-:W2:Y:S02]  /*0ea0*/  SYNCS.PHASECHK.TRANS64.TRYWAIT P1, [UR8+-0x8], R3 ;  /* 0xfffff803ff0075a7 */ /* 0x000ea40008020148 */
[----:B--2---:R-:W-:Y:S05]  /*0eb0*/  @!P1 BRA `(.L_x_18) ;  /* 0x0000013c00d89947 */ /* 0x004fea0003800000 */
.L_x_107:
[----:B------:R-:W-:Y:S01]  /*0ec0*/  USHF.R.U32.HI UR8, URZ, 0x4, UR37 ;  /* 0x000000043f087899 */ /* 0x000fe20008011625 */
[----:B------:R-:W-:Y:S01]  /*0ed0*/  WARPGROUP.ARRIVE ;  /* 0x00000000000079c5 */ /* 0x000fe20000000000 */
[----:B------:R-:W-:Y:S01]  /*0ee0*/  UIADD3 UR9, UR37, 0x8000, URZ ;  /* 0x0000800025097890 */ /* 0x000fe2000fffe03f */
[C---:B--2---:R-:W-:Y:S01]  /*0ef0*/  IADD3 R3, R0.reuse, 0x1, RZ ;  /* 0x0000000100037810 */ /* 0x044fe20007ffe0ff */
[----:B------:R-:W-:Y:S01]  /*0f00*/  ULOP3.LUT UR8, UR8, 0x3fff, URZ, 0xc0, !UPT ;  /* 0x00003fff08087892 */ /* 0x000fe2000f8ec03f */
[C---:B------:R-:W-:Y:S01]  /*0f10*/  IADD3 R4, R0.reuse, 0x8, RZ ;  /* 0x0000000800047810 */ /* 0x040fe20007ffe0ff */
[----:B------:R-:W-:Y:S01]  /*0f20*/  USHF.R.U32.HI UR9, URZ, 0x4, UR9 ;  /* 0x000000043f097899 */ /* 0x000fe20008011609 */
[C---:B------:R-:W-:Y:S01]  /*0f30*/  IADD3 R5, R0.reuse, 0x89, RZ ;  /* 0x0000008900057810 */ /* 0x040fe20007ffe0ff */
[----:B------:R-:W-:Y:S01]  /*0f40*/  ULOP3.LUT UR8, UR8, 0x10000, URZ, 0xfc, !UPT ;  /* 0x0001000008087892 */ /* 0x000fe2000f8efc3f */
[C---:B------:R-:W-:Y:S01]  /*0f50*/  IADD3 R6, R0.reuse, 0x98, RZ ;  /* 0x0000009800067810 */ /* 0x040fe20007ffe0ff */
[----:B------:R-:W-:Y:S01]  /*0f60*/  ULOP3.LUT UR38, UR9, 0x3fff, URZ, 0xc0, !UPT ;  /* 0x00003fff09267892 */ /* 0x000fe2000f8ec03f */
[C---:B------:R-:W-:Y:S01]  /*0f70*/  IADD3 R7, R0.reuse, 0x99, RZ ;  /* 0x0000009900077810 */ /* 0x040fe20007ffe0ff */
[----:B------:R-:W-:Y:S01]  /*0f80*/  ULEA UR24, UR6, UR8, 0xa ;  /* 0x0000000806187291 */ /* 0x000fe2000f8e503f */
[C---:B------:R-:W-:Y:S01]  /*0f90*/  IADD3 R8, R0.reuse, 0xb1, RZ ;  /* 0x000000b100087810 */ /* 0x040fe20007ffe0ff */
[----:B------:R-:W-:Y:S01]  /*0fa0*/  ULOP3.LUT UR44, UR38, 0x10000, URZ, 0xfc, !UPT ;  /* 0x00010000262c7892 */ /* 0x000fe2000f8efc3f */
[C---:B------:R-:W-:Y:S01]  /*0fb0*/  IADD3 R9, R0.reuse, 0xb8, RZ ;  /* 0x000000b800097810 */ /* 0x040fe20007ffe0ff */
[----:B------:R-:W-:Y:S01]  /*0fc0*/  UMOV UR25, 0x40000040 ;  /* 0x4000004000197882 */ /* 0x000fe20000000000 */
[----:B------:R-:W-:Y:S01]  /*0fd0*/  UMOV UR11, 0x40000040 ;  /* 0x40000040000b7882 */ /* 0x000fe20000000000 */
[----:B------:R-:W-:Y:S01]  /*0fe0*/  UMOV UR9, UR25 ;  /* 0x0000001900097c82 */ /* 0x000fe20008000000 */
[----:B------:R-:W-:Y:S01]  /*0ff0*/  UMOV UR8, UR24 ;  /* 0x0000001800087c82 */ /* 0x000fe20008000000 */
[----:B------:R-:W-:Y:S01]  /*1000*/  UIADD3 UR28, UR24, 0x2, URZ ;  /* 0x00000002181c7890 */ /* 0x000fe2000fffe03f */
[----:B------:R-:W-:Y:S01]  /*1010*/  IADD3 R10, R0, 0xf8, RZ ;  /* 0x000000f8000a7810 */ /* 0x000fe20007ffe0ff */
[----:B------:R-:W-:Y:S01]  /*1020*/  UMOV UR10, UR44 ;  /* 0x0000002c000a7c82 */ /* 0x000fe20008000000 */
[----:B------:R-:W-:Y:S01]  /*1030*/  UIADD3 UR30, UR44, 0x2, URZ ;  /* 0x000000022c1e7890 */ /* 0x000fe2000fffe03f */
[----:B------:R-:W-:Y:S01]  /*1040*/  HGMMA.64x256x16.F32 R24, gdesc[UR8], RZ, !UPT, gsb0 ;  /* 0x03e00000081879f0 */ /* 0x000fe2000c0008ff */
[----:B------:R-:W-:Y:S01]  /*1050*/  UMOV UR29, 0x40000040 ;  /* 0x40000040001d7882 */ /* 0x000fe20000000000 */
[----:B------:R-:W-:Y:S01]  /*1060*/  UMOV UR31, 0x40000040 ;  /* 0x40000040001f7882 */ /* 0x000fe20000000000 */
[----:B------:R-:W-:-:S02]  /*1070*/  UIADD3 UR32, UR24, 0x4, URZ ;  /* 0x0000000418207890 */ /* 0x000fc4000fffe03f */
[----:B------:R-:W-:Y:S01]  /*1080*/  UIADD3 UR34, UR44, 0x4, URZ ;  /* 0x000000042c227890 */ /* 0x000fe2000fffe03f */
[----:B------:R-:W-:Y:S01]  /*1090*/  UMOV UR33, 0x40000040 ;  /* 0x4000004000217882 */ /* 0x000fe20000000000 */
[----:B------:R-:W-:Y:S01]  /*10a0*/  UMOV UR35, 0x40000040 ;  /* 0x4000004000237882 */ /* 0x000fe20000000000 */
[----:B------:R-:W-:Y:S02]  /*10b0*/  UIADD3 UR40, UR24, 0x6, URZ ;  /* 0x0000000618287890 */ /* 0x000fe4000fffe03f */
[----:B------:R-:W-:Y:S01]  /*10c0*/  UIADD3 UR42, UR44, 0x6, URZ ;  /* 0x000000062c2a7890 */ /* 0x000fe2000fffe03f */
[----:B------:R-:W-:Y:S01]  /*10d0*/  UMOV UR41, 0x40000040 ;  /* 0x4000004000297882 */ /* 0x000fe20000000000 */
[----:B------:R-:W-:Y:S01]  /*10e0*/  UMOV UR43, 0x40000040 ;  /* 0x40000040002b7882 */ /* 0x000fe20000000000 */
[----:B------:R-:W-:Y:S02]  /*10f0*/  UIADD3 UR8, UR24, 0x200, URZ ;  /* 0x0000020018087890 */ /* 0x000fe4000fffe03f */
[----:B------:R-:W-:Y:S01]  /*1100*/  UIADD3 UR10, UR44, 0x800, URZ ;  /* 0x000008002c0a7890 */ /* 0x000fe2000fffe03f */
        /* <DEDUP_REMOVED lines=14> */
[----:B------:R-:W-:Y:S01]  /*11f0*/  ULDC UR6, c[0x0][0x28c] ;  /* 0x0000a30000067ab9 */ /* 0x000fe20000000800 */
[----:B------:R-:W-:Y:S01]  /*1200*/  USHF.L.U32 UR7, UR7, 0x3, URZ ;  /* 0x0000000307077899 */ /* 0x000fe2000800063f */
[----:B------:R-:W-:Y:S01]  /*1210*/  ISETP.GE.AND P2, PT, R3, UR6, PT ;  /* 0x0000000603007c0c */ /* 0x000fe2000bf46270 */
[----:B------:R-:W-:Y:S01]  /*1220*/  ULDC UR6, c[0x0][0x28c] ;  /* 0x0000a30000067ab9 */ /* 0x000fe20000000800 */
[----:B------:R-:W-:Y:S01]  /*1230*/  IADD3 R3, R0, 0x9, RZ ;  /* 0x0000000900037810 */ /* 0x000fe20007ffe0ff */
[----:B------:R-:W-:-:S03]  /*1240*/  ULOP3.LUT UR7, UR7, 0x8, URZ, 0xc, !UPT ;  /* 0x0000000807077892 */ /* 0x000fc6000f8e0c3f */
[----:B------:R-:W-:Y:S01]  /*1250*/  ISETP.GE.AND P4, PT, R3, UR6, PT ;  /* 0x0000000603007c0c */ /* 0x000fe2000bf86270 */
[----:B------:R-:W-:Y:S01]  /*1260*/  ULDC UR6, c[0x0][0x28c] ;  /* 0x0000a30000067ab9 */ /* 0x000fe20000000800 */
[----:B------:R-:W-:-:S04]  /*1270*/  IADD3 R3, R0, 0x11, RZ ;  /* 0x0000001100037810 */ /* 0x000fc80007ffe0ff */
[----:B------:R-:W-:Y:S01]  /*1280*/  ISETP.GE.AND P6, PT, R3, UR6, PT ;  /* 0x0000000603007c0c */ /* 0x000fe2000bfc6270 */
[----:B------:R-:W-:Y:S01]  /*1290*/  ULDC UR6, c[0x0][0x28c] ;  /* 0x0000a30000067ab9 */ /* 0x000fe20000000800 */
[----:B------:R-:W-:Y:S01]  /*12a0*/  IADD3 R3, R0, 0x19, RZ ;  /* 0x0000001900037810 */ /* 0x000fe20007ffe0ff */
[----:B------:R-:W-:Y:S02]  /*12b0*/  WARPGROUP.DEPBAR.LE gsb0, 0x0 ;  /* 0x00008000000079c5 */ /* 0x000fe40000010000 */
[----:B------:R-:W-:-:S06]  /*12c0*/  WARPGROUP.ARRIVE ;  /* 0x00000000000079c5 */ /* 0x000fcc0000000000 */
[----:B------:R-:W-:Y:S03]  /*12d0*/  HGMMA.64x256x16.F32 R24, gdesc[UR28], R24, gsb0 ;  /* 0x03e000001c1879f0 */ /* 0x000fe60008000818 */
[----:B------:R-:W-:Y:S02]  /*12e0*/  WARPGROUP.DEPBAR.LE gsb0, 0x0 ;  /* 0x00008000000079c5 */ /* 0x000fe40000010000 */
[----:B------:R-:W-:-:S15]  /*12f0*/  WARPGROUP.ARRIVE ;  /* 0x00000000000079c5 */ /* 0x000fde0000000000 */
[----:B------:R-:W-:-:S08]  /*1300*/  NOP ;  /* 0x0000000000007918 */ /* 0x000fd00000000000 */
        /* <DEDUP_REMOVED lines=8> */
[----:B------:R-:W-:Y:S01]  /*1390*/  HGMMA.64x256x16.F32 R24, gdesc[UR8], R24, gsb0 ;  /* 0x03e00000081879f0 */ /* 0x000fe20008000818 */
[----:B------:R-:W-:Y:S01]  /*13a0*/  ULDC UR10, c[0x0][0x28c] ;  /* 0x0000a300000a7ab9 */ /* 0x000fe20000000800 */
[----:B------:R-:W-:Y:S01]  /*13b0*/  ULDC UR11, c[0x0][0x604] ;  /* 0x00018100000b7ab9 */ /* 0x000fe20000000800 */
[----:B------:R-:W-:Y:S01]  /*13c0*/  ISETP.GE.AND P3, PT, R4, UR10, PT ;  /* 0x0000000a04007c0c */ /* 0x000fe2000bf66270 */
[----:B------:R-:W-:Y:S01]  /*13d0*/  ULDC UR10, c[0x0][0x28c] ;  /* 0x0000a300000a7ab9 */ /* 0x000fe20000000800 */
[----:B------:R-:W-:-:S04]  /*13e0*/  IADD3 R4, R0, 0x10, RZ ;  /* 0x0000001000047810 */ /* 0x000fc80007ffe0ff */
[----:B------:R-:W-:Y:S01]  /*13f0*/  ISETP.GE.AND P5, PT, R4, UR10, PT ;  /* 0x0000000a04007c0c */ /* 0x000fe2000bfa6270 */
[----:B------:R-:W-:Y:S01]  /*1400*/  ULDC UR10, c[0x0][0x28c] ;  /* 0x0000a300000a7ab9 */ /* 0x000fe20000000800 */
[----:B------:R-:W-:-:S04]  /*1410*/  IADD3 R4, R0, 0x18, RZ ;  /* 0x0000001800047810 */ /* 0x000fc80007ffe0ff */
[----:B------:R-:W-:Y:S01]  /*1420*/  ISETP.GE.AND P1, PT, R4, UR10, PT ;  /* 0x0000000a04007c0c */ /* 0x000fe2000bf26270 */
[----:B------:R-:W-:Y:S01]  /*1430*/  ULDC UR10, c[0x0][0x28c] ;  /* 0x0000a300000a7ab9 */ /* 0x000fe20000000800 */
[----:B------:R-:W-:Y:S01]  /*1440*/  IADD3 R4, R0, 0x81, RZ ;  /* 0x0000008100047810 */ /* 0x000fe20007ffe0ff */
[----:B------:R-:W-:Y:S02]  /*1450*/  WARPGROUP.DEPBAR.LE gsb0, 0x0 ;  /* 0x00008000000079c5 */ /* 0x000fe40000010000 */
[----:B------:R-:W-:-:S08]  /*1460*/  WARPGROUP.ARRIVE ;  /* 0x00000000000079c5 */ /* 0x000fd00000000000 */
[----:B------:R-:W-:Y:S01]  /*1470*/  HGMMA.64x256x16.F32 R24, gdesc[UR12], R24, gsb0 ;  /* 0x03e000000c1879f0 */ /* 0x000fe20008000818 */
[----:B------:R-:W-:Y:S01]  /*1480*/  ULDC UR15, c[0x0][0x604] ;  /* 0x00018100000f7ab9 */ /* 0x000fe20000000800 */
[----:B------:R-:W-:Y:S01]  /*1490*/  ULDC UR14, c[0x0][0x604] ;  /* 0x00018100000e7ab9 */ /* 0x000fe20000000800 */
[----:B------:R-:W-:Y:S02]  /*14a0*/  WARPGROUP.DEPBAR.LE gsb0, 0x0 ;  /* 0x00008000000079c5 */ /* 0x000fe40000010000 */
[----:B------:R-:W-:-:S15]  /*14b0*/  WARPGROUP.ARRIVE ;  /* 0x00000000000079c5 */ /* 0x000fde0000000000 */
[----:B------:R-:W-:-:S08]  /*14c0*/  NOP ;  /* 0x0000000000007918 */ /* 0x000fd00000000000 */
        /* <DEDUP_REMOVED lines=10> */
[----:B------:R-:W-:Y:S02]  /*1570*/  FSEL R25, R25, -INF , !P2 ;  /* 0xff80000019197808 */ /* 0x000fe40005000000 */
[----:B------:R-:W-:Y:S02]  /*1580*/  FSEL R27, R27, -INF , !P2 ;  /* 0xff8000001b1b7808 */ /* 0x000fe40005000000 */
[----:B------:R-:W-:Y:S01]  /*1590*/  ISETP.GE.AND P2, PT, R3, UR6, PT ;  /* 0x0000000603007c0c */ /* 0x000fe2000bf46270 */
[----:B------:R-:W-:Y:S01]  /*15a0*/  ULDC UR6, c[0x0][0x28c] ;  /* 0x0000a30000067ab9 */ /* 0x000fe20000000800 */
[----:B------:R-:W-:-:S02]  /*15b0*/  IADD3 R3, R0, 0x20, RZ ;  /* 0x0000002000037810 */ /* 0x000fc40007ffe0ff */
[----:B------:R-:W-:Y:S02]  /*15c0*/  FSEL R28, R28, -INF , !P3 ;  /* 0xff8000001c1c7808 */ /* 0x000fe40005800000 */
[----:B------:R-:W-:Y:S02]  /*15d0*/  FSEL R30, R30, -INF , !P3 ;  /* 0xff8000001e1e7808 */ /* 0x000fe40005800000 */
[----:B------:R-:W-:Y:S01]  /*15e0*/  ISETP.GE.AND P3, PT, R3, UR6, PT ;  /* 0x0000000603007c0c */ /* 0x000fe2000bf66270 */
[----:B------:R-:W-:Y:S01]  /*15f0*/  ULDC UR6, c[0x0][0x28c] ;  /* 0x0000a30000067ab9 */ /* 0x000fe20000000800 */
[----:B------:R-:W-:Y:S02]  /*1600*/  IADD3 R3, R0, 0x21, RZ ;  /* 0x0000002100037810 */ /* 0x000fe40007ffe0ff */
[----:B------:R-:W-:Y:S02]  /*1610*/  FSEL R29, R29, -INF , !P4 ;  /* 0xff8000001d1d7808 */ /* 0x000fe40006000000 */
[----:B------:R-:W-:-:S02]  /*1620*/  FSEL R31, R31, -INF , !P4 ;  /* 0xff8000001f1f7808 */ /* 0x000fc40006000000 */
[----:B------:R-:W-:Y:S01]  /*1630*/  ISETP.GE.AND P4, PT, R3, UR6, PT ;  /* 0x0000000603007c0c */ /* 0x000fe2000bf86270 */
[----:B------:R-:W-:Y:S01]  /*1640*/  ULDC UR6, c[0x0][0x28c] ;  /* 0x0000a30000067ab9 */ /* 0x000fe20000000800 */
[----:B------:R-:W-:Y:S02]  /*1650*/  IADD3 R3, R0, 0x28, RZ ;  /* 0x0000002800037810 */ /* 0x000fe40007ffe0ff */
        /* <DEDUP_REMOVED lines=14> */
[C---:B------:R-:W-:Y:S02]  /*1740*/  IADD3 R3, R0.reuse, 0x31, RZ ;  /* 0x0000003100037810 */ /* 0x040fe40007ffe0ff */
        /* <DEDUP_REMOVED lines=63> */
[----:B------:R-:W-:Y:S01]  /*1b40*/  VIADD R3, R0, 0x68 ;  /* 0x0000006800037836 */ /* 0x000fe20000000000 */
[----:B------:R-:W-:Y:S01]  /*1b50*/  ULDC UR6, c[0x0][0x28c] ;  /* 0x0000a30000067ab9 */ /* 0x000fe20000000800 */
[----:B------:R-:W-:-:S02]  /*1b60*/  FSEL R64, R64, -INF , !P3 ;  /* 0xff80000040407808 */ /* 0x000fc40005800000 */
[----:B------:R-:W-:Y:S02]  /*1b70*/  FSEL R66, R66, -INF , !P3 ;  /* 0xff80000042427808 */ /* 0x000fe40005800000 */
        /* <DEDUP_REMOVED lines=32> */
[----:B------:R-:W-:Y:S02]  /*1d80*/  FSEL R77, R77, -INF , !P4 ;  /* 0xff8000004d4d7808 */ /* 0x000fe40006000000 */
[----:B------:R-:W-:Y:S02]  /*1d90*/  FSEL R3, R79, -INF , !P4 ;  /* 0xff8000004f037808 */ /* 0x000fe40006000000 */
[----:B------:R-:W-:Y:S01]  /*1da0*/  ISETP.GE.AND P4, PT, R4, UR6, PT ;  /* 0x0000000604007c0c */ /* 0x000fe2000bf86270 */
[----:B------:R-:W-:Y:S01]  /*1db0*/  ULDC UR6, c[0x0][0x28c] ;  /* 0x0000a30000067ab9 */ /* 0x000fe20000000800 */
[----:B------:R-:W-:Y:S02]  /*1dc0*/  IADD3 R4, R0, 0x88, RZ ;  /* 0x0000008800047810 */ /* 0x000fe40007ffe0ff */
[----:B------:R-:W-:-:S02]  /*1dd0*/  FSEL R80, R80, -INF , !P5 ;  /* 0xff80000050507808 */ /* 0x000fc40006800000 */
[----:B------:R-:W-:Y:S02]  /*1de0*/  FSEL R82, R82, -INF , !P5 ;  /* 0xff80000052527808 */ /* 0x000fe40006800000 */
[----:B------:R-:W-:Y:S01]  /*1df0*/  ISETP.GE.AND P5, PT, R4, UR6, PT ;  /* 0x0000000604007c0c */ /* 0x000fe2000bfa6270 */
[----:B------:R-:W-:Y:S01]  /*1e00*/  ULDC UR6, c[0x0][0x28c] ;  /* 0x0000a30000067ab9 */ /* 0x000fe20000000800 */
        /* <DEDUP_REMOVED lines=9> */
[----:B------:R-:W-:Y:S02]  /*1ea0*/  FSEL R85, R85, -INF , !P2 ;  /* 0xff80000055557808 */ /* 0x000fe40005000000 */
[----:B------:R-:W-:Y:S02]  /*1eb0*/  FSEL R87, R87, -INF , !P2 ;  /* 0xff80000057577808 */ /* 0x000fe40005000000 */
[C---:B------:R-:W-:Y:S01]  /*1ec0*/  ISETP.GE.AND P2, PT, R0.reuse, UR6, PT ;  /* 0x0000000600007c0c */ /* 0x040fe2000bf46270 */
[----:B------:R-:W-:Y:S01]  /*1ed0*/  ULDC UR6, c[0x0][0x28c] ;  /* 0x0000a30000067ab9 */ /* 0x000fe20000000800 */
[----:B------:R-:W-:-:S02]  /*1ee0*/  IADD3 R5, R0, 0x91, RZ ;  /* 0x0000009100057810 */ /* 0x000fc40007ffe0ff */
[----:B------:R-:W-:Y:S02]  /*1ef0*/  FSEL R26, R26, -INF , !P2 ;  /* 0xff8000001a1a7808 */ /* 0x000fe40005000000 */
[----:B------:R-:W-:Y:S02]  /*1f00*/  FSEL R88, R88, -INF , !P3 ;  /* 0xff80000058587808 */ /* 0x000fe40005800000 */
[----:B------:R-:W-:Y:S02]  /*1f10*/  FSEL R90, R90, -INF , !P3 ;  /* 0xff8000005a5a7808 */ /* 0x000fe40005800000 */
[----:B------:R-:W-:Y:S01]  /*1f20*/  ISETP.GE.AND P3, PT, R5, UR10, PT ;  /* 0x0000000a05007c0c */ /* 0x000fe2000bf66270 */
[----:B------:R-:W-:Y:S01]  /*1f30*/  ULDC UR10, c[0x0][0x604] ;  /* 0x00018100000a7ab9 */ /* 0x000fe20000000800 */
[----:B------:R-:W-:Y:S02]  /*1f40*/  FMNMX R5, R26, R27, !PT ;  /* 0x0000001b1a057209 */ /* 0x000fe40007800000 */
[----:B------:R-:W-:-:S02]  /*1f50*/  FSEL R89, R89, -INF , !P4 ;  /* 0xff80000059597808 */ /* 0x000fc40006000000 */
[----:B------:R-:W-:Y:S02]  /*1f60*/  FSEL R91, R91, -INF , !P4 ;  /* 0xff8000005b5b7808 */ /* 0x000fe40006000000 */
[----:B------:R-:W-:Y:S01]  /*1f70*/  ISETP.GE.AND P4, PT, R6, UR6, PT ;  /* 0x0000000606007c0c */ /* 0x000fe2000bf86270 */
[----:B------:R-:W-:Y:S01]  /*1f80*/  ULDC UR6, c[0x0][0x28c] ;  /* 0x0000a30000067ab9 */ /* 0x000fe20000000800 */
[----:B------:R-:W-:Y:S02]  /*1f90*/  FMNMX R6, R30, R5, !PT ;  /* 0x000000051e067209 */ /* 0x000fe40007800000 */
[----:B------:R-:W-:Y:S02]  /*1fa0*/  FSEL R92, R92, -INF , !P5 ;  /* 0xff8000005c5c7808 */ /* 0x000fe40006800000 */
[----:B------:R-:W-:Y:S02]  /*1fb0*/  FMNMX R5, R31, R6, !PT ;  /* 0x000000061f057209 */ /* 0x000fe40007800000 */
[----:B------:R-:W-:-:S02]  /*1fc0*/  FSEL R94, R94, -INF , !P5 ;  /* 0xff8000005e5e7808 */ /* 0x000fc40006800000 */
[----:B------:R-:W-:Y:S02]  /*1fd0*/  FMNMX R6, R34, R5, !PT ;  /* 0x0000000522067209 */ /* 0x000fe40007800000 */
[----:B------:R-:W-:Y:S01]  /*1fe0*/  ISETP.GE.AND P5, PT, R7, UR6, PT ;  /* 0x0000000607007c0c */ /* 0x000fe2000bfa6270 */
[----:B------:R-:W-:Y:S01]  /*1ff0*/  ULDC UR6, c[0x0][0x28c] ;  /* 0x0000a30000067ab9 */ /* 0x000fe20000000800 */
[----:B------:R-:W-:Y:S02]  /*2000*/  FMNMX R5, R35, R6, !PT ;  /* 0x0000000623057209 */ /* 0x000fe40007800000 */
[----:B------:R-:W-:Y:S02]  /*2010*/  IADD3 R7, R0, 0xa0, RZ ;  /* 0x000000a000077810 */ /* 0x000fe40007ffe0ff */
[----:B------:R-:W-:Y:S02]  /*2020*/  FMNMX R6, R38, R5, !PT ;  /* 0x0000000526067209 */ /* 0x000fe40007800000 */
[----:B------:R-:W-:-:S02]  /*2030*/  FSEL R93, R93, -INF , !P6 ;  /* 0xff8000005d5d7808 */ /* 0x000fc40007000000 */
[----:B------:R-:W-:Y:S02]  /*2040*/  FMNMX R5, R39, R6, !PT ;  /* 0x0000000627057209 */ /* 0x000fe40007800000 */
[----:B------:R-:W-:Y:S02]  /*2050*/  FSEL R95, R95, -INF , !P6 ;  /* 0xff8000005f5f7808 */ /* 0x000fe40007000000 */
[----:B------:R-:W-:Y:S01]  /*2060*/  ISETP.GE.AND P6, PT, R7, UR6, PT ;  /* 0x0000000607007c0c */ /* 0x000fe2000bfc6270 */
[----:B------:R-:W-:Y:S01]  /*2070*/  ULDC UR6, c[0x0][0x28c] ;  /* 0x0000a30000067ab9 */ /* 0x000fe20000000800 */
[----:B------:R-:W-:Y:S02]  /*2080*/  IADD3 R7, R0, 0xa1, RZ ;  /* 0x000000a100077810 */ /* 0x000fe40007ffe0ff */
[----:B------:R-:W-:Y:S02]  /*2090*/  FMNMX R6, R42, R5, !PT ;  /* 0x000000052a067209 */ /* 0x000fe40007800000 */
[----:B------:R-:W-:-:S02]  /*20a0*/  FSEL R96, R96, -INF , !P1 ;  /* 0xff80000060607808 */ /* 0x000fc40004800000 */
[----:B------:R-:W-:Y:S02]  /*20b0*/  FSEL R98, R98, -INF , !P1 ;  /* 0xff80000062627808 */ /* 0x000fe40004800000 */
[----:B------:R-:W-:Y:S01]  /*20c0*/  ISETP.GE.AND P1, PT, R7, UR6, PT ;  /* 0x0000000607007c0c */ /* 0x000fe2000bf26270 */
[----:B------:R-:W-:Y:S01]  /*20d0*/  ULDC UR6, c[0x0][0x28c] ;  /* 0x0000a30000067ab9 */ /* 0x000fe20000000800 */
[----:B------:R-:W-:Y:S02]  /*20e0*/  FMNMX R5, R43, R6, !PT ;  /* 0x000000062b057209 */ /* 0x000fe40007800000 */
[----:B------:R-:W-:Y:S02]  /*20f0*/  IADD3 R7, R0, 0xa8, RZ ;  /* 0x000000a800077810 */ /* 0x000fe40007ffe0ff */
[----:B------:R-:W-:Y:S02]  /*2100*/  FSEL R97, R97, -INF , !P3 ;  /* 0xff80000061617808 */ /* 0x000fe40005800000 */
[----:B------:R-:W-:-:S02]  /*2110*/  FSEL R99, R99, -INF , !P3 ;  /* 0xff80000063637808 */ /* 0x000fc40005800000 */
[----:B------:R-:W-:Y:S02]  /*2120*/  FMNMX R6, R46, R5, !PT ;  /* 0x000000052e067209 */ /* 0x000fe40007800000 */
[----:B------:R-:W-:Y:S01]  /*2130*/  ISETP.GE.AND P3, PT, R7, UR6, PT ;  /* 0x0000000607007c0c */ /* 0x000fe2000bf66270 */
[----:B------:R-:W-:Y:S01]  /*2140*/  ULDC UR6, c[0x0][0x28c] ;  /* 0x0000a30000067ab9 */ /* 0x000fe20000000800 */
[----:B------:R-:W-:Y:S02]  /*2150*/  IADD3 R7, R0, 0xa9, RZ ;  /* 0x000000a900077810 */ /* 0x000fe40007ffe0ff */
[----:B------:R-:W-:Y:S02]  /*2160*/  FMNMX R5, R47, R6, !PT ;  /* 0x000000062f057209 */ /* 0x000fe40007800000 */
[----:B------:R-:W-:Y:S02]  /*2170*/  FSEL R100, R100, -INF , !P4 ;  /* 0xff80000064647808 */ /* 0x000fe40006000000 */
[----:B------:R-:W-:-:S02]  /*2180*/  FSEL R102, R102, -INF , !P4 ;  /* 0xff80000066667808 */ /* 0x000fc40006000000 */
[----:B------:R-:W-:Y:S01]  /*2190*/  ISETP.GE.AND P4, PT, R7, UR6, PT ;  /* 0x0000000607007c0c */ /* 0x000fe2000bf86270 */
[----:B------:R-:W-:Y:S01]  /*21a0*/  ULDC UR6, c[0x0][0x28c] ;  /* 0x0000a30000067ab9 */ /* 0x000fe20000000800 */
[----:B------:R-:W-:Y:S02]  /*21b0*/  IADD3 R7, R0, 0xb0, RZ ;  /* 0x000000b000077810 */ /* 0x000fe40007ffe0ff */
[----:B------:R-:W-:Y:S02]  /*21c0*/  FSEL R24, R24, -INF , !P2 ;  /* 0xff80000018187808 */ /* 0x000fe40005000000 */
[----:B------:R-:W-:Y:S02]  /*21d0*/  FMNMX R6, R50, R5, !PT ;  /* 0x0000000532067209 */ /* 0x000fe40007800000 */
[----:B------:R-:W-:Y:S02]  /*21e0*/  FSEL R101, R101, -INF , !P5 ;  /* 0xff80000065657808 */ /* 0x000fe40006800000 */
[----:B------:R-:W-:-:S02]  /*21f0*/  FSEL R103, R103, -INF , !P5 ;  /* 0xff80000067677808 */ /* 0x000fc40006800000 */
[----:B------:R-:W-:Y:S01]  /*2200*/  ISETP.GE.AND P5, PT, R7, UR6, PT ;  /* 0x0000000607007c0c */ /* 0x000fe2000bfa6270 */
[----:B------:R-:W-:Y:S01]  /*2210*/  ULDC UR6, c[0x0][0x28c] ;  /* 0x0000a30000067ab9 */ /* 0x000fe20000000800 */
[----:B------:R-:W-:Y:S02]  /*2220*/  FMNMX R5, R24, R25, !PT ;  /* 0x0000001918057209 */ /* 0x000fe40007800000 */
[----:B------:R-:W-:Y:S02]  /*2230*/  FMNMX R7, R51, R6, !PT ;  /* 0x0000000633077209 */ /* 0x000fe40007800000 */
[----:B------:R-:W-:Y:S01]  /*2240*/  ISETP.GE.AND P2, PT, R8, UR6, PT ;  /* 0x0000000608007c0c */ /* 0x000fe2000bf46270 */
[----:B------:R-:W-:Y:S01]  /*2250*/  ULDC UR6, c[0x0][0x28c] ;  /* 0x0000a30000067ab9 */ /* 0x000fe20000000800 */
[----:B------:R-:W-:Y:S02]  /*2260*/  FMNMX R6, R28, R5, !PT ;  /* 0x000000051c067209 */ /* 0x000fe40007800000 */
[----:B------:R-:W-:-:S02]  /*2270*/  FMNMX R8, R54, R7, !PT ;  /* 0x0000000736087209 */ /* 0x000fc40007800000 */
[----:B------:R-:W-:Y:S02]  /*2280*/  FMNMX R5, R29, R6, !PT ;  /* 0x000000061d057209 */ /* 0x000fe40007800000 */
[----:B------:R-:W-:Y:S02]  /*2290*/  FMNMX R7, R55, R8, !PT ;  /* 0x0000000837077209 */ /* 0x000fe40007800000 */
[----:B------:R-:W-:Y:S02]  /*22a0*/  FMNMX R6, R32, R5, !PT ;  /* 0x0000000520067209 */ /* 0x000fe40007800000 */
[----:B------:R-:W-:Y:S02]  /*22b0*/  FMNMX R8, R58, R7, !PT ;  /* 0x000000073a087209 */ /* 0x000fe40007800000 */
        /* <DEDUP_REMOVED lines=38> */
[----:B------:R-:W-:Y:S02]  /*2520*/  FSEL R104, R104, -INF , !P6 ;  /* 0xff80000068687808 */ /* 0x000fe40007000000 */
[----:B------:R-:W-:Y:S02]  /*2530*/  FSEL R106, R106, -INF , !P6 ;  /* 0xff8000006a6a7808 */ /* 0x000fe40007000000 */
[----:B------:R-:W-:Y:S01]  /*2540*/  ISETP.GE.AND P6, PT, R9, UR6, PT ;  /* 0x0000000609007c0c */ /* 0x000fe2000bfc6270 */
[----:B------:R-:W-:Y:S01]  /*2550*/  ULDC UR6, c[0x0][0x28c] ;  /* 0x0000a30000067ab9 */ /* 0x000fe20000000800 */
[----:B------:R-:W-:Y:S02]  /*2560*/  FMNMX R6, R72, R5, !PT ;  /* 0x0000000548067209 */ /* 0x000fe40007800000 */
[----:B------:R-:W-:Y:S02]  /*2570*/  IADD3 R9, R0, 0xb9, RZ ;  /* 0x000000b900097810 */ /* 0x000fe40007ffe0ff */
[----:B------:R-:W-:-:S02]  /*2580*/  FMNMX R8, R98, R7, !PT ;  /* 0x0000000762087209 */ /* 0x000fc40007800000 */
[----:B------:R-:W-:Y:S02]  /*2590*/  FSEL R105, R105, -INF , !P1 ;  /* 0xff80000069697808 */ /* 0x000fe40004800000 */
[----:B------:R-:W-:Y:S02]  /*25a0*/  FSEL R107, R107, -INF , !P1 ;  /* 0xff8000006b6b7808 */ /* 0x000fe40004800000 */
[----:B------:R-:W-:Y:S02]  /*25b0*/  FMNMX R5, R73, R6, !PT ;  /* 0x0000000649057209 */ /* 0x000fe40007800000 */
[----:B------:R-:W-:Y:S01]  /*25c0*/  ISETP.GE.AND P1, PT, R9, UR6, PT ;  /* 0x0000000609007c0c */ /* 0x000fe2000bf26270 */
[----:B------:R-:W-:Y:S01]  /*25d0*/  ULDC UR6, c[0x0][0x28c] ;  /* 0x0000a30000067ab9 */ /* 0x000fe20000000800 */
[----:B------:R-:W-:Y:S02]  /*25e0*/  FMNMX R7, R99, R8, !PT ;  /* 0x0000000863077209 */ /* 0x000fe40007800000 */
[----:B------:R-:W-:-:S02]  /*25f0*/  IADD3 R9, R0, 0xc0, RZ ;  /* 0x000000c000097810 */ /* 0x000fc40007ffe0ff */
[----:B------:R-:W-:Y:S02]  /*2600*/  FMNMX R6, R76, R5, !PT ;  /* 0x000000054c067209 */ /* 0x000fe40007800000 */
[----:B------:R-:W-:Y:S02]  /*2610*/  FSEL R108, R108, -INF , !P3 ;  /* 0xff8000006c6c7808 */ /* 0x000fe40005800000 */
[----:B------:R-:W-:Y:S02]  /*2620*/  FSEL R110, R110, -INF , !P3 ;  /* 0xff8000006e6e7808 */ /* 0x000fe40005800000 */
[----:B------:R-:W-:Y:S02]  /*2630*/  FMNMX R8, R102, R7, !PT ;  /* 0x0000000766087209 */ /* 0x000fe40007800000 */
[----:B------:R-:W-:Y:S01]  /*2640*/  ISETP.GE.AND P3, PT, R9, UR6, PT ;  /* 0x0000000609007c0c */ /* 0x000fe2000bf66270 */
[----:B------:R-:W-:Y:S01]  /*2650*/  ULDC UR6, c[0x0][0x28c] ;  /* 0x0000a30000067ab9 */ /* 0x000fe20000000800 */
[----:B------:R-:W-:-:S02]  /*2660*/  IADD3 R9, R0, 0xc1, RZ ;  /* 0x000000c100097810 */ /* 0x000fc40007ffe0ff */
[----:B------:R-:W-:Y:S02]  /*2670*/  FMNMX R5, R77, R6, !PT ;  /* 0x000000064d057209 */ /* 0x000fe40007800000 */
[----:B------:R-:W-:Y:S02]  /*2680*/  FMNMX R7, R103, R8, !PT ;  /* 0x0000000867077209 */ /* 0x000fe40007800000 */
[----:B------:R-:W-:Y:S02]  /*2690*/  FSEL R109, R109, -INF , !P4 ;  /* 0xff8000006d6d7808 */ /* 0x000fe40006000000 */
[----:B------:R-:W-:Y:S02]  /*26a0*/  FSEL R111, R111, -INF , !P4 ;  /* 0xff8000006f6f7808 */ /* 0x000fe40006000000 */
        /* <DEDUP_REMOVED lines=9> */
[----:B------:R-:W-:-:S02]  /*2740*/  FMNMX R5, R81, R6, !PT ;  /* 0x0000000651057209 */ /* 0x000fc40007800000 */
[----:B------:R-:W-:Y:S02]  /*2750*/  IADD3 R9, R0, 0xc9, RZ ;  /* 0x000000c900097810 */ /* 0x000fe40007ffe0ff */
[----:B------:R-:W-:Y:S02]  /*2760*/  FMNMX R7, R107, R8, !PT ;  /* 0x000000086b077209 */ /* 0x000fe40007800000 */
[----:B------:R-:W-:Y:S02]  /*2770*/  FSEL R113, R113, -INF , !P2 ;  /* 0xff80000071717808 */ /* 0x000fe40005000000 */
[----:B------:R-:W-:Y:S02]  /*2780*/  FSEL R115, R115, -INF , !P2 ;  /* 0xff80000073737808 */ /* 0x000fe40005000000 */
[----:B------:R-:W-:Y:S02]  /*2790*/  FMNMX R6, R84, R5, !PT ;  /* 0x0000000554067209 */ /* 0x000fe40007800000 */
        /* <DEDUP_REMOVED lines=9> */
[----:B------:R-:W-:Y:S01]  /*2830*/  VIADD R9, R0, 0xd1 ;  /* 0x000000d100097836 */ /* 0x000fe20000000000 */
[----:B------:R-:W-:Y:S01]  /*2840*/  FMNMX R6, R88, R5, !PT ;  /* 0x0000000558067209 */ /* 0x000fe20007800000 */
[----:B------:R-:W-:Y:S01]  /*2850*/  ULDC UR6, c[0x0][0x28c] ;  /* 0x0000a30000067ab9 */ /* 0x000fe20000000800 */
        /* <DEDUP_REMOVED lines=53> */
[----:B------:R-:W-:Y:S02]  /*2bb0*/  FSEL R134, R134, -INF , !P3 ;  /* 0xff80000086867808 */ /* 0x000fe40005800000 */
[----:B------:R-:W-:Y:S02]  /*2bc0*/  FMNMX R7, R131, R8, !PT ;  /* 0x0000000883077209 */ /* 0x000fe40007800000 */
[----:B------:R-:W-:Y:S02]  /*2bd0*/  FSEL R132, R132, -INF , !P3 ;  /* 0xff80000084847808 */ /* 0x000fe40005800000 */
[----:B------:R-:W-:Y:S01]  /*2be0*/  ISETP.GE.AND P3, PT, R9, UR6, PT ;  /* 0x0000000609007c0c */ /* 0x000fe2000bf66270 */
[----:B------:R-:W-:Y:S01]  /*2bf0*/  ULDC UR6, c[0x0][0x28c] ;  /* 0x0000a30000067ab9 */ /* 0x000fe20000000800 */
[----:B------:R-:W-:-:S02]  /*2c00*/  IADD3 R9, R0, 0xf1, RZ ;  /* 0x000000f100097810 */ /* 0x000fc40007ffe0ff */
[----:B------:R-:W-:Y:S02]  /*2c10*/  FMNMX R6, R108, R5, !PT ;  /* 0x000000056c067209 */ /* 0x000fe40007800000 */
[----:B------:R-:W-:Y:S01]  /*2c20*/  FSEL R135, R135, -INF , !P4 ;  /* 0xff80000087877808 */ /* 0x000fe20006000000 */
[----:B------:R-:W2:Y:S01]  /*2c30*/  LDC R5, c[0x0][0x28c] ;  /* 0x0000a300ff057b82 */ /* 0x000ea20000000800 */
[----:B------:R-:W-:Y:S02]  /*2c40*/  FMNMX R8, R134, R7, !PT ;  /* 0x0000000786087209 */ /* 0x000fe40007800000 */
[----:B------:R-:W-:Y:S02]  /*2c50*/  FSEL R133, R133, -INF , !P4 ;  /* 0xff80000085857808 */ /* 0x000fe40006000000 */
[----:B------:R-:W-:Y:S01]  /*2c60*/  ISETP.GE.AND P4, PT, R9, UR6, PT ;  /* 0x0000000609007c0c */ /* 0x000fe2000bf86270 */
[----:B------:R-:W-:Y:S01]  /*2c70*/  ULDC UR6, c[0x0][0x28c] ;  /* 0x0000a30000067ab9 */ /* 0x000fe20000000800 */
[----:B------:R-:W-:-:S02]  /*2c80*/  FMNMX R7, R109, R6, !PT ;  /* 0x000000066d077209 */ /* 0x000fc40007800000 */
[----:B------:R-:W-:Y:S02]  /*2c90*/  FSEL R138, R138, -INF , !P5 ;  /* 0xff8000008a8a7808 */ /* 0x000fe40006800000 */
[----:B------:R-:W-:Y:S02]  /*2ca0*/  FMNMX R9, R135, R8, !PT ;  /* 0x0000000887097209 */ /* 0x000fe40007800000 */
[----:B------:R-:W-:Y:S02]  /*2cb0*/  FMNMX R6, R112, R7, !PT ;  /* 0x0000000770067209 */ /* 0x000fe40007800000 */
[----:B------:R-:W-:Y:S02]  /*2cc0*/  FSEL R139, R139, -INF , !P2 ;  /* 0xff8000008b8b7808 */ /* 0x000fe40005000000 */
[----:B------:R-:W-:Y:S02]  /*2cd0*/  FMNMX R8, R138, R9, !PT ;  /* 0x000000098a087209 */ /* 0x000fe40007800000 */
[----:B------:R-:W-:-:S02]  /*2ce0*/  FMNMX R7, R113, R6, !PT ;  /* 0x0000000671077209 */ /* 0x000fc40007800000 */
[----:B------:R-:W-:Y:S02]  /*2cf0*/  FSEL R142, R142, -INF , !P6 ;  /* 0xff8000008e8e7808 */ /* 0x000fe40007000000 */
[----:B------:R-:W-:Y:S02]  /*2d00*/  FMNMX R9, R139, R8, !PT ;  /* 0x000000088b097209 */ /* 0x000fe40007800000 */
[----:B------:R-:W-:Y:S02]  /*2d10*/  FSEL R136, R136, -INF , !P5 ;  /* 0xff80000088887808 */ /* 0x000fe40006800000 */
[----:B------:R-:W-:Y:S01]  /*2d20*/  ISETP.GE.AND P5, PT, R10, UR6, PT ;  /* 0x000000060a007c0c */ /* 0x000fe2000bfa6270 */
[----:B------:R-:W-:Y:S01]  /*2d30*/  ULDC UR6, c[0x0][0x604] ;  /* 0x0001810000067ab9 */ /* 0x000fe20000000800 */
[----:B------:R-:W-:Y:S02]  /*2d40*/  FMNMX R8, R116, R7, !PT ;  /* 0x0000000774087209 */ /* 0x000fe40007800000 */
[----:B------:R-:W-:-:S02]  /*2d50*/  FSEL R143, R143, -INF , !P1 ;  /* 0xff8000008f8f7808 */ /* 0x000fc40004800000 */
[----:B------:R-:W-:Y:S02]  /*2d60*/  FMNMX R10, R142, R9, !PT ;  /* 0x000000098e0a7209 */ /* 0x000fe40007800000 */
[----:B------:R-:W-:Y:S02]  /*2d70*/  FMNMX R7, R117, R8, !PT ;  /* 0x0000000875077209 */ /* 0x000fe40007800000 */
[----:B------:R-:W-:Y:S02]  /*2d80*/  FSEL R146, R146, -INF , !P3 ;  /* 0xff80000092927808 */ /* 0x000fe40005800000 */
[----:B------:R-:W-:Y:S02]  /*2d90*/  FMNMX R9, R143, R10, !PT ;  /* 0x0000000a8f097209 */ /* 0x000fe40007800000 */
[----:B------:R-:W-:Y:S02]  /*2da0*/  FMNMX R8, R120, R7, !PT ;  /* 0x0000000778087209 */ /* 0x000fe40007800000 */
[----:B------:R-:W-:-:S02]  /*2db0*/  IADD3 R6, R0, 0xf9, RZ ;  /* 0x000000f900067810 */ /* 0x000fc40007ffe0ff */
[----:B------:R-:W-:Y:S02]  /*2dc0*/  FSEL R147, R147, -INF , !P4 ;  /* 0xff80000093937808 */ /* 0x000fe40006000000 */
[----:B------:R-:W-:Y:S02]  /*2dd0*/  FMNMX R10, R146, R9, !PT ;  /* 0x00000009920a7209 */ /* 0x000fe40007800000 */
[----:B------:R-:W-:Y:S02]  /*2de0*/  FSEL R137, R137, -INF , !P2 ;  /* 0xff80000089897808 */ /* 0x000fe40005000000 */
[----:B------:R-:W-:Y:S02]  /*2df0*/  FMNMX R7, R121, R8, !PT ;  /* 0x0000000879077209 */ /* 0x000fe40007800000 */
[----:B--2---:R-:W-:Y:S02]  /*2e00*/  ISETP.GE.AND P2, PT, R6, R5, PT ;  /* 0x000000050600720c */ /* 0x004fe40003f46270 */
[----:B------:R-:W-:-:S02]  /*2e10*/  FSEL R150, R150, -INF , !P5 ;  /* 0xff80000096967808 */ /* 0x000fc40006800000 */
[----:B------:R-:W-:Y:S02]  /*2e20*/  FMNMX R9, R147, R10, !PT ;  /* 0x0000000a93097209 */ /* 0x000fe40007800000 */
[----:B------:R-:W-:Y:S02]  /*2e30*/  FMNMX R6, R124, R7, !PT ;  /* 0x000000077c067209 */ /* 0x000fe40007800000 */
[----:B------:R-:W-:Y:S02]  /*2e40*/  FSEL R151, R151, -INF , !P2 ;  /* 0xff80000097977808 */ /* 0x000fe40005000000 */
[----:B------:R-:W-:Y:S02]  /*2e50*/  FMNMX R8, R150, R9, !PT ;  /* 0x0000000996087209 */ /* 0x000fe40007800000 */
[----:B------:R-:W-:Y:S02]  /*2e60*/  FMNMX R7, R125, R6, !PT ;  /* 0x000000067d077209 */ /* 0x000fe40007800000 */
[----:B------:R-:W-:-:S02]  /*2e70*/  FMNMX R8, R151, R8, !PT ;  /* 0x0000000897087209 */ /* 0x000fc40007800000 */
[----:B------:R-:W-:Y:S02]  /*2e80*/  FMNMX R6, R128, R7, !PT ;  /* 0x0000000780067209 */ /* 0x000fe40007800000 */
[----:B------:R-:W-:Y:S01]  /*2e90*/  FSEL R140, R140, -INF , !P6 ;  /* 0xff8000008c8c7808 */ /* 0x000fe20007000000 */
[----:B------:R-:W2:Y:S01]  /*2ea0*/  SHFL.BFLY PT, R9, R8, 0x1, 0x1f ;  /* 0x0c201f0008097f89 */ /* 0x000ea200000e0000 */
[----:B------:R-:W-:Y:S02]  /*2eb0*/  FMNMX R7, R129, R6, !PT ;  /* 0x0000000681077209 */ /* 0x000fe40007800000 */
[----:B------:R-:W-:Y:S02]  /*2ec0*/  FSEL R141, R141, -INF , !P1 ;  /* 0xff8000008d8d7808 */ /* 0x000fe40004800000 */
[----:B------:R-:W-:Y:S02]  /*2ed0*/  FMNMX R6, R132, R7, !PT ;  /* 0x0000000784067209 */ /* 0x000fe40007800000 */
[----:B------:R-:W-:-:S02]  /*2ee0*/  FSEL R144, R144, -INF , !P3 ;  /* 0xff80000090907808 */ /* 0x000fc40005800000 */
[----:B------:R-:W-:Y:S02]  /*2ef0*/  FMNMX R7, R133, R6, !PT ;  /* 0x0000000685077209 */ /* 0x000fe40007800000 */
[----:B------:R-:W-:Y:S02]  /*2f00*/  FSEL R145, R145, -INF , !P4 ;  /* 0xff80000091917808 */ /* 0x000fe40006000000 */
[----:B------:R-:W-:Y:S02]  /*2f10*/  FMNMX R6, R136, R7, !PT ;  /* 0x0000000788067209 */ /* 0x000fe40007800000 */
[----:B------:R-:W-:Y:S02]  /*2f20*/  FSEL R148, R148, -INF , !P5 ;  /* 0xff80000094947808 */ /* 0x000fe40006800000 */
[----:B------:R-:W-:Y:S02]  /*2f30*/  FMNMX R7, R137, R6, !PT ;  /* 0x0000000689077209 */ /* 0x000fe40007800000 */
[----:B------:R-:W-:-:S02]  /*2f40*/  FSEL R149, R149, -INF , !P2 ;  /* 0xff80000095957808 */ /* 0x000fc40005000000 */
[----:B------:R-:W-:Y:S02]  /*2f50*/  FMNMX R6, R140, R7, !PT ;  /* 0x000000078c067209 */ /* 0x000fe40007800000 */
[----:B--2---:R-:W-:Y:S02]  /*2f60*/  FMNMX R9, R8, R9, !PT ;  /* 0x0000000908097209 */ /* 0x004fe40007800000 */
[----:B------:R-:W-:-:S03]  /*2f70*/  FMNMX R7, R141, R6, !PT ;  /* 0x000000068d077209 */ /* 0x000fc60007800000 */
[----:B------:R-:W2:Y:S01]  /*2f80*/  SHFL.BFLY PT, R10, R9, 0x2, 0x1f ;  /* 0x0c401f00090a7f89 */ /* 0x000ea200000e0000 */
[----:B------:R-:W-:-:S04]  /*2f90*/  FMNMX R6, R144, R7, !PT ;  /* 0x0000000790067209 */ /* 0x000fc80007800000 */
[----:B------:R-:W-:-:S04]  /*2fa0*/  FMNMX R7, R145, R6, !PT ;  /* 0x0000000691077209 */ /* 0x000fc80007800000 */
[----:B------:R-:W-:-:S04]  /*2fb0*/  FMNMX R6, R148, R7, !PT ;  /* 0x0000000794067209 */ /* 0x000fc80007800000 */
[----:B------:R-:W-:-:S05]  /*2fc0*/  FMNMX R6, R149, R6, !PT ;  /* 0x0000000695067209 */ /* 0x000fca0007800000 */
[----:B------:R-:W3:Y:S01]  /*2fd0*/  SHFL.BFLY PT, R7, R6, 0x1, 0x1f ;  /* 0x0c201f0006077f89 */ /* 0x000ee200000e0000 */
[----:B--2---:R-:W-:-:S04]  /*2fe0*/  FMNMX R10, R9, R10, !PT ;  /* 0x0000000a090a7209 */ /* 0x004fc80007800000 */
[----:B------:R-:W-:-:S04]  /*2ff0*/  FSETP.NEU.AND P1, PT, R10, -INF , PT ;  /* 0xff8000000a00780b */ /* 0x000fc80003f2d000 */
[----:B------:R-:W-:-:S05]  /*3000*/  FSEL R153, R10, RZ, P1 ;  /* 0x000000ff0a997208 */ /* 0x000fca0000800000 */
[----:B------:R-:W-:Y:S01]  /*3010*/  FMUL R153, R153, UR6 ;  /* 0x0000000699997c20 */ /* 0x000fe20008400000 */
[----:B------:R-:W-:-:S03]  /*3020*/  ULDC UR6, c[0x0][0x604] ;  /* 0x0001810000067ab9 */ /* 0x000fc60000000800 */
[--C-:B------:R-:W-:Y:S01]  /*3030*/  FFMA R26, R26, UR6, -R153.reuse ;  /* 0x000000061a1a7c23 */ /* 0x100fe20008000899 */
[----:B---3--:R-:W-:Y:S01]  /*3040*/  FMNMX R8, R6, R7, !PT ;  /* 0x0000000706087209 */ /* 0x008fe20007800000 */
[----:B------:R-:W-:Y:S02]  /*3050*/  ULDC UR6, c[0x0][0x604] ;  /* 0x0001810000067ab9 */ /* 0x000fe40000000800 */
[--C-:B------:R-:W-:Y:S01]  /*3060*/  FFMA R12, R27, UR6, -R153.reuse ;  /* 0x000000061b0c7c23 */ /* 0x100fe20008000899 */
[----:B------:R-:W-:Y:S01]  /*3070*/  ULDC UR6, c[0x0][0x604] ;  /* 0x0001810000067ab9 */ /* 0x000fe20000000800 */
[----:B------:R-:W2:Y:S01]  /*3080*/  SHFL.BFLY PT, R9, R8, 0x2, 0x1f ;  /* 0x0c401f0008097f89 */ /* 0x000ea200000e0000 */
[--C-:B------:R-:W-:Y:S01]  /*3090*/  FFMA R30, R30, UR6, -R153.reuse ;  /* 0x000000061e1e7c23 */ /* 0x100fe20008000899 */
[----:B------:R-:W-:Y:S01]  /*30a0*/  ULDC UR6, c[0x0][0x604] ;  /* 0x0001810000067ab9 */ /* 0x000fe20000000800 */
[----:B------:R-:W-:Y:S01]  /*30b0*/  FSETP.GEU.AND P5, PT, R12, -126, PT ;  /* 0xc2fc00000c00780b */ /* 0x000fe20003fae000 */
        /* <DEDUP_REMOVED lines=12> */
[----:B------:R-:W-:Y:S01]  /*3180*/  @!P5 FMUL R12, R12, 0.5 ;  /* 0x3f0000000c0cd820 */ /* 0x000fe20000400000 */
[--C-:B------:R-:W-:Y:S01]  /*3190*/  FFMA R18, R39, UR6, -R153.reuse ;  /* 0x0000000627127c23 */ /* 0x100fe20008000899 */
[----:B------:R-:W-:Y:S01]  /*31a0*/  ULDC UR6, c[0x0][0x604] ;  /* 0x0001810000067ab9 */ /* 0x000fe20000000800 */
[----:B------:R-:W-:Y:S01]  /*31b0*/  @!P3 FMUL R30, R30, 0.5 ;  /* 0x3f0000001e1eb820 */ /* 0x000fe20000400000 */
[--C-:B------:R-:W-:Y:S01]  /*31c0*/  FFMA R13, R42, UR6, -R153.reuse ;  /* 0x000000062a0d7c23 */ /* 0x100fe20008000899 */
[----:B------:R-:W-:Y:S01]  /*31d0*/  ULDC UR6, c[0x0][0x604] ;  /* 0x0001810000067ab9 */ /* 0x000fe20000000800 */
[----:B------:R-:W3:Y:S01]  /*31e0*/  MUFU.EX2 R12, R12 ;  /* 0x0000000c000c7308 */ /* 0x000ee20000000800 */
[----:B------:R-:W-:Y:S01]  /*31f0*/  @!P2 FMUL R14, R14, 0.5 ;  /* 0x3f0000000e0ea820 */ /* 0x000fe20000400000 */
[----:B--2---:R-:W-:Y:S01]  /*3200*/  FMNMX R8, R8, R9, !PT ;  /* 0x0000000908087209 */ /* 0x004fe20007800000 */
[----:B------:R-:W-:Y:S01]  /*3210*/  @!P4 FMUL R11, R11, 0.5 ;  /* 0x3f0000000b0bc820 */ /* 0x000fe20000400000 */
[--C-:B------:R-:W-:Y:S01]  /*3220*/  FFMA R20, R43, UR6, -R153.reuse ;  /* 0x000000062b147c23 */ /* 0x100fe20008000899 */
[----:B------:R-:W-:Y:S01]  /*3230*/  ULDC UR6, c[0x0][0x604] ;  /* 0x0001810000067ab9 */ /* 0x000fe20000000800 */
[----:B------:R-:W-:Y:S01]  /*3240*/  FSETP.NEU.AND P1, PT, R8, -INF , PT ;  /* 0xff8000000800780b */ /* 0x000fe20003f2d000 */
[--C-:B------:R-:W-:Y:S01]  /*3250*/  FFMA R46, R46, UR6, -R153.reuse ;  /* 0x000000062e2e7c23 */ /* 0x100fe20008000899 */
[----:B------:R-:W2:Y:S01]  /*3260*/  MUFU.EX2 R9, R30 ;  /* 0x0000001e00097308 */ /* 0x000ea20000000800 */
[----:B------:R-:W-:Y:S01]  /*3270*/  ULDC UR6, c[0x0][0x604] ;  /* 0x0001810000067ab9 */ /* 0x000fe20000000800 */
[----:B------:R-:W-:Y:S01]  /*3280*/  FSEL R6, R8, RZ, P1 ;  /* 0x000000ff08067208 */ /* 0x000fe20000800000 */
[----:B------:R-:W-:Y:S01]  /*3290*/  FFMA R22, R47, UR6, -R153 ;  /* 0x000000062f167c23 */ /* 0x000fe20008000899 */
[----:B------:R-:W-:Y:S01]  /*32a0*/  FSETP.GEU.AND P1, PT, R16, -126, PT ;  /* 0xc2fc00001000780b */ /* 0x000fe20003f2e000 */
[----:B------:R-:W-:Y:S01]  /*32b0*/  @!P6 FMUL R26, R26, 0.5 ;  /* 0x3f0000001a1ae820 */ /* 0x000fe20000400000 */
[----:B------:R-:W-:-:S02]  /*32c0*/  ULDC UR6, c[0x0][0x604] ;  /* 0x0001810000067ab9 */ /* 0x000fc40000000800 */
[----:B------:R-:W4:Y:S01]  /*32d0*/  MUFU.EX2 R14, R14 ;  /* 0x0000000e000e7308 */ /* 0x000f220000000800 */
[----:B---3--:R-:W-:Y:S01]  /*32e0*/  @!P5 FMUL R12, R12, R12 ;  /* 0x0000000c0c0cd220 */ /* 0x008fe20000400000 */
[----:B------:R-:W-:Y:S01]  /*32f0*/  FSETP.GEU.AND P5, PT, R18, -126, PT ;  /* 0xc2fc00001200780b */ /* 0x000fe20003fae000 */
[----:B------:R-:W-:Y:S01]  /*3300*/  FFMA R15, R50, UR6, -R153 ;  /* 0x00000006320f7c23 */ /* 0x000fe20008000899 */
[----:B------:R-:W-:-:S04]  /*3310*/  ULDC UR6, c[0x0][0x604] ;  /* 0x0001810000067ab9 */ /* 0x000fc80000000800 */
[----:B------:R-:W3:Y:S01]  /*3320*/  MUFU.EX2 R11, R11 ;  /* 0x0000000b000b7308 */ /* 0x000ee20000000800 */
[----:B--2---:R-:W-:Y:S01]  /*3330*/  @!P3 FMUL R9, R9, R9 ;  /* 0x000000090909b220 */ /* 0x004fe20000400000 */
[----:B------:R-:W-:Y:S01]  /*3340*/  FSETP.GEU.AND P3, PT, R13, -126, PT ;  /* 0xc2fc00000d00780b */ /* 0x000fe20003f6e000 */
[----:B------:R-:W-:-:S04]  /*3350*/  @!P1 FMUL R16, R16, 0.5 ;  /* 0x3f00000010109820 */ /* 0x000fc80000400000 */
[----:B------:R-:W-:Y:S01]  /*3360*/  @!P5 FMUL R18, R18, 0.5 ;  /* 0x3f0000001212d820 */ /* 0x000fe20000400000 */
[----:B------:R2:W5:Y:S01]  /*3370*/  MUFU.EX2 R7, R26 ;  /* 0x0000001a00077308 */ /* 0x0005620000000800 */
[----:B----4-:R-:W-:Y:S01]  /*3380*/  @!P2 FMUL R14, R14, R14 ;  /* 0x0000000e0e0ea220 */ /* 0x010fe20000400000 */
[----:B------:R-:W-:-:S05]  /*3390*/  FSETP.GEU.AND P2, PT, R20, -126, PT ;  /* 0xc2fc00001400780b */ /* 0x000fca0003f4e000 */
[----:B------:R-:W-:Y:S01]  /*33a0*/  @!P3 FMUL R13, R13, 0.5 ;  /* 0x3f0000000d0db820 */ /* 0x000fe20000400000 */
[----:B------:R-:W4:Y:S01]  /*33b0*/  MUFU.EX2 R16, R16 ;  /* 0x0000001000107308 */ /* 0x000f220000000800 */
[----:B---3--:R-:W-:Y:S01]  /*33c0*/  @!P4 FMUL R11, R11, R11 ;  /* 0x0000000b0b0bc220 */ /* 0x008fe20000400000 */
[----:B------:R-:W-:Y:S01]  /*33d0*/  FSETP.GEU.AND P4, PT, R46, -126, PT ;  /* 0xc2fc00002e00780b */ /* 0x000fe20003f8e000 */
[--C-:B--2---:R-:W-:Y:S01]  /*33e0*/  FFMA R26, R51, UR6, -R153.reuse ;  /* 0x00000006331a7c23 */ /* 0x104fe20008000899 */
[----:B------:R-:W-:Y:S02]  /*33f0*/  ULDC UR6, c[0x0][0x604] ;  /* 0x0001810000067ab9 */ /* 0x000fe40000000800 */
[----:B------:R-:W-:Y:S01]  /*3400*/  FFMA R27, R54, UR6, -R153 ;  /* 0x00000006361b7c23 */ /* 0x000fe20008000899 */
[----:B------:R-:W-:Y:S01]  /*3410*/  @!P2 FMUL R20, R20, 0.5 ;  /* 0x3f0000001414a820 */ /* 0x000fe20000400000 */
[----:B------:R-:W2:Y:S01]  /*3420*/  MUFU.EX2 R18, R18 ;  /* 0x0000001200127308 */ /* 0x000ea20000000800 */
[----:B-----5:R-:W-:Y:S01]  /*3430*/  @!P6 FMUL R7, R7, R7 ;  /* 0x000000070707e220 */ /* 0x020fe20000400000 */
[----:B------:R-:W-:Y:S01]  /*3440*/  FSETP.GEU.AND P6, PT, R38, -126, PT ;  /* 0xc2fc00002600780b */ /* 0x000fe20003fce000 */
[----:B------:R-:W-:-:S02]  /*3450*/  ULDC UR6, c[0x0][0x604] ;  /* 0x0001810000067ab9 */ /* 0x000fc40000000800 */
[--C-:B------:R-:W-:Y:S01]  /*3460*/  FFMA R30, R55, UR6, -R153.reuse ;  /* 0x00000006371e7c23 */ /* 0x100fe20008000899 */
[----:B------:R-:W-:Y:S01]  /*3470*/  ULDC UR6, c[0x0][0x604] ;  /* 0x0001810000067ab9 */ /* 0x000fe20000000800 */
[----:B------:R-:W-:Y:S01]  /*3480*/  @!P4 FMUL R46, R46, 0.5 ;  /* 0x3f0000002e2ec820 */ /* 0x000fe20000400000 */
[----:B------:R-:W3:Y:S01]  /*3490*/  MUFU.EX2 R13, R13 ;  /* 0x0000000d000d7308 */ /* 0x000ee20000000800 */
[----:B----4-:R-:W-:Y:S01]  /*34a0*/  @!P1 FMUL R16, R16, R16 ;  /* 0x0000001010109220 */ /* 0x010fe20000400000 */
[----:B------:R-:W-:Y:S01]  /*34b0*/  FSETP.GEU.AND P1, PT, R22, -126, PT ;  /* 0xc2fc00001600780b */ /* 0x000fe20003f2e000 */
[--C-:B------:R-:W-:Y:S01]  /*34c0*/  FFMA R17, R58, UR6, -R153.reuse ;  /* 0x000000063a117c23 */ /* 0x100fe20008000899 */
[----:B------:R-:W-:Y:S02]  /*34d0*/  ULDC UR6, c[0x0][0x604] ;  /* 0x0001810000067ab9 */ /* 0x000fe40000000800 */
[----:B------:R-:W-:Y:S01]  /*34e0*/  FFMA R34, R59, UR6, -R153 ;  /* 0x000000063b227c23 */ /* 0x000fe20008000899 */
[----:B------:R-:W-:Y:S01]  /*34f0*/  @!P6 FMUL R38, R38, 0.5 ;  /* 0x3f0000002626e820 */ /* 0x000fe20000400000 */
[----:B------:R-:W4:Y:S01]  /*3500*/  MUFU.EX2 R20, R20 ;  /* 0x0000001400147308 */ /* 0x000f220000000800 */
[----:B--2---:R-:W-:Y:S01]  /*3510*/  @!P5 FMUL R18, R18, R18 ;  /* 0x000000121212d220 */ /* 0x004fe20000400000 */
[----:B------:R-:W-:Y:S01]  /*3520*/  FSETP.GEU.AND P5, PT, R26, -126, PT ;  /* 0xc2fc00001a00780b */ /* 0x000fe20003fae000 */
[----:B------:R-:W-:-:S02]  /*3530*/  ULDC UR6, c[0x0][0x604] ;  /* 0x0001810000067ab9 */ /* 0x000fc40000000800 */
[----:B------:R-:W-:Y:S01]  /*3540*/  FFMA R35, R62, UR6, -R153 ;  /* 0x000000063e237c23 */ /* 0x000fe20008000899 */
[----:B------:R-:W-:Y:S01]  /*3550*/  ULDC UR6, c[0x0][0x604] ;  /* 0x0001810000067ab9 */ /* 0x000fe20000000800 */
[----:B------:R-:W-:Y:S01]  /*3560*/  @!P1 FMUL R22, R22, 0.5 ;  /* 0x3f00000016169820 */ /* 0x000fe20000400000 */
[----:B------:R-:W2:Y:S01]  /*3570*/  MUFU.EX2 R83, R46 ;  /* 0x0000002e00537308 */ /* 0x000ea20000000800 */
[----:B---3--:R-:W-:Y:S01]  /*3580*/  @!P3 FMUL R13, R13, R13 ;  /* 0x0000000d0d0db220 */ /* 0x008fe20000400000 */
[----:B------:R-:W-:-:S05]  /*3590*/  FSETP.GEU.AND P3, PT, R27, -126, PT ;  /* 0xc2fc00001b00780b */ /* 0x000fca0003f6e000 */
[----:B------:R-:W-:Y:S01]  /*35a0*/  @!P5 FMUL R26, R26, 0.5 ;  /* 0x3f0000001a1ad820 */ /* 0x000fe20000400000 */
[----:B------:R-:W3:Y:S01]  /*35b0*/  MUFU.EX2 R22, R22 ;  /* 0x0000001600167308 */ /* 0x000ee20000000800 */
[----:B----4-:R-:W-:Y:S01]  /*35c0*/  @!P2 FMUL R20, R20, R20 ;  /* 0x000000141414a220 */ /* 0x010fe20000400000 */
[----:B------:R-:W-:-:S05]  /*35d0*/  FSETP.GEU.AND P2, PT, R30, -126, PT ;  /* 0xc2fc00001e00780b */ /* 0x000fca0003f4e000 */
[----:B------:R-:W-:Y:S01]  /*35e0*/  @!P3 FMUL R27, R27, 0.5 ;  /* 0x3f0000001b1bb820 */ /* 0x000fe20000400000 */
[----:B------:R-:W4:Y:S01]  /*35f0*/  MUFU.EX2 R26, R26 ;  /* 0x0000001a001a7308 */ /* 0x000f220000000800 */
[----:B--2---:R-:W-:Y:S01]  /*3600*/  @!P4 FMUL R83, R83, R83 ;  /* 0x000000535353c220 */ /* 0x004fe20000400000 */
[----:B------:R-:W-:-:S05]  /*3610*/  FSETP.GEU.AND P4, PT, R17, -126, PT ;  /* 0xc2fc00001100780b */ /* 0x000fca0003f8e000 */
[----:B------:R-:W-:Y:S01]  /*3620*/  @!P2 FMUL R30, R30, 0.5 ;  /* 0x3f0000001e1ea820 */ /* 0x000fe20000400000 */
[----:B------:R-:W2:Y:S01]  /*3630*/  MUFU.EX2 R27, R27 ;  /* 0x0000001b001b7308 */ /* 0x000ea20000000800 */
[----:B---3--:R-:W-:Y:S01]  /*3640*/  @!P1 FMUL R22, R22, R22 ;  /* 0x0000001616169220 */ /* 0x008fe20000400000 */
[----:B------:R-:W-:-:S05]  /*3650*/  FSETP.GEU.AND P1, PT, R34, -126, PT ;  /* 0xc2fc00002200780b */ /* 0x000fca0003f2e000 */
[----:B------:R-:W-:Y:S01]  /*3660*/  @!P4 FMUL R17, R17, 0.5 ;  /* 0x3f0000001111c820 */ /* 0x000fe20000400000 */
[----:B------:R3:W5:Y:S01]  /*3670*/  MUFU.EX2 R79, R38 ;  /* 0x00000026004f7308 */ /* 0x0007620000000800 */
[----:B----4-:R-:W-:-:S06]  /*3680*/  @!P5 FMUL R26, R26, R26 ;  /* 0x0000001a1a1ad220 */ /* 0x010fcc0000400000 */
[----:B------:R-:W-:Y:S01]  /*3690*/  @!P1 FMUL R34, R34, 0.5 ;  /* 0x3f00000022229820 */ /* 0x000fe20000400000 */
[----:B------:R-:W4:Y:S01]  /*36a0*/  MUFU.EX2 R30, R30 ;  /* 0x0000001e001e7308 */ /* 0x000f220000000800 */
[--C-:B---3--:R-:W-:Y:S01]  /*36b0*/  FFMA R38, R63, UR6, -R153.reuse ;  /* 0x000000063f267c23 */ /* 0x108fe20008000899 */
[----:B------:R-:W-:Y:S01]  /*36c0*/  ULDC UR6, c[0x0][0x604] ;  /* 0x0001810000067ab9 */ /* 0x000fe20000000800 */
[----:B--2---:R-:W-:Y:S01]  /*36d0*/  @!P3 FMUL R27, R27, R27 ;  /* 0x0000001b1b1bb220 */ /* 0x004fe20000400000 */
[--C-:B------:R-:W-:Y:S01]  /*36e0*/  FFMA R19, R66, UR6, -R153.reuse ;  /* 0x0000000642137c23 */ /* 0x100fe20008000899 */
[----:B------:R-:W-:Y:S01]  /*36f0*/  ULDC UR6, c[0x0][0x604] ;  /* 0x0001810000067ab9 */ /* 0x000fe20000000800 */
[----:B------:R-:W-:Y:S01]  /*3700*/  FSETP.GEU.AND P5, PT, R38, -126, PT ;  /* 0xc2fc00002600780b */ /* 0x000fe20003fae000 */
[--C-:B------:R-:W-:Y:S01]  /*3710*/  FFMA R42, R67, UR6, -R153.reuse ;  /* 0x00000006432a7c23 */ /* 0x100fe20008000899 */
[----:B------:R-:W2:Y:S01]  /*3720*/  MUFU.EX2 R17, R17 ;  /* 0x0000001100117308 */ /* 0x000ea20000000800 */
[----:B------:R-:W-:Y:S01]  /*3730*/  FSETP.GEU.AND P3, PT, R19, -126, PT ;  /* 0xc2fc00001300780b */ /* 0x000fe20003f6e000 */
[----:B------:R-:W-:Y:S01]  /*3740*/  ULDC UR6, c[0x0][0x604] ;  /* 0x0001810000067ab9 */ /* 0x000fe20000000800 */
[----:B-----5:R-:W-:Y:S01]  /*3750*/  @!P6 FMUL R79, R79, R79 ;  /* 0x0000004f4f4fe220 */ /* 0x020fe20000400000 */
[--C-:B------:R-:W-:Y:S01]  /*3760*/  FFMA R43, R70, UR6, -R153.reuse ;  /* 0x00000006462b7c23 */ /* 0x100fe20008000899 */
[----:B------:R-:W-:Y:S01]  /*3770*/  ULDC UR6, c[0x0][0x604] ;  /* 0x0001810000067ab9 */ /* 0x000fe20000000800 */
[----:B------:R-:W-:Y:S01]  /*3780*/  FSETP.GEU.AND P6, PT, R15, -126, PT ;  /* 0xc2fc00000f00780b */ /* 0x000fe20003fce000 */
[----:B------:R-:W-:Y:S01]  /*3790*/  FFMA R46, R71, UR6, -R153 ;  /* 0x00000006472e7c23 */ /* 0x000fe20008000899 */
[----:B------:R-:W3:Y:S01]  /*37a0*/  MUFU.EX2 R34, R34 ;  /* 0x0000002200227308 */ /* 0x000ee20000000800 */
[----:B----4-:R-:W-:Y:S01]  /*37b0*/  @!P2 FMUL R30, R30, R30 ;  /* 0x0000001e1e1ea220 */ /* 0x010fe20000400000 */
[----:B------:R-:W-:Y:S01]  /*37c0*/  FSETP.GEU.AND P2, PT, R42, -126, PT ;  /* 0xc2fc00002a00780b */ /* 0x000fe20003f4e000 */
[----:B------:R-:W-:Y:S01]  /*37d0*/  @!P5 FMUL R38, R38, 0.5 ;  /* 0x3f0000002626d820 */ /* 0x000fe20000400000 */
[----:B------:R-:W-:-:S02]  /*37e0*/  ULDC UR6, c[0x0][0x604] ;  /* 0x0001810000067ab9 */ /* 0x000fc40000000800 */
[----:B------:R-:W-:Y:S01]  /*37f0*/  @!P3 FMUL R19, R19, 0.5 ;  /* 0x3f0000001313b820 */ /* 0x000fe20000400000 */
[--C-:B------:R-:W-:Y:S01]  /*3800*/  FFMA R21, R74, UR6, -R153.reuse ;  /* 0x000000064a157c23 */ /* 0x100fe20008000899 */
[----:B------:R-:W-:Y:S01]  /*3810*/  ULDC UR6, c[0x0][0x604] ;  /* 0x0001810000067ab9 */ /* 0x000fe20000000800 */
[----:B------:R-:W4:Y:S01]  /*3820*/  MUFU.EX2 R38, R38 ;  /* 0x0000002600267308 */ /* 0x000f220000000800 */
[----:B--2---:R-:W-:Y:S01]  /*3830*/  @!P4 FMUL R17, R17, R17 ;  /* 0x000000111111c220 */ /* 0x004fe20000400000 */
[----:B------:R-:W-:Y:S01]  /*3840*/  FSETP.GEU.AND P4, PT, R43, -126, PT ;  /* 0xc2fc00002b00780b */ /* 0x000fe20003f8e000 */
[--C-:B------:R-:W-:Y:S01]  /*3850*/  FFMA R50, R75, UR6, -R153.reuse ;  /* 0x000000064b327c23 */ /* 0x100fe20008000899 */
[----:B------:R-:W-:Y:S01]  /*3860*/  ULDC UR6, c[0x0][0x604] ;  /* 0x0001810000067ab9 */ /* 0x000fe20000000800 */
[----:B------:R-:W-:Y:S01]  /*3870*/  @!P6 FMUL R15, R15, 0.5 ;  /* 0x3f0000000f0fe820 */ /* 0x000fe20000400000 */
[----:B------:R-:W-:Y:S01]  /*3880*/  FFMA R51, R78, UR6, -R153 ;  /* 0x000000064e337c23 */ /* 0x000fe20008000899 */
[----:B------:R-:W-:Y:S01]  /*3890*/  @!P2 FMUL R42, R42, 0.5 ;  /* 0x3f0000002a2aa820 */ /* 0x000fe20000400000 */
[----:B------:R-:W2:Y:S01]  /*38a0*/  MUFU.EX2 R19, R19 ;  /* 0x0000001300137308 */ /* 0x000ea20000000800 */
[----:B---3--:R-:W-:Y:S01]  /*38b0*/  @!P1 FMUL R34, R34, R34 ;  /* 0x0000002222229220 */ /* 0x008fe20000400000 */
        /* <DEDUP_REMOVED lines=16> */
[--C-:B------:R-:W-:Y:S01]  /*39c0*/  FFMA R62, R86, UR6, -R153.reuse ;  /* 0x00000006563e7c23 */ /* 0x100fe20008000899 */
[----:B------:R-:W-:Y:S01]  /*39d0*/  ULDC UR6, c[0x0][0x604] ;  /* 0x0001810000067ab9 */ /* 0x000fe20000000800 */
[----:B------:R-:W-:Y:S01]  /*39e0*/  @!P5 FMUL R50, R50, 0.5 ;  /* 0x3f0000003232d820 */ /* 0x000fe20000400000 */
[----:B------:R-:W2:Y:S01]  /*39f0*/  MUFU.EX2 R46, R46 ;  /* 0x0000002e002e7308 */ /* 0x000ea20000000800 */
[----:B---3--:R-:W-:Y:S01]  /*3a00*/  @!P2 FMUL R42, R42, R42 ;  /* 0x0000002a2a2aa220 */ /* 0x008fe20000400000 */
[----:B------:R-:W-:Y:S01]  /*3a10*/  FSETP.GEU.AND P2, PT, R3, -126, PT ;  /* 0xc2fc00000300780b */ /* 0x000fe20003f4e000 */
[--C-:B------:R-:W-:Y:S01]  /*3a20*/  FFMA R59, R87, UR6, -R153.reuse ;  /* 0x00000006573b7c23 */ /* 0x100fe20008000899 */
[----:B------:R-:W-:Y:S02]  /*3a30*/  ULDC UR6, c[0x0][0x604] ;  /* 0x0001810000067ab9 */ /* 0x000fe40000000800 */
[----:B------:R-:W-:Y:S01]  /*3a40*/  FFMA R66, R90, UR6, -R153 ;  /* 0x000000065a427c23 */ /* 0x000fe20008000899 */
[----:B------:R-:W-:Y:S01]  /*3a50*/  @!P3 FMUL R51, R51, 0.5 ;  /* 0x3f0000003333b820 */ /* 0x000fe20000400000 */
[----:B------:R-:W3:Y:S01]  /*3a60*/  MUFU.EX2 R50, R50 ;  /* 0x0000003200327308 */ /* 0x000ee20000000800 */
[----:B----4-:R-:W-:Y:S01]  /*3a70*/  @!P4 FMUL R43, R43, R43 ;  /* 0x0000002b2b2bc220 */ /* 0x010fe20000400000 */
[----:B------:R-:W-:Y:S01]  /*3a80*/  FSETP.GEU.AND P4, PT, R23, -126, PT ;  /* 0xc2fc00001700780b */ /* 0x000fe20003f8e000 */
[----:B------:R-:W-:-:S02]  /*3a90*/  ULDC UR6, c[0x0][0x604] ;  /* 0x0001810000067ab9 */ /* 0x000fc40000000800 */
[--C-:B------:R-:W-:Y:S01]  /*3aa0*/  FFMA R31, R91, UR6, -R153.reuse ;  /* 0x000000065b1f7c23 */ /* 0x100fe20008000899 */
[----:B------:R-:W-:Y:S01]  /*3ab0*/  ULDC UR6, c[0x0][0x604] ;  /* 0x0001810000067ab9 */ /* 0x000fe20000000800 */
[----:B------:R-:W-:Y:S01]  /*3ac0*/  @!P2 FMUL R3, R3, 0.5 ;  /* 0x3f0000000303a820 */ /* 0x000fe20000400000 */
[----:B------:R-:W4:Y:S01]  /*3ad0*/  MUFU.EX2 R51, R51 ;  /* 0x0000003300337308 */ /* 0x000f220000000800 */
[----:B--2---:R-:W-:Y:S01]  /*3ae0*/  @!P1 FMUL R46, R46, R46 ;  /* 0x0000002e2e2e9220 */ /* 0x004fe20000400000 */
[----:B------:R-:W-:Y:S01]  /*3af0*/  FSETP.GEU.AND P1, PT, R4, -126, PT ;  /* 0xc2fc00000400780b */ /* 0x000fe20003f2e000 */
[--C-:B------:R-:W-:Y:S01]  /*3b00*/  FFMA R70, R94, UR6, -R153.reuse ;  /* 0x000000065e467c23 */ /* 0x100fe20008000899 */
[----:B------:R-:W-:Y:S02]  /*3b10*/  ULDC UR6, c[0x0][0x604] ;  /* 0x0001810000067ab9 */ /* 0x000fe40000000800 */
        /* <DEDUP_REMOVED lines=132> */
[----:B------:R-:W-:Y:S01]  /*4360*/  FFMA R151, R151, UR6, -R153 ;  /* 0x0000000697977c23 */ /* 0x000fe20008000899 */
[----:B------:R-:W-:Y:S01]  /*4370*/  ULDC UR6, c[0x0][0x604] ;  /* 0x0001810000067ab9 */ /* 0x000fe20000000800 */
[----:B------:R-:W-:Y:S01]  /*4380*/  @!P1 FMUL R103, R103, 0.5 ;  /* 0x3f00000067679820 */ /* 0x000fe20000400000 */
[----:B------:R-:W3:Y:S01]  /*4390*/  MUFU.EX2 R55, R55 ;  /* 0x0000003700377308 */ /* 0x000ee20000000800 */
[----:B----4-:R-:W-:Y:S01]  /*43a0*/  @!P3 FMUL R90, R90, R90 ;  /* 0x0000005a5a5ab220 */ /* 0x010fe20000400000 */
[----:B------:R-:W-:Y:S01]  /*43b0*/  FSETP.GEU.AND P3, PT, R102, -126, PT ;  /* 0xc2fc00006600780b */ /* 0x000fe20003f6e000 */
[----:B------:R-:W-:Y:S01]  /*43c0*/  FMUL R3, R6, UR6 ;  /* 0x0000000606037c20 */ /* 0x000fe20008400000 */
[----:B------:R-:W-:-:S03]  /*43d0*/  ULDC UR6, c[0x0][0x604] ;  /* 0x0001810000067ab9 */ /* 0x000fc60000000800 */
[----:B------:R-:W-:Y:S01]  /*43e0*/  @!P5 FMUL R63, R63, 0.5 ;  /* 0x3f0000003f3fd820 */ /* 0x000fe20000400000 */
[----:B------:R-:W4:Y:S01]  /*43f0*/  MUFU.EX2 R94, R94 ;  /* 0x0000005e005e7308 */ /* 0x000f220000000800 */
[----:B--2---:R-:W-:Y:S01]  /*4400*/  @!P6 FMUL R62, R62, R62 ;  /* 0x0000003e3e3ee220 */ /* 0x004fe20000400000 */
[----:B------:R-:W-:Y:S01]  /*4410*/  FSETP.GEU.AND P6, PT, R74, -126, PT ;  /* 0xc2fc00004a00780b */ /* 0x000fe20003fce000 */
[--C-:B------:R-:W-:Y:S01]  /*4420*/  FFMA R24, R24, UR10, -R3.reuse ;  /* 0x0000000a18187c23 */ /* 0x100fe20008000803 */
[--C-:B------:R-:W-:Y:S01]  /*4430*/  FFMA R25, R25, UR6, -R3.reuse ;  /* 0x0000000619197c23 */ /* 0x100fe20008000803 */
[----:B------:R-:W-:Y:S01]  /*4440*/  ULDC UR6, c[0x0][0x604] ;  /* 0x0001810000067ab9 */ /* 0x000fe20000000800 */
[----:B------:R-:W-:Y:S01]  /*4450*/  ULDC UR10, c[0x0][0x604] ;  /* 0x00018100000a7ab9 */ /* 0x000fe20000000800 */
[----:B------:R-:W-:Y:S01]  /*4460*/  @!P3 FMUL R102, R102, 0.5 ;  /* 0x3f0000006666b820 */ /* 0x000fe20000400000 */
[----:B------:R-:W2:Y:S01]  /*4470*/  MUFU.EX2 R103, R103 ;  /* 0x0000006700677308 */ /* 0x000ea20000000800 */
[----:B---3--:R-:W-:Y:S01]  /*4480*/  @!P2 FMUL R55, R55, R55 ;  /* 0x000000373737a220 */ /* 0x008fe20000400000 */
[----:B------:R-:W-:Y:S01]  /*4490*/  FSETP.GEU.AND P2, PT, R75, -126, PT ;  /* 0xc2fc00004b00780b */ /* 0x000fe20003f4e000 */
[--C-:B------:R-:W-:Y:S01]  /*44a0*/  FFMA R28, R28, UR6, -R3.reuse ;  /* 0x000000061c1c7c23 */ /* 0x100fe20008000803 */
[----:B------:R-:W-:Y:S01]  /*44b0*/  ULDC UR6, c[0x0][0x604] ;  /* 0x0001810000067ab9 */ /* 0x000fe20000000800 */
[--C-:B------:R-:W-:Y:S01]  /*44c0*/  FFMA R138, R145, UR22, -R3.reuse ;  /* 0x00000016918a7c23 */ /* 0x100fe20008000803 */
[--C-:B------:R-:W-:Y:S01]  /*44d0*/  FFMA R29, R29, UR6, -R3.reuse ;  /* 0x000000061d1d7c23 */ /* 0x100fe20008000803 */
[----:B------:R-:W-:Y:S01]  /*44e0*/  @!P6 FMUL R74, R74, 0.5 ;  /* 0x3f0000004a4ae820 */ /* 0x000fe20000400000 */
[----:B------:R-:W3:Y:S01]  /*44f0*/  MUFU.EX2 R63, R63 ;  /* 0x0000003f003f7308 */ /* 0x000ee20000000800 */
[----:B----4-:R-:W-:Y:S01]  /*4500*/  @!P4 FMUL R94, R94, R94 ;  /* 0x0000005e5e5ec220 */ /* 0x010fe20000400000 */
[----:B------:R-:W-:Y:S01]  /*4510*/  FSETP.GEU.AND P4, PT, R106, -126, PT ;  /* 0xc2fc00006a00780b */ /* 0x000fe20003f8e000 */
[----:B------:R-:W-:Y:S01]  /*4520*/  ULDC UR6, c[0x0][0x604] ;  /* 0x0001810000067ab9 */ /* 0x000fe20000000800 */
[--C-:B------:R-:W-:Y:S01]  /*4530*/  FFMA R145, R148, UR23, -R3.reuse ;  /* 0x0000001794917c23 */ /* 0x100fe20008000803 */
[--C-:B------:R-:W-:Y:S01]  /*4540*/  FFMA R32, R32, UR6, -R3.reuse ;  /* 0x0000000620207c23 */ /* 0x100fe20008000803 */
[----:B------:R-:W-:Y:S01]  /*4550*/  ULDC UR6, c[0x0][0x604] ;  /* 0x0001810000067ab9 */ /* 0x000fe20000000800 */
[----:B------:R-:W-:Y:S01]  /*4560*/  @!P2 FMUL R75, R75, 0.5 ;  /* 0x3f0000004b4ba820 */ /* 0x000fe20000400000 */
[----:B------:R-:W4:Y:S01]  /*4570*/  MUFU.EX2 R102, R102 ;  /* 0x0000006600667308 */ /* 0x000f220000000800 */
[----:B--2---:R-:W-:Y:S01]  /*4580*/  @!P1 FMUL R103, R103, R103 ;  /* 0x0000006767679220 */ /* 0x004fe20000400000 */
[----:B------:R-:W-:Y:S01]  /*4590*/  FSETP.GEU.AND P1, PT, R91, -126, PT ;  /* 0xc2fc00005b00780b */ /* 0x000fe20003f2e000 */
[----:B------:R-:W-:Y:S01]  /*45a0*/  FFMA R33, R33, UR6, -R3 ;  /* 0x0000000621217c23 */ /* 0x000fe20008000803 */
[----:B------:R-:W-:-:S02]  /*45b0*/  ULDC UR6, c[0x0][0x604] ;  /* 0x0001810000067ab9 */ /* 0x000fc40000000800 */
[--C-:B------:R-:W-:Y:S01]  /*45c0*/  FFMA R36, R36, UR6, -R3.reuse ;  /* 0x0000000624247c23 */ /* 0x100fe20008000803 */
[----:B------:R-:W-:Y:S01]  /*45d0*/  @!P4 FMUL R106, R106, 0.5 ;  /* 0x3f0000006a6ac820 */ /* 0x000fe20000400000 */
[----:B------:R-:W2:Y:S01]  /*45e0*/  MUFU.EX2 R74, R74 ;  /* 0x0000004a004a7308 */ /* 0x000ea20000000800 */
[----:B---3--:R-:W-:Y:S01]  /*45f0*/  @!P5 FMUL R63, R63, R63 ;  /* 0x0000003f3f3fd220 */ /* 0x008fe20000400000 */
[----:B------:R-:W-:Y:S01]  /*4600*/  FSETP.GEU.AND P5, PT, R99, -126, PT ;  /* 0xc2fc00006300780b */ /* 0x000fe20003fae000 */
[----:B------:R-:W-:Y:S02]  /*4610*/  ULDC UR6, c[0x0][0x604] ;  /* 0x0001810000067ab9 */ /* 0x000fe40000000800 */
[--C-:B------:R-:W-:Y:S01]  /*4620*/  FFMA R131, R37, UR6, -R3.reuse ;  /* 0x0000000625837c23 */ /* 0x100fe20008000803 */
[----:B------:R-:W-:Y:S01]  /*4630*/  ULDC UR6, c[0x0][0x604] ;  /* 0x0001810000067ab9 */ /* 0x000fe20000000800 */
[----:B------:R-:W-:Y:S01]  /*4640*/  @!P1 FMUL R91, R91, 0.5 ;  /* 0x3f0000005b5b9820 */ /* 0x000fe20000400000 */
[----:B------:R-:W3:Y:S01]  /*4650*/  MUFU.EX2 R75, R75 ;  /* 0x0000004b004b7308 */ /* 0x000ee20000000800 */
[----:B----4-:R-:W-:Y:S01]  /*4660*/  @!P3 FMUL R102, R102, R102 ;  /* 0x000000666666b220 */ /* 0x010fe20000400000 */
[----:B------:R-:W-:Y:S01]  /*4670*/  FSETP.GEU.AND P3, PT, R114, -126, PT ;  /* 0xc2fc00007200780b */ /* 0x000fe20003f6e000 */
[----:B------:R-:W-:Y:S01]  /*4680*/  FFMA R40, R40, UR6, -R3 ;  /* 0x0000000628287c23 */ /* 0x000fe20008000803 */
[----:B------:R-:W-:-:S02]  /*4690*/  ULDC UR6, c[0x0][0x604] ;  /* 0x0001810000067ab9 */ /* 0x000fc40000000800 */
[--C-:B------:R-:W-:Y:S01]  /*46a0*/  FFMA R41, R41, UR6, -R3.reuse ;  /* 0x0000000629297c23 */ /* 0x100fe20008000803 */
[----:B------:R-:W-:Y:S01]  /*46b0*/  @!P5 FMUL R99, R99, 0.5 ;  /* 0x3f0000006363d820 */ /* 0x000fe20000400000 */
[----:B------:R-:W4:Y:S01]  /*46c0*/  MUFU.EX2 R106, R106 ;  /* 0x0000006a006a7308 */ /* 0x000f220000000800 */
[----:B--2---:R-:W-:Y:S01]  /*46d0*/  @!P6 FMUL R74, R74, R74 ;  /* 0x0000004a4a4ae220 */ /* 0x004fe20000400000 */
[----:B------:R-:W-:Y:S01]  /*46e0*/  FSETP.GEU.AND P6, PT, R86, -126, PT ;  /* 0xc2fc00005600780b */ /* 0x000fe20003fce000 */
[----:B------:R-:W-:Y:S02]  /*46f0*/  ULDC UR6, c[0x0][0x604] ;  /* 0x0001810000067ab9 */ /* 0x000fe40000000800 */
[--C-:B------:R-:W-:Y:S01]  /*4700*/  FFMA R44, R44, UR6, -R3.reuse ;  /* 0x000000062c2c7c23 */ /* 0x100fe20008000803 */
[----:B------:R-:W-:Y:S01]  /*4710*/  ULDC UR6, c[0x0][0x604] ;  /* 0x0001810000067ab9 */ /* 0x000fe20000000800 */
[----:B------:R-:W-:Y:S01]  /*4720*/  @!P3 FMUL R114, R114, 0.5 ;  /* 0x3f0000007272b820 */ /* 0x000fe20000400000 */
[----:B------:R-:W2:Y:S01]  /*4730*/  MUFU.EX2 R91, R91 ;  /* 0x0000005b005b7308 */ /* 0x000ea20000000800 */
[----:B---3--:R-:W-:Y:S01]  /*4740*/  @!P2 FMUL R75, R75, R75 ;  /* 0x0000004b4b4ba220 */ /* 0x008fe20000400000 */
[----:B------:R-:W-:Y:S01]  /*4750*/  FSETP.GEU.AND P2, PT, R107, -126, PT ;  /* 0xc2fc00006b00780b */ /* 0x000fe20003f4e000 */
[----:B------:R-:W-:Y:S01]  /*4760*/  FFMA R135, R45, UR6, -R3 ;  /* 0x000000062d877c23 */ /* 0x000fe20008000803 */
[----:B------:R-:W-:-:S02]  /*4770*/  ULDC UR6, c[0x0][0x604] ;  /* 0x0001810000067ab9 */ /* 0x000fc40000000800 */
[--C-:B------:R-:W-:Y:S01]  /*4780*/  FFMA R48, R48, UR6, -R3.reuse ;  /* 0x0000000630307c23 */ /* 0x100fe20008000803 */
[----:B------:R-:W-:Y:S01]  /*4790*/  @!P6 FMUL R86, R86, 0.5 ;  /* 0x3f0000005656e820 */ /* 0x000fe20000400000 */
[----:B------:R-:W3:Y:S01]  /*47a0*/  MUFU.EX2 R99, R99 ;  /* 0x0000006300637308 */ /* 0x000ee20000000800 */
[----:B----4-:R-:W-:Y:S01]  /*47b0*/  @!P4 FMUL R106, R106, R106 ;  /* 0x0000006a6a6ac220 */ /* 0x010fe20000400000 */
[----:B------:R-:W-:Y:S01]  /*47c0*/  FSETP.GEU.AND P4, PT, R118, -126, PT ;  /* 0xc2fc00007600780b */ /* 0x000fe20003f8e000 */
[----:B------:R-:W-:Y:S02]  /*47d0*/  ULDC UR6, c[0x0][0x604] ;  /* 0x0001810000067ab9 */ /* 0x000fe40000000800 */
        /* <DEDUP_REMOVED lines=77> */
[----:B------:R-:W-:-:S03]  /*4cb0*/  ULDC UR6, c[0x0][0x604] ;  /* 0x0001810000067ab9 */ /* 0x000fc60000000800 */
        /* <DEDUP_REMOVED lines=26> */
[----:B----4-:R-:W-:Y:S01]  /*4e60*/  @!P4 FMUL R36, R36, R36 ;  /* 0x000000242424c220 */ /* 0x010fe20000400000 */
[----:B------:R-:W-:-:S05]  /*4e70*/  FSETP.GEU.AND P4, PT, R48, -126, PT ;  /* 0xc2fc00003000780b */ /* 0x000fca0003f8e000 */
[----:B------:R-:W-:Y:S01]  /*4e80*/  @!P6 FMUL R122, R122, 0.5 ;  /* 0x3f0000007a7ae820 */ /* 0x000fe20000400000 */
[----:B------:R-:W4:Y:S01]  /*4e90*/  MUFU.EX2 R44, R44 ;  /* 0x0000002c002c7308 */ /* 0x000f220000000800 */
[----:B--2---:R-:W-:Y:S01]  /*4ea0*/  @!P1 FMUL R131, R131, R131 ;  /* 0x0000008383839220 */ /* 0x004fe20000400000 */
[----:B------:R-:W-:Y:S01]  /*4eb0*/  FSETP.GEU.AND P1, PT, R49, -126, PT ;  /* 0xc2fc00003100780b */ /* 0x000fe20003f2e000 */
[----:B---3--:R-:W-:-:S04]  /*4ec0*/  FADD R41, R17, R98 ;  /* 0x0000006211297221 */ /* 0x008fc80000000000 */
[----:B------:R-:W-:Y:S01]  /*4ed0*/  @!P4 FMUL R48, R48, 0.5 ;  /* 0x3f0000003030c820 */ /* 0x000fe20000400000 */
[----:B------:R-:W2:Y:S01]  /*4ee0*/  MUFU.EX2 R135, R135 ;  /* 0x0000008700877308 */ /* 0x000ea20000000800 */
[----:B-----5:R-:W-:Y:S01]  /*4ef0*/  @!P5 FMUL R45, R45, R45 ;  /* 0x0000002d2d2dd220 */ /* 0x020fe20000400000 */
[----:B------:R-:W-:-:S05]  /*4f00*/  FSETP.GEU.AND P5, PT, R53, -126, PT ;  /* 0xc2fc00003500780b */ /* 0x000fca0003fae000 */
[----:B------:R-:W-:Y:S01]  /*4f10*/  @!P1 FMUL R49, R49, 0.5 ;  /* 0x3f00000031319820 */ /* 0x000fe20000400000 */
[----:B------:R-:W3:Y:S01]  /*4f20*/  MUFU.EX2 R122, R122 ;  /* 0x0000007a007a7308 */ /* 0x000ee20000000800 */
[----:B----4-:R-:W-:Y:S01]  /*4f30*/  @!P3 FMUL R44, R44, R44 ;  /* 0x0000002c2c2cb220 */ /* 0x010fe20000400000 */
[----:B------:R-:W-:-:S05]  /*4f40*/  FSETP.GEU.AND P3, PT, R56, -126, PT ;  /* 0xc2fc00003800780b */ /* 0x000fca0003f6e000 */
[----:B------:R-:W-:Y:S01]  /*4f50*/  @!P5 FMUL R53, R53, 0.5 ;  /* 0x3f0000003535d820 */ /* 0x000fe20000400000 */
[----:B------:R4:W5:Y:S01]  /*4f60*/  MUFU.EX2 R139, R49 ;  /* 0x00000031008b7308 */ /* 0x0009620000000800 */
[----:B--2---:R-:W-:Y:S01]  /*4f70*/  @!P2 FMUL R135, R135, R135 ;  /* 0x000000878787a220 */ /* 0x004fe20000400000 */
[----:B------:R-:W-:-:S05]  /*4f80*/  FSETP.GEU.AND P2, PT, R57, -126, PT ;  /* 0xc2fc00003900780b */ /* 0x000fca0003f4e000 */
[----:B------:R-:W-:Y:S01]  /*4f90*/  @!P3 FMUL R56, R56, 0.5 ;  /* 0x3f0000003838b820 */ /* 0x000fe20000400000 */
[----:B------:R-:W2:Y:S01]  /*4fa0*/  MUFU.EX2 R48, R48 ;  /* 0x0000003000307308 */ /* 0x000ea20000000800 */
[----:B---3--:R-:W-:Y:S01]  /*4fb0*/  @!P6 FMUL R122, R122, R122 ;  /* 0x0000007a7a7ae220 */ /* 0x008fe20000400000 */
[----:B------:R-:W-:Y:S01]  /*4fc0*/  FSETP.GEU.AND P6, PT, R28, -126, PT ;  /* 0xc2fc00001c00780b */ /* 0x000fe20003fce000 */
[----:B----4-:R-:W-:Y:S01]  /*4fd0*/  FADD R49, R35, R102 ;  /* 0x0000006623317221 */ /* 0x010fe20000000000 */
[----:B------:R-:W-:-:S03]  /*4fe0*/  F2FP.F16.F32.PACK_AB R35, R38, R35 ;  /* 0x000000232623723e */ /* 0x000fc600000000ff */
[----:B------:R-:W-:Y:S01]  /*4ff0*/  @!P2 FMUL R57, R57, 0.5 ;  /* 0x3f0000003939a820 */ /* 0x000fe20000400000 */
[----:B------:R-:W3:Y:S01]  /*5000*/  MUFU.EX2 R143, R53 ;  /* 0x00000035008f7308 */ /* 0x000ee20000000800 */
[----:B-----5:R-:W-:Y:S01]  /*5010*/  @!P1 FMUL R139, R139, R139 ;  /* 0x0000008b8b8b9220 */ /* 0x020fe20000400000 */
        /* <DEDUP_REMOVED lines=33> */
[--C-:B----4-:R-:W-:Y:S01]  /*5230*/  FFMA R4, R84, UR6, -R3.reuse ;  /* 0x0000000654047c23 */ /* 0x110fe20008000803 */
[----:B------:R-:W-:Y:S02]  /*5240*/  ULDC UR6, c[0x0][0x604] ;  /* 0x0001810000067ab9 */ /* 0x000fe40000000800 */
[----:B------:R-:W-:Y:S01]  /*5250*/  FFMA R85, R85, UR6, -R3 ;  /* 0x0000000655557c23 */ /* 0x000fe20008000803 */
[----:B------:R-:W-:Y:S01]  /*5260*/  @!P4 FMUL R126, R126, 0.5 ;  /* 0x3f0000007e7ec820 */ /* 0x000fe20000400000 */
[----:B------:R-:W3:Y:S01]  /*5270*/  MUFU.EX2 R40, R40 ;  /* 0x0000002800287308 */ /* 0x000ee20000000800 */
[----:B-----5:R-:W-:Y:S01]  /*5280*/  @!P3 FMUL R72, R72, R72 ;  /* 0x000000484848b220 */ /* 0x020fe20000400000 */
        /* <DEDUP_REMOVED lines=39> */
[----:B------:R2:W5:Y:S01]  /*5500*/  MUFU.EX2 R88, R4 ;  /* 0x0000000400587308 */ /* 0x0005620000000800 */
[----:B---3--:R-:W-:Y:S01]  /*5510*/  @!P6 FMUL R52, R52, R52 ;  /* 0x000000343434e220 */ /* 0x008fe20000400000 */
[----:B------:R-:W-:-:S05]  /*5520*/  FSETP.GEU.AND P6, PT, R64, -126, PT ;  /* 0xc2fc00004000780b */ /* 0x000fca0003fce000 */
[----:B------:R-:W-:Y:S01]  /*5530*/  @!P2 FMUL R93, R93, 0.5 ;  /* 0x3f0000005d5da820 */ /* 0x000fe20000400000 */
[----:B------:R-:W3:Y:S01]  /*5540*/  MUFU.EX2 R92, R89 ;  /* 0x00000059005c7308 */ /* 0x000ee20000000800 */
[--C-:B--2---:R-:W-:Y:S01]  /*5550*/  FFMA R4, R96, UR6, -R3.reuse ;  /* 0x0000000660047c23 */ /* 0x104fe20008000803 */
[----:B------:R-:W-:Y:S01]  /*5560*/  ULDC UR6, c[0x0][0x604] ;  /* 0x0001810000067ab9 */ /* 0x000fe20000000800 */
[----:B----4-:R-:W-:Y:S01]  /*5570*/  @!P1 FMUL R159, R159, R159 ;  /* 0x0000009f9f9f9220 */ /* 0x010fe20000400000 */
[--C-:B------:R-:W-:Y:S01]  /*5580*/  FFMA R25, R97, UR6, -R3.reuse ;  /* 0x0000000661197c23 */ /* 0x100fe20008000803 */
[----:B------:R-:W-:Y:S02]  /*5590*/  ULDC UR6, c[0x0][0x604] ;  /* 0x0001810000067ab9 */ /* 0x000fe40000000800 */
[--C-:B------:R-:W-:Y:S01]  /*55a0*/  FFMA R165, R100, UR6, -R3.reuse ;  /* 0x0000000664a57c23 */ /* 0x100fe20008000803 */
[----:B------:R-:W-:Y:S01]  /*55b0*/  ULDC UR6, c[0x0][0x604] ;  /* 0x0001810000067ab9 */ /* 0x000fe20000000800 */
[----:B------:R-:W2:Y:S01]  /*55c0*/  MUFU.EX2 R163, R163 ;  /* 0x000000a300a37308 */ /* 0x000ea20000000800 */
[--C-:B------:R-:W-:Y:S01]  /*55d0*/  FFMA R101, R101, UR6, -R3.reuse ;  /* 0x0000000665657c23 */ /* 0x100fe20008000803 */
[----:B------:R-:W-:Y:S01]  /*55e0*/  FSETP.GEU.AND P1, PT, R25, -126, PT ;  /* 0xc2fc00001900780b */ /* 0x000fe20003f2e000 */
[----:B-----5:R-:W-:Y:S01]  /*55f0*/  @!P4 FMUL R88, R88, R88 ;  /* 0x000000585858c220 */ /* 0x020fe20000400000 */
[----:B------:R-:W-:Y:S01]  /*5600*/  FSETP.GEU.AND P4, PT, R4, -126, PT ;  /* 0xc2fc00000400780b */ /* 0x000fe20003f8e000 */
[----:B------:R-:W-:Y:S01]  /*5610*/  ULDC UR6, c[0x0][0x604] ;  /* 0x0001810000067ab9 */ /* 0x000fe20000000800 */
[----:B------:R-:W-:Y:S01]  /*5620*/  @!P6 FMUL R64, R64, 0.5 ;  /* 0x3f0000004040e820 */ /* 0x000fe20000400000 */
[----:B------:R-:W-:Y:S01]  /*5630*/  FFMA R29, R104, UR6, -R3 ;  /* 0x00000006681d7c23 */ /* 0x000fe20008000803 */
[----:B---3--:R-:W-:Y:S01]  /*5640*/  @!P5 FMUL R92, R92, R92 ;  /* 0x0000005c5c5cd220 */ /* 0x008fe20000400000 */
[----:B------:R-:W-:Y:S01]  /*5650*/  FSETP.GEU.AND P5, PT, R101, -126, PT ;  /* 0xc2fc00006500780b */ /* 0x000fe20003fae000 */
[----:B------:R-:W3:Y:S01]  /*5660*/  MUFU.EX2 R96, R93 ;  /* 0x0000005d00607308 */ /* 0x000ee20000000800 */
[----:B------:R-:W-:-:S04]  /*5670*/  ULDC UR6, c[0x0][0x604] ;  /* 0x0001810000067ab9 */ /* 0x000fc80000000800 */
[----:B------:R-:W-:Y:S01]  /*5680*/  @!P1 FMUL R25, R25, 0.5 ;  /* 0x3f00000019199820 */ /* 0x000fe20000400000 */
[----:B--2---:R-:W-:Y:S01]  /*5690*/  @!P3 FMUL R163, R163, R163 ;  /* 0x000000a3a3a3b220 */ /* 0x004fe20000400000 */
[----:B------:R-:W-:Y:S01]  /*56a0*/  FSETP.GEU.AND P3, PT, R29, -126, PT ;  /* 0xc2fc00001d00780b */ /* 0x000fe20003f6e000 */
[----:B------:R2:W4:Y:S01]  /*56b0*/  MUFU.EX2 R68, R64 ;  /* 0x0000004000447308 */ /* 0x0005220000000800 */
[----:B------:R-:W-:-:S03]  /*56c0*/  @!P4 FMUL R4, R4, 0.5 ;  /* 0x3f0000000404c820 */ /* 0x000fc60000400000 */
[----:B------:R-:W-:-:S04]  /*56d0*/  @!P5 FMUL R101, R101, 0.5 ;  /* 0x3f0000006565d820 */ /* 0x000fc80000400000 */
[----:B------:R-:W5:Y:S01]  /*56e0*/  MUFU.EX2 R100, R25 ;  /* 0x0000001900647308 */ /* 0x000f620000000800 */
[----:B---3--:R-:W-:Y:S01]  /*56f0*/  @!P2 FMUL R96, R96, R96 ;  /* 0x000000606060a220 */ /* 0x008fe20000400000 */
[----:B--2---:R-:W-:Y:S02]  /*5700*/  FADD R64, R21, R114 ;  /* 0x0000007215407221 */ /* 0x004fe40000000000 */
[----:B------:R-:W-:-:S04]  /*5710*/  @!P3 FMUL R29, R29, 0.5 ;  /* 0x3f0000001d1db820 */ /* 0x000fc80000400000 */
[----:B------:R2:W3:Y:S01]  /*5720*/  MUFU.EX2 R97, R4 ;  /* 0x0000000400617308 */ /* 0x0004e20000000800 */
[----:B----4-:R-:W-:Y:S01]  /*5730*/  @!P6 FMUL R68, R68, R68 ;  /* 0x000000444444e220 */ /* 0x010fe20000400000 */
[----:B------:R-:W-:-:S06]  /*5740*/  FSETP.GEU.AND P6, PT, R76, -126, PT ;  /* 0xc2fc00004c00780b */ /* 0x000fcc0003fce000 */
[----:B------:R-:W4:Y:S01]  /*5750*/  MUFU.EX2 R104, R101 ;  /* 0x0000006500687308 */ /* 0x000f220000000800 */
[--C-:B--2---:R-:W-:Y:S01]  /*5760*/  FFMA R4, R105, UR6, -R3.reuse ;  /* 0x0000000669047c23 */ /* 0x104fe20008000803 */
[----:B------:R-:W-:Y:S01]  /*5770*/  ULDC UR6, c[0x0][0x604] ;  /* 0x0001810000067ab9 */ /* 0x000fe20000000800 */
[----:B-----5:R-:W-:Y:S01]  /*5780*/  @!P1 FMUL R100, R100, R100 ;  /* 0x0000006464649220 */ /* 0x020fe20000400000 */
[--C-:B------:R-:W-:Y:S01]  /*5790*/  FFMA R25, R108, UR6, -R3.reuse ;  /* 0x000000066c197c23 */ /* 0x100fe20008000803 */
[----:B------:R-:W-:Y:S01]  /*57a0*/  ULDC UR6, c[0x0][0x604] ;  /* 0x0001810000067ab9 */ /* 0x000fe20000000800 */
[----:B------:R-:W-:Y:S01]  /*57b0*/  FSETP.GEU.AND P2, PT, R4, -126, PT ;  /* 0xc2fc00000400780b */ /* 0x000fe20003f4e000 */
[--C-:B------:R-:W-:Y:S01]  /*57c0*/  FFMA R33, R109, UR6, -R3.reuse ;  /* 0x000000066d217c23 */ /* 0x100fe20008000803 */
[----:B------:R-:W-:Y:S01]  /*57d0*/  ULDC UR6, c[0x0][0x604] ;  /* 0x0001810000067ab9 */ /* 0x000fe20000000800 */
[----:B------:R2:W5:Y:S01]  /*57e0*/  MUFU.EX2 R105, R29 ;  /* 0x0000001d00697308 */ /* 0x0005620000000800 */
[--C-:B------:R-:W-:Y:S01]  /*57f0*/  FFMA R167, R112, UR6, -R3.reuse ;  /* 0x0000000670a77c23 */ /* 0x100fe20008000803 */
[----:B------:R-:W-:Y:S01]  /*5800*/  ULDC UR6, c[0x0][0x604] ;  /* 0x0001810000067ab9 */ /* 0x000fe20000000800 */
[----:B------:R-:W-:Y:S01]  /*5810*/  FSETP.GEU.AND P1, PT, R33, -126, PT ;  /* 0xc2fc00002100780b */ /* 0x000fe20003f2e000 */
[--C-:B------:R-:W-:Y:S01]  /*5820*/  FFMA R113, R113, UR6, -R3.reuse ;  /* 0x0000000671717c23 */ /* 0x100fe20008000803 */
[----:B---3--:R-:W-:Y:S01]  /*5830*/  @!P4 FMUL R97, R97, R97 ;  /* 0x000000616161c220 */ /* 0x008fe20000400000 */
[----:B------:R-:W-:Y:S01]  /*5840*/  FSETP.GEU.AND P4, PT, R25, -126, PT ;  /* 0xc2fc00001900780b */ /* 0x000fe20003f8e000 */
[----:B------:R-:W-:Y:S01]  /*5850*/  ULDC UR6, c[0x0][0x604] ;  /* 0x0001810000067ab9 */ /* 0x000fe20000000800 */
[----:B----4-:R-:W-:Y:S01]  /*5860*/  @!P5 FMUL R104, R104, R104 ;  /* 0x000000686868d220 */ /* 0x010fe20000400000 */
[----:B------:R-:W-:Y:S01]  /*5870*/  FSETP.GEU.AND P5, PT, R113, -126, PT ;  /* 0xc2fc00007100780b */ /* 0x000fe20003fae000 */
[----:B------:R-:W-:Y:S01]  /*5880*/  @!P2 FMUL R4, R4, 0.5 ;  /* 0x3f0000000404a820 */ /* 0x000fe20000400000 */
[----:B------:R-:W-:Y:S01]  /*5890*/  @!P6 FMUL R76, R76, 0.5 ;  /* 0x3f0000004c4ce820 */ /* 0x000fe20000400000 */
[--C-:B--2---:R-:W-:Y:S01]  /*58a0*/  FFMA R29, R129, UR11, -R3.reuse ;  /* 0x0000000b811d7c23 */ /* 0x104fe20008000803 */
[--C-:B------:R-:W-:Y:S01]  /*58b0*/  FFMA R129, R136, UR15, -R3.reuse ;  /* 0x0000000f88817c23 */ /* 0x100fe20008000803 */
[----:B------:R2:W3:Y:S01]  /*58c0*/  MUFU.EX2 R108, R4 ;  /* 0x00000004006c7308 */ /* 0x0004e20000000800 */
[----:B------:R-:W-:Y:S01]  /*58d0*/  ULDC UR11, c[0x0][0x604] ;  /* 0x00018100000b7ab9 */ /* 0x000fe20000000800 */
[----:B------:R-:W-:Y:S01]  /*58e0*/  @!P1 FMUL R33, R33, 0.5 ;  /* 0x3f00000021219820 */ /* 0x000fe20000400000 */
[----:B-----5:R-:W-:Y:S01]  /*58f0*/  @!P3 FMUL R105, R105, R105 ;  /* 0x000000696969b220 */ /* 0x020fe20000400000 */
[----:B------:R-:W-:Y:S01]  /*5900*/  FFMA R136, R141, UR19, -R3 ;  /* 0x000000138d887c23 */ /* 0x000fe20008000803 */
[----:B------:R-:W-:Y:S01]  /*5910*/  @!P4 FMUL R25, R25, 0.5 ;  /* 0x3f0000001919c820 */ /* 0x000fe20000400000 */
[----:B------:R-:W-:-:S02]  /*5920*/  ULDC UR15, c[0x0][0x604] ;  /* 0x00018100000f7ab9 */ /* 0x000fc40000000800 */
[----:B------:R4:W5:Y:S01]  /*5930*/  MUFU.EX2 R130, R76 ;  /* 0x0000004c00827308 */ /* 0x0009620000000800 */
[--C-:B--2---:R-:W-:Y:S01]  /*5940*/  FFMA R4, R116, UR6, -R3.reuse ;  /* 0x0000000674047c23 */ /* 0x104fe20008000803 */
[----:B------:R-:W-:Y:S01]  /*5950*/  @!P5 FMUL R113, R113, 0.5 ;  /* 0x3f0000007171d820 */ /* 0x000fe20000400000 */
[----:B------:R-:W-:Y:S02]  /*5960*/  ULDC UR6, c[0x0][0x604] ;  /* 0x0001810000067ab9 */ /* 0x000fe40000000800 */
[--C-:B------:R-:W-:Y:S01]  /*5970*/  FFMA R169, R120, UR6, -R3.reuse ;  /* 0x0000000678a97c23 */ /* 0x100fe20008000803 */
[----:B------:R-:W-:Y:S01]  /*5980*/  FSETP.GEU.AND P3, PT, R4, -126, PT ;  /* 0xc2fc00000400780b */ /* 0x000fe20003f6e000 */
[----:B------:R-:W-:Y:S01]  /*5990*/  ULDC UR6, c[0x0][0x604] ;  /* 0x0001810000067ab9 */ /* 0x000fe20000000800 */
[----:B------:R2:W1:Y:S01]  /*59a0*/  MUFU.EX2 R112, R33 ;  /* 0x0000002100707308 */ /* 0x0004620000000800 */
[----:B------:R-:W-:Y:S01]  /*59b0*/  FFMA R120, R121, UR6, -R3 ;  /* 0x0000000679787c23 */ /* 0x000fe20008000803 */
[----:B------:R-:W-:Y:S01]  /*59c0*/  ULDC UR6, c[0x0][0x604] ;  /* 0x0001810000067ab9 */ /* 0x000fe20000000800 */
[----:B---3--:R-:W-:Y:S01]  /*59d0*/  @!P2 FMUL R108, R108, R108 ;  /* 0x0000006c6c6ca220 */ /* 0x008fe20000400000 */
[----:B------:R-:W-:Y:S01]  /*59e0*/  FSETP.GEU.AND P2, PT, R169, -126, PT ;  /* 0xc2fc0000a900780b */ /* 0x000fe20003f4e000 */
[----:B----4-:R-:W-:Y:S01]  /*59f0*/  FADD R76, R51, R118 ;  /* 0x00000076334c7221 */ /* 0x010fe20000000000 */
[----:B------:R-:W-:-:S02]  /*5a00*/  F2FP.F16.F32.PACK_AB R51, R54, R51 ;  /* 0x000000333633723e */ /* 0x000fc400000000ff */
[----:B------:R3:W4:Y:S01]  /*5a10*/  MUFU.EX2 R109, R25 ;  /* 0x00000019006d7308 */ /* 0x0007220000000800 */
[----:B-----5:R-:W-:Y:S01]  /*5a20*/  @!P6 FMUL R130, R130, R130 ;  /* 0x000000828282e220 */ /* 0x020fe20000400000 */
[----:B------:R-:W-:Y:S01]  /*5a30*/  FSETP.GEU.AND P6, PT, R161, -126, PT ;  /* 0xc2fc0000a100780b */ /* 0x000fe20003fce000 */
[----:B------:R-:W-:Y:S01]  /*5a40*/  @!P3 FMUL R4, R4, 0.5 ;  /* 0x3f0000000404b820 */ /* 0x000fe20000400000 */
[--C-:B--2---:R-:W-:Y:S01]  /*5a50*/  FFMA R33, R133, UR14, -R3.reuse ;  /* 0x0000000e85217c23 */ /* 0x104fe20008000803 */
[----:B------:R-:W-:-:S03]  /*5a60*/  FFMA R133, R140, UR18, -R3 ;  /* 0x000000128c857c23 */ /* 0x000fc60008000803 */
[----:B------:R-:W2:Y:S01]  /*5a70*/  MUFU.EX2 R116, R113 ;  /* 0x0000007100747308 */ /* 0x000ea20000000800 */
[--C-:B---3--:R-:W-:Y:S01]  /*5a80*/  FFMA R25, R124, UR6, -R3.reuse ;  /* 0x000000067c197c23 */ /* 0x108fe20008000803 */
[----:B------:R-:W-:Y:S01]  /*5a90*/  ULDC UR6, c[0x0][0x604] ;  /* 0x0001810000067ab9 */ /* 0x000fe20000000800 */
[----:B-1----:R-:W-:Y:S01]  /*5aa0*/  @!P1 FMUL R112, R112, R112 ;  /* 0x0000007070709220 */ /* 0x002fe20000400000 */
[----:B------:R-:W-:Y:S01]  /*5ab0*/  FFMA R124, R117, UR6, -R3 ;  /* 0x00000006757c7c23 */ /* 0x000fe20008000803 */
[----:B------:R-:W-:Y:S01]  /*5ac0*/  ULDC UR6, c[0x0][0x604] ;  /* 0x0001810000067ab9 */ /* 0x000fe20000000800 */
[----:B------:R-:W-:Y:S01]  /*5ad0*/  FSETP.GEU.AND P1, PT, R25, -126, PT ;  /* 0xc2fc00001900780b */ /* 0x000fe20003f2e000 */
[----:B------:R-:W-:Y:S01]  /*5ae0*/  @!P6 FMUL R161, R161, 0.5 ;  /* 0x3f000000a1a1e820 */ /* 0x000fe20000400000 */
[----:B------:R1:W3:Y:S01]  /*5af0*/  MUFU.EX2 R121, R4 ;  /* 0x0000000400797308 */ /* 0x0002e20000000800 */
[----:B----4-:R-:W-:Y:S01]  /*5b00*/  @!P4 FMUL R109, R109, R109 ;  /* 0x0000006d6d6dc220 */ /* 0x010fe20000400000 */
[----:B------:R-:W-:Y:S01]  /*5b10*/  FSETP.GEU.AND P4, PT, R120, -126, PT ;  /* 0xc2fc00007800780b */ /* 0x000fe20003f8e000 */
[----:B------:R-:W-:-:S05]  /*5b20*/  @!P2 FMUL R169, R169, 0.5 ;  /* 0x3f000000a9a9a820 */ /* 0x000fca0000400000 */
[----:B------:R-:W4:Y:S01]  /*5b30*/  MUFU.EX2 R161, R161 ;  /* 0x000000a100a17308 */ /* 0x000f220000000800 */
[--C-:B-1----:R-:W-:Y:S01]  /*5b40*/  FFMA R4, R125, UR6, -R3.reuse ;  /* 0x000000067d047c23 */ /* 0x102fe20008000803 */
[----:B--2---:R-:W-:Y:S01]  /*5b50*/  @!P5 FMUL R116, R116, R116 ;  /* 0x000000747474d220 */ /* 0x004fe20000400000 */
[----:B------:R-:W-:Y:S01]  /*5b60*/  @!P1 FMUL R25, R25, 0.5 ;  /* 0x3f00000019199820 */ /* 0x000fe20000400000 */
[--C-:B------:R-:W-:Y:S01]  /*5b70*/  FFMA R125, R128, UR10, -R3.reuse ;  /* 0x0000000a807d7c23 */ /* 0x100fe20008000803 */
[----:B------:R-:W-:Y:S01]  /*5b80*/  ULDC UR10, c[0x0][0x604] ;  /* 0x00018100000a7ab9 */ /* 0x000fe20000000800 */
[----:B------:R-:W-:Y:S01]  /*5b90*/  FSETP.GEU.AND P5, PT, R4, -126, PT ;  /* 0xc2fc00000400780b */ /* 0x000fe20003fae000 */
[----:B------:R-:W-:Y:S01]  /*5ba0*/  @!P4 FMUL R120, R120, 0.5 ;  /* 0x3f0000007878c820 */ /* 0x000fe20000400000 */
[----:B------:R1:W2:Y:S01]  /*5bb0*/  MUFU.EX2 R117, R25 ;  /* 0x0000001900757308 */ /* 0x0002a20000000800 */
[--C-:B------:R-:W-:Y:S01]  /*5bc0*/  FFMA R134, R137, UR10, -R3.reuse ;  /* 0x0000000a89867c23 */ /* 0x100fe20008000803 */
[----:B------:R-:W-:Y:S01]  /*5bd0*/  ULDC UR6, c[0x0][0x604] ;  /* 0x0001810000067ab9 */ /* 0x000fe20000000800 */
[----:B------:R-:W-:Y:S01]  /*5be0*/  FFMA R137, R144, UR11, -R3 ;  /* 0x0000000b90897c23 */ /* 0x000fe20008000803 */
[----:B---3--:R-:W-:-:S04]  /*5bf0*/  @!P3 FMUL R121, R121, R121 ;  /* 0x000000797979b220 */ /* 0x008fc80000400000 */
[----:B------:R-:W3:Y:S01]  /*5c00*/  MUFU.EX2 R169, R169 ;  /* 0x000000a900a97308 */ /* 0x000ee20000000800 */
[----:B----4-:R-:W-:Y:S01]  /*5c10*/  @!P6 FMUL R161, R161, R161 ;  /* 0x000000a1a1a1e220 */ /* 0x010fe20000400000 */
[----:B------:R-:W-:Y:S01]  /*5c20*/  FSETP.GEU.AND P6, PT, R165, -126, PT ;  /* 0xc2fc0000a500780b */ /* 0x000fe20003fce000 */
[----:B------:R-:W-:Y:S01]  /*5c30*/  @!P5 FMUL R4, R4, 0.5 ;  /* 0x3f0000000404d820 */ /* 0x000fe20000400000 */
[--C-:B-1----:R-:W-:Y:S01]  /*5c40*/  FFMA R25, R132, UR6, -R3.reuse ;  /* 0x0000000684197c23 */ /* 0x102fe20008000803 */
[----:B------:R-:W-:-:S03]  /*5c50*/  FFMA R3, R149, UR15, -R3 ;  /* 0x0000000f95037c23 */ /* 0x000fc60008000803 */
[----:B------:R1:W4:Y:S01]  /*5c60*/  MUFU.EX2 R128, R4 ;  /* 0x0000000400807308 */ /* 0x0003220000000800 */
[----:B--2---:R-:W-:Y:S01]  /*5c70*/  @!P1 FMUL R117, R117, R117 ;  /* 0x0000007575759220 */ /* 0x004fe20000400000 */
[----:B------:R-:W-:-:S05]  /*5c80*/  FSETP.GEU.AND P1, PT, R129, -126, PT ;  /* 0xc2fc00008100780b */ /* 0x000fca0003f2e000 */
[----:B------:R-:W-:Y:S01]  /*5c90*/  @!P6 FMUL R165, R165, 0.5 ;  /* 0x3f000000a5a5e820 */ /* 0x000fe20000400000 */
[----:B------:R-:W2:Y:S01]  /*5ca0*/  MUFU.EX2 R120, R120 ;  /* 0x0000007800787308 */ /* 0x000ea20000000800 */
[----:B---3--:R-:W-:Y:S01]  /*5cb0*/  @!P2 FMUL R169, R169, R169 ;  /* 0x000000a9a9a9a220 */ /* 0x008fe20000400000 */
[----:B------:R-:W-:Y:S01]  /*5cc0*/  FSETP.GEU.AND P2, PT, R125, -126, PT ;  /* 0xc2fc00007d00780b */ /* 0x000fe20003f4e000 */
[----:B-1----:R-:W-:-:S04]  /*5cd0*/  FADD R4, R7, R66 ;  /* 0x0000004207047221 */ /* 0x002fc80000000000 */
[----:B------:R-:W-:Y:S01]  /*5ce0*/  @!P1 FMUL R129, R129, 0.5 ;  /* 0x3f00000081819820 */ /* 0x000fe20000400000 */
[----:B------:R-:W1:Y:S01]  /*5cf0*/  MUFU.EX2 R165, R165 ;  /* 0x000000a500a57308 */ /* 0x000e620000000800 */
[----:B----4-:R-:W-:Y:S01]  /*5d00*/  @!P5 FMUL R128, R128, R128 ;  /* 0x000000808080d220 */ /* 0x010fe20000400000 */
[----:B------:R-:W-:Y:S01]  /*5d10*/  FSETP.GEU.AND P5, PT, R134, -126, PT ;  /* 0xc2fc00008600780b */ /* 0x000fe20003fae000 */
[----:B------:R-:W-:Y:S01]  /*5d20*/  FADD R69, R4, R41 ;  /* 0x0000002904457221 */ /* 0x000fe20000000000 */
[----:B------:R-:W-:Y:S01]  /*5d30*/  FADD R4, R12, R31 ;  /* 0x0000001f0c047221 */ /* 0x000fe20000000000 */
[----:B------:R-:W-:Y:S02]  /*5d40*/  FADD R41, R34, R63 ;  /* 0x0000003f22297221 */ /* 0x000fe40000000000 */
[----:B------:R-:W-:Y:S01]  /*5d50*/  @!P2 FMUL R125, R125, 0.5 ;  /* 0x3f0000007d7da820 */ /* 0x000fe20000400000 */
[----:B------:R-:W3:Y:S01]  /*5d60*/  MUFU.EX2 R129, R129 ;  /* 0x0000008100817308 */ /* 0x000ee20000000800 */
[----:B--2---:R-:W-:Y:S01]  /*5d70*/  @!P4 FMUL R120, R120, R120 ;  /* 0x000000787878c220 */ /* 0x004fe20000400000 */
[----:B------:R-:W-:Y:S01]  /*5d80*/  FSETP.GEU.AND P4, PT, R29, -126, PT ;  /* 0xc2fc00001d00780b */ /* 0x000fe20003f8e000 */
[----:B------:R-:W-:Y:S01]  /*5d90*/  FADD R77, R4, R41 ;  /* 0x00000029044d7221 */ /* 0x000fe20000000000 */
[----:B------:R-:W-:Y:S01]  /*5da0*/  FADD R4, R9, R70 ;  /* 0x0000004609047221 */ /* 0x000fe20000000000 */
[----:B------:R-:W-:Y:S01]  /*5db0*/  FADD R41, R83, R86 ;  /* 0x0000005653297221 */ /* 0x000fe20000000000 */
[----:B------:R-:W-:Y:S01]  /*5dc0*/  F2FP.F16.F32.PACK_AB R83, R22, R83 ;  /* 0x000000531653723e */ /* 0x000fe200000000ff */
[----:B------:R-:W-:Y:S01]  /*5dd0*/  @!P5 FMUL R134, R134, 0.5 ;  /* 0x3f0000008686d820 */ /* 0x000fe20000400000 */
[----:B------:R-:W2:Y:S01]  /*5de0*/  MUFU.EX2 R125, R125 ;  /* 0x0000007d007d7308 */ /* 0x000ea20000000800 */
[----:B-1----:R-:W-:Y:S01]  /*5df0*/  @!P6 FMUL R165, R165, R165 ;  /* 0x000000a5a5a5e220 */ /* 0x002fe20000400000 */
[----:B------:R-:W-:Y:S01]  /*5e00*/  FSETP.GEU.AND P6, PT, R167, -126, PT ;  /* 0xc2fc0000a700780b */ /* 0x000fe20003fce000 */
[----:B------:R-:W-:Y:S01]  /*5e10*/  FADD R81, R4, R49 ;  /* 0x0000003104517221 */ /* 0x000fe20000000000 */
[----:B------:R-:W-:Y:S01]  /*5e20*/  FADD R160, R41, R76 ;  /* 0x0000004c29a07221 */ /* 0x000fe20000000000 */
[----:B------:R-:W-:Y:S01]  /*5e30*/  FADD R4, R14, R71 ;  /* 0x000000470e047221 */ /* 0x000fe20000000000 */
[----:B------:R-:W-:Y:S01]  /*5e40*/  FADD R41, R38, R75 ;  /* 0x0000004b26297221 */ /* 0x000fe20000000000 */
[----:B------:R-:W-:Y:S01]  /*5e50*/  @!P4 FMUL R29, R29, 0.5 ;  /* 0x3f0000001d1dc820 */ /* 0x000fe20000400000 */
[----:B------:R-:W1:Y:S01]  /*5e60*/  MUFU.EX2 R134, R134 ;  /* 0x0000008600867308 */ /* 0x000e620000000800 */
[----:B---3--:R-:W-:Y:S01]  /*5e70*/  @!P1 FMUL R129, R129, R129 ;  /* 0x0000008181819220 */ /* 0x008fe20000400000 */
[----:B------:R-:W-:Y:S01]  /*5e80*/  FSETP.GEU.AND P1, PT, R137, -126, PT ;  /* 0xc2fc00008900780b */ /* 0x000fe20003f2e000 */
[----:B------:R-:W-:Y:S01]  /*5e90*/  FADD R85, R4, R41 ;  /* 0x0000002904557221 */ /* 0x000fe20000000000 */
[----:B------:R-:W-:Y:S01]  /*5ea0*/  FADD R4, R11, R74 ;  /* 0x0000004a0b047221 */ /* 0x000fe20000000000 */
[----:B------:R-:W-:Y:S01]  /*5eb0*/  FADD R49, R19, R106 ;  /* 0x0000006a13317221 */ /* 0x000fe20000000000 */
[----:B------:R-:W-:Y:S01]  /*5ec0*/  FADD R41, R15, R90 ;  /* 0x0000005a0f297221 */ /* 0x000fe20000000000 */
[----:B------:R-:W-:Y:S01]  /*5ed0*/  @!P6 FMUL R167, R167, 0.5 ;  /* 0x3f000000a7a7e820 */ /* 0x000fe20000400000 */
[----:B------:R3:W4:Y:S01]  /*5ee0*/  MUFU.EX2 R132, R29 ;  /* 0x0000001d00847308 */ /* 0x0007220000000800 */
[----:B--2---:R-:W-:Y:S01]  /*5ef0*/  @!P2 FMUL R125, R125, R125 ;  /* 0x0000007d7d7da220 */ /* 0x004fe20000400000 */
[----:B------:R-:W-:Y:S01]  /*5f00*/  FSETP.GEU.AND P2, PT, R133, -126, PT ;  /* 0xc2fc00008500780b */ /* 0x000fe20003f4e000 */
[----:B------:R-:W-:Y:S01]  /*5f10*/  FADD R76, R23, R122 ;  /* 0x0000007a174c7221 */ /* 0x000fe20000000000 */
[----:B------:R-:W-:Y:S01]  /*5f20*/  FADD R89, R4, R49 ;  /* 0x0000003104597221 */ /* 0x000fe20000000000 */
[----:B------:R-:W-:Y:S01]  /*5f30*/  FADD R4, R79, R78 ;  /* 0x0000004e4f047221 */ /* 0x000fe20000000000 */
[----:B------:R-:W-:Y:S01]  /*5f40*/  FADD R49, R46, R99 ;  /* 0x000000632e317221 */ /* 0x000fe20000000000 */
[----:B------:R-:W-:Y:S01]  /*5f50*/  @!P1 FMUL R137, R137, 0.5 ;  /* 0x3f00000089899820 */ /* 0x000fe20000400000 */
[----:B------:R-:W2:Y:S01]  /*5f60*/  MUFU.EX2 R167, R167 ;  /* 0x000000a700a77308 */ /* 0x000ea20000000800 */
[----:B-1----:R-:W-:Y:S01]  /*5f70*/  @!P5 FMUL R134, R134, R134 ;  /* 0x000000868686d220 */ /* 0x002fe20000400000 */
[----:B------:R-:W-:Y:S01]  /*5f80*/  FSETP.GEU.AND P5, PT, R138, -126, PT ;  /* 0xc2fc00008a00780b */ /* 0x000fe20003fae000 */
[----:B---3--:R-:W-:Y:S01]  /*5f90*/  FADD R29, R13, R82 ;  /* 0x000000520d1d7221 */ /* 0x008fe20000000000 */
[----:B------:R-:W-:Y:S01]  /*5fa0*/  FADD R164, R41, R76 ;  /* 0x0000004c29a47221 */ /* 0x000fe20000000000 */
[----:B------:R-:W-:Y:S01]  /*5fb0*/  FADD R41, R43, R110 ;  /* 0x0000006e2b297221 */ /* 0x000fe20000000000 */
[----:B------:R-:W-:Y:S01]  /*5fc0*/  FADD R76, R59, R6 ;  /* 0x000000063b4c7221 */ /* 0x000fe20000000000 */
[----:B------:R-:W-:Y:S01]  /*5fd0*/  @!P2 FMUL R133, R133, 0.5 ;  /* 0x3f0000008585a820 */ /* 0x000fe20000400000 */
[----:B------:R-:W1:Y:S01]  /*5fe0*/  MUFU.EX2 R137, R137 ;  /* 0x0000008900897308 */ /* 0x000e620000000800 */
[----:B----4-:R-:W-:Y:S01]  /*5ff0*/  @!P4 FMUL R132, R132, R132 ;  /* 0x000000848484c220 */ /* 0x010fe20000400000 */
[----:B------:R-:W-:Y:S01]  /*6000*/  FSETP.GEU.AND P4, PT, R136, -126, PT ;  /* 0xc2fc00008800780b */ /* 0x000fe20003f8e000 */
[----:B------:R-:W-:Y:S01]  /*6010*/  FADD R156, R29, R64 ;  /* 0x000000401d9c7221 */ /* 0x000fe20000000000 */
[----:B------:R-:W-:Y:S01]  /*6020*/  FADD R29, R20, R47 ;  /* 0x0000002f141d7221 */ /* 0x000fe20000000000 */
[----:B------:R-:W-:Y:S01]  /*6030*/  FADD R64, R50, R107 ;  /* 0x0000006b32407221 */ /* 0x000fe20000000000 */
[----:B------:R-:W-:Y:S01]  /*6040*/  FADD R101, R4, R41 ;  /* 0x0000002904657221 */ /* 0x000fe20000000000 */
[----:B------:R-:W-:Y:S01]  /*6050*/  @!P5 FMUL R138, R138, 0.5 ;  /* 0x3f0000008a8ad820 */ /* 0x000fe20000400000 */
[----:B------:R-:W3:Y:S01]  /*6060*/  MUFU.EX2 R133, R133 ;  /* 0x0000008500857308 */ /* 0x000ee20000000800 */
[----:B--2---:R-:W-:Y:S01]  /*6070*/  @!P6 FMUL R167, R167, R167 ;  /* 0x000000a7a7a7e220 */ /* 0x004fe20000400000 */
[----:B------:R-:W-:Y:S01]  /*6080*/  FADD R158, R29, R64 ;  /* 0x000000401d9e7221 */ /* 0x000fe20000000000 */
[----:B------:R-:W-:Y:S01]  /*6090*/  FSETP.GEU.AND P6, PT, R124, -126, PT ;  /* 0xc2fc00007c00780b */ /* 0x000fe20003fce000 */
[----:B------:R-:W-:Y:S01]  /*60a0*/  FADD R29, R22, R95 ;  /* 0x0000005f161d7221 */ /* 0x000fe20000000000 */
[----:B------:R-:W-:Y:S01]  /*60b0*/  FADD R64, R54, R111 ;  /* 0x0000006f36407221 */ /* 0x000fe20000000000 */
[----:B------:R-:W-:Y:S01]  /*60c0*/  FADD R4, R18, R87 ;  /* 0x0000005712047221 */ /* 0x000fe20000000000 */
        /* <DEDUP_REMOVED lines=8> */
[----:B------:R-:W-:Y:S01]  /*6150*/  FADD R113, R4, R49 ;  /* 0x0000003104717221 */ /* 0x000fe20000000000 */
[----:B------:R-:W1:Y:S01]  /*6160*/  MUFU.EX2 R136, R136 ;  /* 0x0000008800887308 */ /* 0x000e620000000800 */
[----:B---3--:R-:W-:Y:S01]  /*6170*/  @!P2 FMUL R133, R133, R133 ;  /* 0x000000858585a220 */ /* 0x008fe20000400000 */
[----:B------:R-:W-:Y:S01]  /*6180*/  FSETP.GEU.AND P2, PT, R25, -126, PT ;  /* 0xc2fc00001900780b */ /* 0x000fe20003f4e000 */
[----:B------:R-:W-:Y:S01]  /*6190*/  FADD R93, R29, R64 ;  /* 0x000000401d5d7221 */ /* 0x000fe20000000000 */
[----:B------:R-:W-:Y:S01]  /*61a0*/  FADD R29, R26, R55 ;  /* 0x000000371a1d7221 */ /* 0x000fe20000000000 */
[----:B------:R-:W-:Y:S01]  /*61b0*/  FADD R64, R58, R119 ;  /* 0x000000773a407221 */ /* 0x000fe20000000000 */
[----:B------:R-:W-:Y:S01]  /*61c0*/  @!P6 FMUL R124, R124, 0.5 ;  /* 0x3f0000007c7ce820 */ /* 0x000fe20000400000 */
[----:B------:R-:W-:Y:S01]  /*61d0*/  @!P1 FMUL R145, R145, 0.5 ;  /* 0x3f00000091919820 */ /* 0x000fe20000400000 */
[----:B------:R-:W-:Y:S01]  /*61e0*/  FADD R170, R41, R76 ;  /* 0x0000004c29aa7221 */ /* 0x000fe20000000000 */
[----:B--2---:R-:W-:Y:S01]  /*61f0*/  @!P5 FMUL R138, R138, R138 ;  /* 0x0000008a8a8ad220 */ /* 0x004fe20000400000 */
[----:B------:R-:W-:Y:S01]  /*6200*/  FSETP.GEU.AND P5, PT, R3, -126, PT ;  /* 0xc2fc00000300780b */ /* 0x000fe20003fae000 */
[----:B------:R-:W-:Y:S01]  /*6210*/  FADD R166, R29, R64 ;  /* 0x000000401da67221 */ /* 0x000fe20000000000 */
[----:B------:R-:W-:Y:S01]  /*6220*/  FADD R29, R27, R94 ;  /* 0x0000005e1b1d7221 */ /* 0x000fe20000000000 */
[----:B------:R-:W-:Y:S01]  /*6230*/  FADD R64, R62, R115 ;  /* 0x000000733e407221 */ /* 0x000fe20000000000 */
[----:B------:R-:W2:Y:S01]  /*6240*/  MUFU.EX2 R124, R124 ;  /* 0x0000007c007c7308 */ /* 0x000ea20000000800 */
[----:B------:R-:W-:Y:S01]  /*6250*/  @!P2 FMUL R25, R25, 0.5 ;  /* 0x3f0000001919a820 */ /* 0x000fe20000400000 */
[----:B------:R-:W-:Y:S01]  /*6260*/  FADD R4, R24, R161 ;  /* 0x000000a118047221 */ /* 0x000fe20000000000 */
[----:B-1----:R-:W-:Y:S01]  /*6270*/  @!P4 FMUL R136, R136, R136 ;  /* 0x000000888888c220 */ /* 0x002fe20000400000 */
[----:B------:R-:W-:Y:S01]  /*6280*/  FSETP.GEU.AND P4, PT, R33, -126, PT ;  /* 0xc2fc00002100780b */ /* 0x000fe20003f8e000 */
[----:B------:R-:W-:Y:S01]  /*6290*/  FADD R168, R29, R64 ;  /* 0x000000401da87221 */ /* 0x000fe20000000000 */
[----:B------:R-:W-:Y:S01]  /*62a0*/  FADD R41, R56, R169 ;  /* 0x000000a938297221 */ /* 0x000fe20000000000 */
[----:B------:R-:W-:Y:S01]  /*62b0*/  FADD R29, R40, R105 ;  /* 0x00000069281d7221 */ /* 0x000fe20000000000 */
[----:B------:R1:W3:Y:S01]  /*62c0*/  MUFU.EX2 R141, R25 ;  /* 0x00000019008d7308 */ /* 0x0002e20000000800 */
[----:B------:R-:W-:Y:S01]  /*62d0*/  @!P5 FMUL R3, R3, 0.5 ;  /* 0x3f0000000303d820 */ /* 0x000fe20000400000 */
[----:B------:R-:W-:Y:S01]  /*62e0*/  FADD R64, R126, R129 ;  /* 0x000000817e407221 */ /* 0x000fe20000000000 */
[----:B------:R-:W-:Y:S01]  /*62f0*/  FADD R49, R4, R41 ;  /* 0x0000002904317221 */ /* 0x000fe20000000000 */
[----:B------:R-:W-:Y:S01]  /*6300*/  FADD R4, R123, R92 ;  /* 0x0000005c7b047221 */ /* 0x000fe20000000000 */
[----:B------:R-:W-:Y:S01]  /*6310*/  FADD R41, R61, R120 ;  /* 0x000000783d297221 */ /* 0x000fe20000000000 */
[----:B------:R-:W-:Y:S01]  /*6320*/  FADD R144, R29, R64 ;  /* 0x000000401d907221 */ /* 0x000fe20000000000 */
[----:B------:R-:W-:Y:S01]  /*6330*/  FADD R29, R45, R108 ;  /* 0x0000006c2d1d7221 */ /* 0x000fe20000000000 */
[----:B------:R-:W-:Y:S01]  /*6340*/  MUFU.EX2 R145, R145 ;  /* 0x0000009100917308 */ /* 0x000fe20000000800 */
[----:B------:R-:W-:Y:S01]  /*6350*/  @!P4 FMUL R33, R33, 0.5 ;  /* 0x3f0000002121c820 */ /* 0x000fe20000400000 */
[----:B------:R-:W-:Y:S01]  /*6360*/  FADD R76, R153, R134 ;  /* 0x00000086994c7221 */ /* 0x000fe20000000000 */
[----:B-1----:R-:W-:Y:S01]  /*6370*/  FADD R25, R28, R163 ;  /* 0x000000a31c197221 */ /* 0x002fe20000000000 */
[----:B------:R-:W-:Y:S01]  /*6380*/  FADD R64, R60, R117 ;  /* 0x000000753c407221 */ /* 0x000fe20000000000 */
[----:B------:R-:W-:Y:S01]  /*6390*/  FADD R53, R4, R41 ;  /* 0x0000002904357221 */ /* 0x000fe20000000000 */
[----:B------:R-:W-:Y:S01]  /*63a0*/  FADD R146, R29, R76 ;  /* 0x0000004c1d927221 */ /* 0x000fe20000000000 */
[----:B------:R-:W-:Y:S01]  /*63b0*/  FADD R4, R127, R96 ;  /* 0x000000607f047221 */ /* 0x000fe20000000000 */
[----:B------:R1:W4:Y:S01]  /*63c0*/  MUFU.EX2 R140, R33 ;  /* 0x00000021008c7308 */ /* 0x0003220000000800 */
[----:B------:R-:W-:Y:S01]  /*63d0*/  FADD R57, R25, R64 ;  /* 0x0000004019397221 */ /* 0x000fe20000000000 */
[----:B------:R-:W-:Y:S01]  /*63e0*/  FADD R25, R44, R109 ;  /* 0x0000006d2c197221 */ /* 0x000fe20000000000 */
[----:B------:R-:W-:Y:S01]  /*63f0*/  FADD R64, R130, R133 ;  /* 0x0000008582407221 */ /* 0x000fe20000000000 */
[----:B------:R-:W-:Y:S01]  /*6400*/  FADD R29, R135, R112 ;  /* 0x00000070871d7221 */ /* 0x000fe20000000000 */
[----:B------:R-:W-:Y:S01]  /*6410*/  FADD R76, R155, R136 ;  /* 0x000000889b4c7221 */ /* 0x000fe20000000000 */
[----:B------:R-:W-:Y:S01]  /*6420*/  FADD R41, R68, R125 ;  /* 0x0000007d44297221 */ /* 0x000fe20000000000 */
[----:B------:R-:W-:Y:S01]  /*6430*/  FADD R148, R25, R64 ;  /* 0x0000004019947221 */ /* 0x000fe20000000000 */
[----:B------:R-:W5:Y:S01]  /*6440*/  MUFU.EX2 R142, R3 ;  /* 0x00000003008e7308 */ /* 0x000f620000000800 */
[----:B-1----:R-:W-:Y:S01]  /*6450*/  FADD R33, R147, R128 ;  /* 0x0000008093217221 */ /* 0x002fe20000000000 */
[----:B------:R-:W-:Y:S01]  /*6460*/  FADD R150, R29, R76 ;  /* 0x0000004c1d967221 */ /* 0x000fe20000000000 */
        /* <DEDUP_REMOVED lines=8> */
[----:B--2---:R-:W-:Y:S01]  /*64f0*/  @!P6 FMUL R124, R124, R124 ;  /* 0x0000007c7c7ce220 */ /* 0x004fe20000400000 */
[----:B---3--:R-:W-:Y:S01]  /*6500*/  @!P2 FMUL R141, R141, R141 ;  /* 0x0000008d8d8da220 */ /* 0x008fe20000400000 */
[----:B----4-:R-:W-:Y:S01]  /*6510*/  @!P4 FMUL R140, R140, R140 ;  /* 0x0000008c8c8cc220 */ /* 0x010fe20000400000 */
[----:B------:R-:W-:Y:S01]  /*6520*/  @!P1 FMUL R145, R145, R145 ;  /* 0x0000009191919220 */ /* 0x000fe20000400000 */
[----:B------:R-:W-:Y:S01]  /*6530*/  FADD R41, R4, R41 ;  /* 0x0000002904297221 */ /* 0x000fe20000000000 */
[----:B------:R-:W-:Y:S01]  /*6540*/  FADD R152, R29, R76 ;  /* 0x0000004c1d987221 */ /* 0x000fe20000000000 */
[----:B-----5:R-:W-:Y:S01]  /*6550*/  @!P5 FMUL R142, R142, R142 ;  /* 0x0000008e8e8ed220 */ /* 0x020fe20000400000 */
        /* <DEDUP_REMOVED lines=38> */
[----:B------:R-:W-:Y:S01]  /*67c0*/  MOV R3, UR7 ;  /* 0x0000000700037c02 */ /* 0x000fe20008000f00 */
[----:B------:R-:W-:Y:S01]  /*67d0*/  FADD R69, R69, R168 ;  /* 0x000000a845457221 */ /* 0x000fe20000000000 */
[----:B------:R-:W-:Y:S01]  /*67e0*/  FADD R170, R77, R170 ;  /* 0x000000aa4daa7221 */ /* 0x000fe20000000000 */
[----:B------:R-:W-:Y:S01]  /*67f0*/  FADD R4, R53, R4 ;  /* 0x0000000435047221 */ /* 0x000fe20000000000 */
[----:B------:R-:W-:Y:S01]  /*6800*/  FADD R49, R49, R76 ;  /* 0x0000004c31317221 */ /* 0x000fe20000000000 */
[----:B------:R1:W-:Y:S01]  /*6810*/  SYNCS.ARRIVE.TRANS64.A1T0 RZ, [R3+UR5], RZ ;  /* 0x000000ff03ff79a7 */ /* 0x0003e20008100005 */
[----:B------:R-:W-:-:S02]  /*6820*/  F2FP.F16.F32.PACK_AB R76, R37, R32 ;  /* 0x00000020254c723e */ /* 0x000fc400000000ff */
[----:B------:R-:W-:Y:S01]  /*6830*/  F2FP.F16.F32.PACK_AB R80, R45, R40 ;  /* 0x000000282d50723e */ /* 0x000fe200000000ff */
[----:B------:R-:W-:Y:S01]  /*6840*/  FADD R4, R49, R4 ;  /* 0x0000000431047221 */ /* 0x000fe20000000000 */
[----:B------:R-:W-:Y:S02]  /*6850*/  F2FP.F16.F32.PACK_AB R32, R61, R56 ;  /* 0x000000383d20723e */ /* 0x000fe400000000ff */
[----:B------:R-:W-:Y:S01]  /*6860*/  F2FP.F16.F32.PACK_AB R25, R26, R15 ;  /* 0x0000000f1a19723e */ /* 0x000fe200000000ff */
[----:B-1----:R-:W-:Y:S01]  /*6870*/  FADD R3, R69, R170 ;  /* 0x000000aa45037221 */ /* 0x002fe20000000000 */
[----:B------:R-:W-:Y:S02]  /*6880*/  F2FP.F16.F32.PACK_AB R57, R58, R23 ;  /* 0x000000173a39723e */ /* 0x000fe400000000ff */
[----:B------:R-:W-:Y:S02]  /*6890*/  F2FP.F16.F32.PACK_AB R69, R31, R66 ;  /* 0x000000421f45723e */ /* 0x000fe400000000ff */
[----:B------:R-:W-:-:S02]  /*68a0*/  F2FP.F16.F32.PACK_AB R101, R55, R90 ;  /* 0x0000005a3765723e */ /* 0x000fc400000000ff */
[----:B------:R-:W-:Y:S02]  /*68b0*/  F2FP.F16.F32.PACK_AB R103, R103, R94 ;  /* 0x0000005e6767723e */ /* 0x000fe400000000ff */
[----:B------:R-:W-:Y:S02]  /*68c0*/  F2FP.F16.F32.PACK_AB R64, R123, R24 ;  /* 0x000000187b40723e */ /* 0x000fe400000000ff */
[----:B------:R-:W-:Y:S02]  /*68d0*/  F2FP.F16.F32.PACK_AB R40, R151, R68 ;  /* 0x000000449728723e */ /* 0x000fe400000000ff */
        /* <DEDUP_REMOVED lines=49> */
[----:B------:R-:W-:Y:S01]  /*6bf0*/  F2FP.F16.F32.PACK_AB R114, R142, R145 ;  /* 0x000000918e72723e */ /* 0x000fe200000000ff */
[----:B------:R-:W-:Y:S06]  /*6c00*/  @!P0 BRA `(.L_x_19) ;  /* 0x0000000000048947 */ /* 0x000fec0003800000 */
[----:B------:R-:W-:Y:S01]  /*6c10*/  BPT.TRAP 0x1 ;  /* 0x000000040000795c */ /* 0x000fe20000300000 */
.L_x_19:
[----:B------:R-:W1:Y:S01]  /*6c20*/  SYNCS.PHASECHK.TRANS64.TRYWAIT P1, [UR37+0x58008], R2 ;  /* 0x05800802ff0075a7 */ /* 0x000e620008020165 */
[----:B------:R-:W-:Y:S01]  /*6c30*/  ULOP3.LUT UR38, UR38, 0x8000000, URZ, 0xfc, !UPT ;  /* 0x0800000026267892 */ /* 0x000fe2000f8efc3f */
[----:B-1----:R-:W-:Y:S11]  /*6c40*/  @!P1 BRA `(.L_x_20) ;  /* 0x000000e0008c9947 */ /* 0x002ff60003800000 */
.L_x_108:
[----:B------:R-:W-:Y:S01]  /*6c50*/  UIADD3 UR6, UR38, 0x1000, URZ ;  /* 0x0000100026067890 */ /* 0x000fe2000fffe03f */
[----:B------:R-:W-:Y:S01]  /*6c60*/  WARPGROUP.ARRIVE ;  /* 0x00000000000079c5 */ /* 0x000fe20000000000 */
[----:B------:R-:W-:Y:S01]  /*6c70*/  UMOV UR7, 0x40000040 ;  /* 0x4000004000077882 */ /* 0x000fe20000000000 */
[----:B------:R-:W-:-:S06]  /*6c80*/  F2FP.F16.F32.PACK_AB R115, R6, R115 ;  /* 0x000000730673723e */ /* 0x000fcc00000000ff */
[----:B------:R-:W-:Y:S01]  /*6c90*/  HGMMA.64x128x16.F32 R152, R64, gdesc[UR4].tnspB, RZ, !UPT, gsb0 ;  /* 0x41e0000440987df0 */ /* 0x000fe2000c0008ff */
[----:B------:R-:W-:Y:S01]  /*6ca0*/  UIADD3 UR6, UR38, 0x1080, URZ ;  /* 0x0000108026067890 */ /* 0x000fe2000fffe03f */
[----:B------:R-:W-:Y:S01]  /*6cb0*/  UMOV UR7, 0x40000040 ;  /* 0x4000004000077882 */ /* 0x000fe20000000000 */
[----:B------:R-:W-:Y:S02]  /*6cc0*/  WARPGROUP.DEPBAR.LE gsb0, 0x0 ;  /* 0x00008000000079c5 */ /* 0x000fe40000010000 */
[----:B------:R-:W-:-:S07]  /*6cd0*/  WARPGROUP.ARRIVE ;  /* 0x00000000000079c5 */ /* 0x000fce0000000000 */
[----:B------:R-:W-:Y:S01]  /*6ce0*/  HGMMA.64x128x16.F32 R152, R76, gdesc[UR4].tnspB, R152, gsb0 ;  /* 0x41e000044c987df0 */ /* 0x000fe20008000898 */
        /* <DEDUP_REMOVED lines=69> */
[----:B------:R-:W-:Y:S03]  /*7140*/  HGMMA.64x128x16.F32 R152, R112, gdesc[UR4].tnspB, R152, gsb0 ;  /* 0x41e0000470987df0 */ /* 0x000fe60008000898 */
[----:B------:R-:W-:Y:S02]  /*7150*/  WARPGROUP.DEPBAR.LE gsb0, 0x0 ;  /* 0x00008000000079c5 */ /* 0x000fe40000010000 */
[----:B------:R-:W-:Y:S05]  /*7160*/  @!P0 BRA `(.L_x_21) ;  /* 0x0000000000048947 */ /* 0x000fea0003800000 */
[----:B------:R-:W-:Y:S01]  /*7170*/  BPT.TRAP 0x1 ;  /* 0x000000040000795c */ /* 0x000fe20000300000 */
.L_x_21:
[----:B------:R-:W-:Y:S01]  /*7180*/  UISETP.GT.U32.AND UP0, UPT, UR4, 0x1, UPT ;  /* 0x000000010400788c */ /* 0x000fe2000bf04070 */
[----:B-1----:R-:W-:Y:S01]  /*7190*/  MOV R2, RZ ;  /* 0x000000ff00027202 */ /* 0x002fe20000000f00 */
[----:B------:R-:W-:-:S04]  /*71a0*/  UIADD3 UR5, UR37, 0x58028, URZ ;  /* 0x0005802825057890 */ /* 0x000fc8000fffe03f */
[----:B------:R-:W-:Y:S01]  /*71b0*/  PLOP3.LUT P1, PT, PT, PT, UP0, 0x80, 0x0 ;  /* 0x000000000000781c */ /* 0x000fe20003f2f008 */
[----:B------:R-:W-:-:S09]  /*71c0*/  UPRMT UR5, URZ, 0x654, UR5 ;  /* 0x000006543f057896 */ /* 0x000fd20008000005 */
[----:B------:R-:W-:Y:S03]  /*71d0*/  SYNCS.ARRIVE.TRANS64.RED.A1T0 RZ, [UR5], RZ ;  /* 0x000000ffffff79a7 */ /* 0x000fe60008100405 */
[----:B------:R-:W-:Y:S05]  /*71e0*/  @P1 BRA `(.L_x_22) ;  /* 0x0000000000041947 */ /* 0x000fea0003800000 */
[----:B------:R-:W-:Y:S01]  /*71f0*/  BPT.TRAP 0x1 ;  /* 0x000000040000795c */ /* 0x000fe20000300000 */
.L_x_22:
[C---:B------:R-:W-:Y:S01]  /*7200*/  ISETP.GE.AND P2, PT, R5.reuse, 0x201, PT ;  /* 0x000002010500780c */ /* 0x040fe20003f46270 */
[----:B------:R-:W-:Y:S01]  /*7210*/  UMOV UR46, 0x1 ;  /* 0x00000001002e7882 */ /* 0x000fe20000000000 */
[----:B------:R-:W-:Y:S01]  /*7220*/  IADD3 R6, R5, 0xff, RZ ;  /* 0x000000ff05067810 */ /* 0x000fe20007ffe0ff */
[----:B------:R-:W-:Y:S01]  /*7230*/  UMOV UR45, 0x2 ;  /* 0x00000002002d7882 */ /* 0x000fe20000000000 */
[----:B------:R-:W-:Y:S02]  /*7240*/  IADD3 R0, R0, 0x100, RZ ;  /* 0x0000010000007810 */ /* 0x000fe40007ffe0ff */
[----:B------:R-:W-:-:S04]  /*7250*/  SHF.R.S32.HI R7, RZ, 0x1f, R6 ;  /* 0x0000001fff077819 */ /* 0x000fc80000011406 */
[----:B------:R-:W-:-:S04]  /*7260*/  LEA.HI R6, R7, R6, RZ, 0x8 ;  /* 0x0000000607067211 */ /* 0x000fc800078f40ff */
[----:B------:R-:W-:Y:S01]  /*7270*/  LEA.HI.SX32 R6, R6, 0xffffffff, 0x18 ;  /* 0xffffffff06067811 */ /* 0x000fe200078fc2ff */
[----:B------:R-:W-:Y:S06]  /*7280*/  @!P2 BRA `(.L_x_23) ;  /* 0x0000004c0054a947 */ /* 0x000fec0003800000 */
[----:B------:R-:W-:Y:S01]  /*7290*/  MOV R5, R8 ;  /* 0x0000000800057202 */ /* 0x000fe20000000f00 */
[----:B------:R-:W-:Y:S01]  /*72a0*/  UMOV UR45, 0x2 ;  /* 0x00000002002d7882 */ /* 0x000fe20000000000 */
[----:B------:R-:W-:Y:S01]  /*72b0*/  MOV R7, R10 ;  /* 0x0000000a00077202 */ /* 0x000fe20000000f00 */
[----:B------:R-:W-:Y:S01]  /*72c0*/  UMOV UR46, 0x1 ;  /* 0x00000001002e7882 */ /* 0x000fe20000000000 */
[----:B------:R-:W-:Y:S01]  /*72d0*/  MOV R2, RZ ;  /* 0x000000ff00027202 */ /* 0x000fe20000000f00 */
[----:B------:R-:W-:-:S06]  /*72e0*/  ULDC UR5, c[0x0][0x604] ;  /* 0x0001810000057ab9 */ /* 0x000fcc0000000800 */
.L_x_34:
[----:B------:R-:W-:-:S13]  /*72f0*/  PLOP3.LUT P3, PT, PT, PT, UP1, 0x80, 0x0 ;  /* 0x000000000000781c */ /* 0x000fda0003f6f018 */
[----:B------:R-:W-:Y:S05]  /*7300*/  @!P3 BRA `(.L_x_24) ;  /* 0x000000000004b947 */ /* 0x000fea0003800000 */
[----:B------:R-:W-:Y:S01]  /*7310*/  BPT.TRAP 0x1 ;  /* 0x000000040000795c */ /* 0x000fe20000300000 */
.L_x_24:
[----:B------:R-:W-:Y:S01]  /*7320*/  ULEA UR4, UR45, UR37, 0x3 ;  /* 0x000000252d047291 */ /* 0x000fe2000f8e183f */
[----:B------:R-:W-:-:S08]  /*7330*/  SHF.L.U32 R8, R2, 0x1f, RZ ;  /* 0x0000001f02087819 */ /* 0x000fd000000006ff */
[----:B------:R-:W1:Y:S02]  /*7340*/  SYNCS.PHASECHK.TRANS64.TRYWAIT P2, [UR4+0x58000], R8 ;  /* 0x05800008ff0075a7 */ /* 0x000e640008040144 */
[----:B-1----:R-:W-:Y:S05]  /*7350*/  @!P2 BRA `(.L_x_25) ;  /* 0x000000d800e0a947 */ /* 0x002fea0003800000 */
.L_x_109:
[----:B------:R-:W-:Y:S01]  /*7360*/  ULEA UR26, UR45, UR44, 0xc ;  /* 0x0000002c2d1a7291 */ /* 0x000fe2000f8e603f */
[----:B------:R-:W-:Y:S01]  /*7370*/  WARPGROUP.ARRIVE ;  /* 0x00000000000079c5 */ /* 0x000fe20000000000 */
[----:B------:R-:W-:Y:S01]  /*7380*/  UMOV UR27, 0x40000040 ;  /* 0x40000040001b7882 */ /* 0x000fe20000000000 */
[----:B------:R-:W-:Y:S01]  /*7390*/  UMOV UR31, 0x40000040 ;  /* 0x40000040001f7882 */ /* 0x000fe20000000000 */
[----:B------:R-:W-:Y:S02]  /*73a0*/  UIADD3 UR30, UR26, 0x2, URZ ;  /* 0x000000021a1e7890 */ /* 0x000fe4000fffe03f */
[----:B------:R-:W-:Y:S01]  /*73b0*/  UIADD3 UR34, UR26, 0x4, URZ ;  /* 0x000000041a227890 */ /* 0x000fe2000fffe03f */
[----:B------:R-:W-:Y:S02]  /*73c0*/  UMOV UR35, 0x40000040 ;  /* 0x4000004000237882 */ /* 0x000fe40000000000 */
[----:B------:R-:W-:Y:S01]  /*73d0*/  HGMMA.64x256x16.F32 R24, gdesc[UR24], RZ, !UPT, gsb0 ;  /* 0x03e00000181879f0 */ /* 0x000fe2000c0008ff */
[----:B------:R-:W-:Y:S01]  /*73e0*/  UIADD3 UR42, UR26, 0x6, URZ ;  /* 0x000000061a2a7890 */ /* 0x000fe2000fffe03f */
[----:B------:R-:W-:Y:S01]  /*73f0*/  UMOV UR43, 0x40000040 ;  /* 0x40000040002b7882 */ /* 0x000fe20000000000 */
        /* <DEDUP_REMOVED lines=8> */
[----:B------:R-:W-:-:S04]  /*7480*/  UIADD3 UR4, UR45, 0x1, URZ ;  /* 0x000000012d047890 */ /* 0x000fc8000fffe03f */
[----:B------:R-:W-:-:S04]  /*7490*/  UISETP.NE.AND UP0, UPT, UR4, 0x5, UPT ;  /* 0x000000050400788c */ /* 0x000fc8000bf05270 */
[----:B------:R-:W-:Y:S02]  /*74a0*/  USEL UR6, URZ, 0x1, UP0 ;  /* 0x000000013f067887 */ /* 0x000fe40008000000 */
[----:B------:R-:W-:-:S04]  /*74b0*/  USEL UR4, UR4, URZ, UP0 ;  /* 0x0000003f04047287 */ /* 0x000fc80008000000 */
[----:B------:R-:W-:Y:S01]  /*74c0*/  LOP3.LUT R2, R2, UR6, RZ, 0x3c, !PT ;  /* 0x0000000602027c12 */ /* 0x000fe2000f8e3cff */
        /* <DEDUP_REMOVED lines=28> */
[----:B------:R-:W-:Y:S05]  /*7690*/  @!P3 BRA `(.L_x_26) ;  /* 0x000000000004b947 */ /* 0x000fea0003800000 */
[----:B------:R-:W-:Y:S01]  /*76a0*/  BPT.TRAP 0x1 ;  /* 0x000000040000795c */ /* 0x000fe20000300000 */
.L_x_26:
[----:B-1----:R-:W-:Y:S01]  /*76b0*/  FMNMX R8, R24, R5, !PT ;  /* 0x0000000518087209 */ /* 0x002fe20007800000 */
[----:B------:R-:W-:-:S03]  /*76c0*/  ULEA UR6, UR4, UR37, 0x3 ;  /* 0x0000002504067291 */ /* 0x000fc6000f8e183f */
[----:B------:R-:W-:-:S04]  /*76d0*/  FMNMX R9, R25, R8, !PT ;  /* 0x0000000819097209 */ /* 0x000fc80007800000 */
        /* <DEDUP_REMOVED lines=61> */
[----:B------:R-:W-:-:S05]  /*7ab0*/  FMNMX R10, R149, R8, !PT ;  /* 0x00000008950a7209 */ /* 0x000fca0007800000 */
[----:B------:R-:W1:Y:S02]  /*7ac0*/  SHFL.BFLY PT, R9, R10, 0x1, 0x1f ;  /* 0x0c201f000a097f89 */ /* 0x000e6400000e0000 */
[----:B-1----:R-:W-:Y:S02]  /*7ad0*/  FMNMX R11, R10, R9, !PT ;  /* 0x000000090a0b7209 */ /* 0x002fe40007800000 */
[----:B------:R-:W-:-:S03]  /*7ae0*/  FMNMX R10, R26, R7, !PT ;  /* 0x000000071a0a7209 */ /* 0x000fc60007800000 */
[----:B------:R-:W1:Y:S02]  /*7af0*/  SHFL.BFLY PT, R8, R11, 0x2, 0x1f ;  /* 0x0c401f000b087f89 */ /* 0x000e6400000e0000 */
[----:B-1----:R-:W-:Y:S02]  /*7b00*/  FMNMX R8, R11, R8, !PT ;  /* 0x000000080b087209 */ /* 0x002fe40007800000 */
[----:B------:R-:W-:Y:S02]  /*7b10*/  FMNMX R11, R27, R10, !PT ;  /* 0x0000000a1b0b7209 */ /* 0x000fe40007800000 */
[----:B------:R-:W-:Y:S02]  /*7b20*/  FSETP.NEU.AND P2, PT, R8, -INF , PT ;  /* 0xff8000000800780b */ /* 0x000fe40003f4d000 */
[----:B------:R-:W-:Y:S02]  /*7b30*/  FMNMX R10, R30, R11, !PT ;  /* 0x0000000b1e0a7209 */ /* 0x000fe40007800000 */
[----:B------:R-:W-:-:S02]  /*7b40*/  FSEL R12, R8, RZ, P2 ;  /* 0x000000ff080c7208 */ /* 0x000fc40001000000 */
[----:B------:R-:W-:-:S03]  /*7b50*/  FMNMX R11, R31, R10, !PT ;  /* 0x0000000a1f0b7209 */ /* 0x000fc60007800000 */
[----:B------:R-:W-:Y:S01]  /*7b60*/  FMUL R9, R12, UR5 ;  /* 0x000000050c097c20 */ /* 0x000fe20008400000 */
[----:B------:R-:W-:Y:S01]  /*7b70*/  FMNMX R10, R34, R11, !PT ;  /* 0x0000000b220a7209 */ /* 0x000fe20007800000 */
[----:B------:R-:W-:Y:S02]  /*7b80*/  FADD R5, -R12, R5 ;  /* 0x000000050c057221 */ /* 0x000fe40000000100 */
[--C-:B------:R-:W-:Y:S01]  /*7b90*/  FFMA R28, R28, UR5, -R9.reuse ;  /* 0x000000051c1c7c23 */ /* 0x100fe20008000809 */
[--C-:B------:R-:W-:Y:S01]  /*7ba0*/  FFMA R24, R24, UR5, -R9.reuse ;  /* 0x0000000518187c23 */ /* 0x100fe20008000809 */
[--C-:B------:R-:W-:Y:S01]  /*7bb0*/  FFMA R25, R25, UR5, -R9.reuse ;  /* 0x0000000519197c23 */ /* 0x100fe20008000809 */
[--C-:B------:R-:W-:Y:S01]  /*7bc0*/  FFMA R226, R29, UR5, -R9.reuse ;  /* 0x000000051de27c23 */ /* 0x100fe20008000809 */
[--C-:B------:R-:W-:Y:S01]  /*7bd0*/  FFMA R29, R32, UR5, -R9.reuse ;  /* 0x00000005201d7c23 */ /* 0x100fe20008000809 */
[----:B------:R-:W-:Y:S01]  /*7be0*/  FSETP.GEU.AND P6, PT, R28, -126, PT ;  /* 0xc2fc00001c00780b */ /* 0x000fe20003fce000 */
        /* <DEDUP_REMOVED lines=9> */
[--C-:B------:R-:W-:Y:S01]  /*7c80*/  FFMA R45, R45, UR5, -R9.reuse ;  /* 0x000000052d2d7c23 */ /* 0x100fe20008000809 */
[--C-:B------:R-:W-:Y:S01]  /*7c90*/  FFMA R22, R52, UR5, -R9.reuse ;  /* 0x0000000534167c23 */ /* 0x100fe20008000809 */
[--C-:B------:R-:W-:Y:S01]  /*7ca0*/  FFMA R49, R49, UR5, -R9.reuse ;  /* 0x0000000531317c23 */ /* 0x100fe20008000809 */
[----:B------:R-:W-:Y:S01]  /*7cb0*/  @!P6 FMUL R28, R28, 0.5 ;  /* 0x3f0000001c1ce820 */ /* 0x000fe20000400000 */
[--C-:B------:R-:W-:Y:S01]  /*7cc0*/  FFMA R53, R53, UR5, -R9.reuse ;  /* 0x0000000535357c23 */ /* 0x100fe20008000809 */
[----:B------:R-:W-:Y:S01]  /*7cd0*/  @!P3 FMUL R24, R24, 0.5 ;  /* 0x3f0000001818b820 */ /* 0x000fe20000400000 */
[--C-:B------:R-:W-:Y:S01]  /*7ce0*/  FFMA R32, R56, UR5, -R9.reuse ;  /* 0x0000000538207c23 */ /* 0x100fe20008000809 */
[----:B------:R-:W-:Y:S01]  /*7cf0*/  @!P2 FMUL R25, R25, 0.5 ;  /* 0x3f0000001919a820 */ /* 0x000fe20000400000 */
[----:B------:R1:W2:Y:S01]  /*7d00*/  MUFU.EX2 R223, R28 ;  /* 0x0000001c00df7308 */ /* 0x0002a20000000800 */
[----:B------:R-:W-:Y:S01]  /*7d10*/  @!P4 FMUL R29, R29, 0.5 ;  /* 0x3f0000001d1dc820 */ /* 0x000fe20000400000 */
[--C-:B------:R-:W-:Y:S01]  /*7d20*/  FFMA R20, R60, UR5, -R9.reuse ;  /* 0x000000053c147c23 */ /* 0x100fe20008000809 */
[----:B------:R-:W-:Y:S01]  /*7d30*/  @!P5 FMUL R226, R226, 0.5 ;  /* 0x3f000000e2e2d820 */ /* 0x000fe20000400000 */
[--C-:B------:R-:W-:Y:S01]  /*7d40*/  FFMA R19, R68, UR5, -R9.reuse ;  /* 0x0000000544137c23 */ /* 0x100fe20008000809 */
[----:B------:R-:W-:Y:S01]  /*7d50*/  FMNMX R11, R35, R10, !PT ;  /* 0x0000000a230b7209 */ /* 0x000fe20007800000 */
[--C-:B------:R-:W-:Y:S01]  /*7d60*/  FFMA R48, R72, UR5, -R9.reuse ;  /* 0x0000000548307c23 */ /* 0x100fe20008000809 */
[--C-:B------:R-:W-:Y:S01]  /*7d70*/  FFMA R60, R69, UR5, -R9.reuse ;  /* 0x00000005453c7c23 */ /* 0x100fe20008000809 */
[----:B------:R3:W4:Y:S01]  /*7d80*/  MUFU.EX2 R217, R24 ;  /* 0x0000001800d97308 */ /* 0x0007220000000800 */
[----:B------:R-:W-:Y:S01]  /*7d90*/  FMNMX R10, R38, R11, !PT ;  /* 0x0000000b260a7209 */ /* 0x000fe20007800000 */
[--C-:B------:R-:W-:Y:S01]  /*7da0*/  FFMA R18, R76, UR5, -R9.reuse ;  /* 0x000000054c127c23 */ /* 0x100fe20008000809 */
[--C-:B------:R-:W-:Y:S01]  /*7db0*/  FFMA R56, R80, UR5, -R9.reuse ;  /* 0x0000000550387c23 */ /* 0x100fe20008000809 */
[--C-:B------:R-:W-:Y:S01]  /*7dc0*/  FFMA R17, R84, UR5, -R9.reuse ;  /* 0x0000000554117c23 */ /* 0x100fe20008000809 */
[----:B------:R-:W-:Y:S01]  /*7dd0*/  FMNMX R11, R39, R10, !PT ;  /* 0x0000000a270b7209 */ /* 0x000fe20007800000 */
[--C-:B------:R-:W-:Y:S01]  /*7de0*/  FFMA R68, R88, UR5, -R9.reuse ;  /* 0x0000000558447c23 */ /* 0x100fe20008000809 */
[--C-:B-1----:R-:W-:Y:S01]  /*7df0*/  FFMA R28, R85, UR5, -R9.reuse ;  /* 0x00000005551c7c23 */ /* 0x102fe20008000809 */
[----:B------:R1:W5:Y:S01]  /*7e00*/  MUFU.EX2 R224, R25 ;  /* 0x0000001900e07308 */ /* 0x0003620000000800 */
[--C-:B---3--:R-:W-:Y:S01]  /*7e10*/  FFMA R24, R36, UR5, -R9.reuse ;  /* 0x0000000524187c23 */ /* 0x108fe20008000809 */
[----:B--2---:R-:W-:Y:S01]  /*7e20*/  @!P6 FMUL R223, R223, R223 ;  /* 0x000000dfdfdfe220 */ /* 0x004fe20000400000 */
[----:B------:R-:W-:Y:S01]  /*7e30*/  FSETP.GEU.AND P6, PT, R37, -126, PT ;  /* 0xc2fc00002500780b */ /* 0x000fe20003fce000 */
[--C-:B------:R-:W-:Y:S01]  /*7e40*/  FFMA R16, R92, UR5, -R9.reuse ;  /* 0x000000055c107c23 */ /* 0x100fe20008000809 */
[----:B------:R-:W-:Y:S01]  /*7e50*/  FMNMX R10, R42, R11, !PT ;  /* 0x0000000b2a0a7209 */ /* 0x000fe20007800000 */
[--C-:B------:R-:W-:Y:S01]  /*7e60*/  FFMA R84, R96, UR5, -R9.reuse ;  /* 0x0000000560547c23 */ /* 0x100fe20008000809 */
[--C-:B------:R-:W-:Y:S01]  /*7e70*/  FFMA R36, R101, UR5, -R9.reuse ;  /* 0x0000000565247c23 */ /* 0x100fe20008000809 */
[----:B------:R-:W2:Y:S01]  /*7e80*/  MUFU.EX2 R29, R29 ;  /* 0x0000001d001d7308 */ /* 0x000ea20000000800 */
[----:B----4-:R-:W-:Y:S01]  /*7e90*/  @!P3 FMUL R217, R217, R217 ;  /* 0x000000d9d9d9b220 */ /* 0x010fe20000400000 */
[----:B------:R-:W-:Y:S01]  /*7ea0*/  FSETP.GEU.AND P3, PT, R33, -126, PT ;  /* 0xc2fc00002100780b */ /* 0x000fe20003f6e000 */
[--C-:B-1----:R-:W-:Y:S01]  /*7eb0*/  FFMA R25, R40, UR5, -R9.reuse ;  /* 0x0000000528197c23 */ /* 0x102fe20008000809 */
[--C-:B------:R-:W-:Y:S01]  /*7ec0*/  FFMA R40, R64, UR5, -R9.reuse ;  /* 0x0000000540287c23 */ /* 0x100fe20008000809 */
[----:B------:R-:W-:Y:S01]  /*7ed0*/  FMNMX R11, R43, R10, !PT ;  /* 0x0000000a2b0b7209 */ /* 0x000fe20007800000 */
[--C-:B------:R-:W-:Y:S01]  /*7ee0*/  FFMA R15, R100, UR5, -R9.reuse ;  /* 0x00000005640f7c23 */ /* 0x100fe20008000809 */
[--C-:B------:R-:W-:Y:S01]  /*7ef0*/  FFMA R92, R104, UR5, -R9.reuse ;  /* 0x00000005685c7c23 */ /* 0x100fe20008000809 */
[----:B------:R-:W1:Y:S01]  /*7f00*/  MUFU.EX2 R226, R226 ;  /* 0x000000e200e27308 */ /* 0x000e620000000800 */
[----:B-----5:R-:W-:Y:S01]  /*7f10*/  @!P2 FMUL R224, R224, R224 ;  /* 0x000000e0e0e0a220 */ /* 0x020fe20000400000 */
[----:B------:R-:W-:Y:S01]  /*7f20*/  FSETP.GEU.AND P2, PT, R24, -126, PT ;  /* 0xc2fc00001800780b */ /* 0x000fe20003f4e000 */
[----:B------:R-:W-:Y:S01]  /*7f30*/  @!P6 FMUL R37, R37, 0.5 ;  /* 0x3f0000002525e820 */ /* 0x000fe20000400000 */
[----:B------:R-:W-:Y:S01]  /*7f40*/  FMNMX R10, R46, R11, !PT ;  /* 0x0000000b2e0a7209 */ /* 0x000fe20007800000 */
[--C-:B------:R-:W-:Y:S01]  /*7f50*/  FFMA R14, R108, UR5, -R9.reuse ;  /* 0x000000056c0e7c23 */ /* 0x100fe20008000809 */
[--C-:B------:R-:W-:Y:S01]  /*7f60*/  FFMA R100, R112, UR5, -R9.reuse ;  /* 0x0000000570647c23 */ /* 0x100fe20008000809 */
[----:B------:R-:W-:Y:S01]  /*7f70*/  @!P3 FMUL R33, R33, 0.5 ;  /* 0x3f0000002121b820 */ /* 0x000fe20000400000 */
[----:B------:R3:W4:Y:S01]  /*7f80*/  MUFU.EX2 R221, R37 ;  /* 0x0000002500dd7308 */ /* 0x0007220000000800 */
[----:B--2---:R-:W-:Y:S01]  /*7f90*/  @!P4 FMUL R29, R29, R29 ;  /* 0x0000001d1d1dc220 */ /* 0x004fe20000400000 */
[----:B------:R-:W-:Y:S01]  /*7fa0*/  FSETP.GEU.AND P4, PT, R41, -126, PT ;  /* 0xc2fc00002900780b */ /* 0x000fe20003f8e000 */
[--C-:B------:R-:W-:Y:S01]  /*7fb0*/  FFMA R101, R113, UR5, -R9.reuse ;  /* 0x0000000571657c23 */ /* 0x100fe20008000809 */
[----:B------:R-:W-:Y:S01]  /*7fc0*/  FMNMX R11, R47, R10, !PT ;  /* 0x0000000a2f0b7209 */ /* 0x000fe20007800000 */
[--C-:B------:R-:W-:Y:S01]  /*7fd0*/  FFMA R44, R117, UR5, -R9.reuse ;  /* 0x00000005752c7c23 */ /* 0x100fe20008000809 */
[--C-:B------:R-:W-:Y:S01]  /*7fe0*/  FFMA R13, R116, UR5, -R9.reuse ;  /* 0x00000005740d7c23 */ /* 0x100fe20008000809 */
[----:B------:R-:W-:Y:S01]  /*7ff0*/  @!P2 FMUL R24, R24, 0.5 ;  /* 0x3f0000001818a820 */ /* 0x000fe20000400000 */
[----:B------:R2:W5:Y:S01]  /*8000*/  MUFU.EX2 R222, R33 ;  /* 0x0000002100de7308 */ /* 0x0005620000000800 */
[----:B-1----:R-:W-:Y:S01]  /*8010*/  @!P5 FMUL R226, R226, R226 ;  /* 0x000000e2e2e2d220 */ /* 0x002fe20000400000 */
[----:B------:R-:W-:Y:S01]  /*8020*/  FSETP.GEU.AND P5, PT, R25, -126, PT ;  /* 0xc2fc00001900780b */ /* 0x000fe20003fae000 */
[--C-:B---3--:R-:W-:Y:S01]  /*8030*/  FFMA R37, R77, UR5, -R9.reuse ;  /* 0x000000054d257c23 */ /* 0x108fe20008000809 */
[----:B------:R-:W-:Y:S01]  /*8040*/  FMNMX R10, R50, R11, !PT ;  /* 0x0000000b320a7209 */ /* 0x000fe20007800000 */
[--C-:B------:R-:W-:Y:S01]  /*8050*/  FFMA R52, R121, UR5, -R9.reuse ;  /* 0x0000000579347c23 */ /* 0x100fe20008000809 */
[--C-:B------:R-:W-:Y:S01]  /*8060*/  FFMA R104, R125, UR5, -R9.reuse ;  /* 0x000000057d687c23 */ /* 0x100fe20008000809 */
[----:B------:R-:W-:Y:S01]  /*8070*/  @!P4 FMUL R41, R41, 0.5 ;  /* 0x3f0000002929c820 */ /* 0x000fe20000400000 */
[----:B------:R-:W1:Y:S01]  /*8080*/  MUFU.EX2 R24, R24 ;  /* 0x0000001800187308 */ /* 0x000e620000000800 */
[----:B----4-:R-:W-:Y:S01]  /*8090*/  @!P6 FMUL R221, R221, R221 ;  /* 0x000000dddddde220 */ /* 0x010fe20000400000 */
[----:B------:R-:W-:Y:S01]  /*80a0*/  FSETP.GEU.AND P6, PT, R21, -126, PT ;  /* 0xc2fc00001500780b */ /* 0x000fe20003fce000 */
[--C-:B--2---:R-:W-:Y:S01]  /*80b0*/  FFMA R33, R57, UR5, -R9.reuse ;  /* 0x0000000539217c23 */ /* 0x104fe20008000809 */
[--C-:B------:R-:W-:Y:S01]  /*80c0*/  FFMA R57, R61, UR5, -R9.reuse ;  /* 0x000000053d397c23 */ /* 0x100fe20008000809 */
[----:B------:R-:W-:Y:S01]  /*80d0*/  FMNMX R11, R51, R10, !PT ;  /* 0x0000000a330b7209 */ /* 0x000fe20007800000 */
[--C-:B------:R-:W-:Y:S01]  /*80e0*/  FFMA R61, R93, UR5, -R9.reuse ;  /* 0x000000055d3d7c23 */ /* 0x100fe20008000809 */
[----:B------:R-:W-:Y:S01]  /*80f0*/  @!P5 FMUL R25, R25, 0.5 ;  /* 0x3f0000001919d820 */ /* 0x000fe20000400000 */
[----:B------:R2:W3:Y:S01]  /*8100*/  MUFU.EX2 R220, R41 ;  /* 0x0000002900dc7308 */ /* 0x0004e20000000800 */
[----:B-----5:R-:W-:Y:S01]  /*8110*/  @!P3 FMUL R222, R222, R222 ;  /* 0x000000dededeb220 */ /* 0x020fe20000400000 */
[----:B------:R-:W-:Y:S01]  /*8120*/  FSETP.GEU.AND P3, PT, R23, -126, PT ;  /* 0xc2fc00001700780b */ /* 0x000fe20003f6e000 */
[--C-:B------:R-:W-:Y:S01]  /*8130*/  FFMA R72, R132, UR5, -R9.reuse ;  /* 0x0000000584487c23 */ /* 0x100fe20008000809 */
[----:B------:R-:W-:Y:S01]  /*8140*/  FMNMX R10, R54, R11, !PT ;  /* 0x0000000b360a7209 */ /* 0x000fe20007800000 */
[--C-:B------:R-:W-:Y:S01]  /*8150*/  FFMA R96, R129, UR5, -R9.reuse ;  /* 0x0000000581607c23 */ /* 0x100fe20008000809 */
[--C-:B------:R-:W-:Y:S01]  /*8160*/  FFMA R113, R133, UR5, -R9.reuse ;  /* 0x0000000585717c23 */ /* 0x100fe20008000809 */
[----:B------:R-:W-:Y:S01]  /*8170*/  @!P6 FMUL R21, R21, 0.5 ;  /* 0x3f0000001515e820 */ /* 0x000fe20000400000 */
[----:B------:R-:W4:Y:S01]  /*8180*/  MUFU.EX2 R25, R25 ;  /* 0x0000001900197308 */ /* 0x000f220000000800 */
[----:B-1----:R-:W-:Y:S01]  /*8190*/  @!P2 FMUL R24, R24, R24 ;  /* 0x000000181818a220 */ /* 0x002fe20000400000 */
[----:B------:R-:W-:Y:S01]  /*81a0*/  FSETP.GEU.AND P2, PT, R45, -126, PT ;  /* 0xc2fc00002d00780b */ /* 0x000fe20003f4e000 */
[--C-:B--2---:R-:W-:Y:S01]  /*81b0*/  FFMA R41, R65, UR5, -R9.reuse ;  /* 0x0000000541297c23 */ /* 0x104fe20008000809 */
[----:B------:R-:W-:Y:S01]  /*81c0*/  FMNMX R11, R55, R10, !PT ;  /* 0x0000000a370b7209 */ /* 0x000fe20007800000 */
[--C-:B------:R-:W-:Y:S01]  /*81d0*/  FFMA R88, R137, UR5, -R9.reuse ;  /* 0x0000000589587c23 */ /* 0x100fe20008000809 */
[--C-:B------:R-:W-:Y:S01]  /*81e0*/  FFMA R117, R136, UR5, -R9.reuse ;  /* 0x0000000588757c23 */ /* 0x100fe20008000809 */
[----:B------:R-:W-:Y:S01]  /*81f0*/  @!P3 FMUL R23, R23, 0.5 ;  /* 0x3f0000001717b820 */ /* 0x000fe20000400000 */
[----:B------:R-:W1:Y:S01]  /*8200*/  MUFU.EX2 R21, R21 ;  /* 0x0000001500157308 */ /* 0x000e620000000800 */
[----:B---3--:R-:W-:Y:S01]  /*8210*/  @!P4 FMUL R220, R220, R220 ;  /* 0x000000dcdcdcc220 */ /* 0x008fe20000400000 */
[----:B------:R-:W-:Y:S01]  /*8220*/  FSETP.GEU.AND P4, PT, R22, -126, PT ;  /* 0xc2fc00001600780b */ /* 0x000fe20003f8e000 */
[--C-:B------:R-:W-:Y:S01]  /*8230*/  FFMA R108, R141, UR5, -R9.reuse ;  /* 0x000000058d6c7c23 */ /* 0x100fe20008000809 */
[----:B------:R-:W-:Y:S01]  /*8240*/  FMNMX R10, R58, R11, !PT ;  /* 0x0000000b3a0a7209 */ /* 0x000fe20007800000 */
[--C-:B------:R-:W-:Y:S01]  /*8250*/  FFMA R121, R140, UR5, -R9.reuse ;  /* 0x000000058c797c23 */ /* 0x100fe20008000809 */
[--C-:B------:R-:W-:Y:S01]  /*8260*/  FFMA R125, R144, UR5, -R9.reuse ;  /* 0x00000005907d7c23 */ /* 0x100fe20008000809 */
[----:B------:R-:W-:Y:S01]  /*8270*/  @!P2 FMUL R45, R45, 0.5 ;  /* 0x3f0000002d2da820 */ /* 0x000fe20000400000 */
[----:B------:R-:W2:Y:S01]  /*8280*/  MUFU.EX2 R23, R23 ;  /* 0x0000001700177308 */ /* 0x000ea20000000800 */
[----:B----4-:R-:W-:Y:S01]  /*8290*/  @!P5 FMUL R25, R25, R25 ;  /* 0x000000191919d220 */ /* 0x010fe20000400000 */
[----:B------:R-:W-:Y:S01]  /*82a0*/  FSETP.GEU.AND P5, PT, R49, -126, PT ;  /* 0xc2fc00003100780b */ /* 0x000fe20003fae000 */
[--C-:B------:R-:W-:Y:S01]  /*82b0*/  FFMA R112, R145, UR5, -R9.reuse ;  /* 0x0000000591707c23 */ /* 0x100fe20008000809 */
[----:B------:R-:W-:Y:S01]  /*82c0*/  FMNMX R11, R59, R10, !PT ;  /* 0x0000000a3b0b7209 */ /* 0x000fe20007800000 */
[----:B------:R-:W-:-:S02]  /*82d0*/  FFMA R116, R148, UR5, -R9 ;  /* 0x0000000594747c23 */ /* 0x000fc40008000809 */
[----:B------:R-:W-:Y:S01]  /*82e0*/  @!P4 FMUL R22, R22, 0.5 ;  /* 0x3f0000001616c820 */ /* 0x000fe20000400000 */
[----:B------:R3:W4:Y:S01]  /*82f0*/  MUFU.EX2 R218, R45 ;  /* 0x0000002d00da7308 */ /* 0x0007220000000800 */
[----:B-1----:R-:W-:Y:S01]  /*8300*/  @!P6 FMUL R21, R21, R21 ;  /* 0x000000151515e220 */ /* 0x002fe20000400000 */
[----:B------:R-:W-:Y:S02]  /*8310*/  FSETP.GEU.AND P6, PT, R33, -126, PT ;  /* 0xc2fc00002100780b */ /* 0x000fe40003fce000 */
[----:B------:R-:W-:-:S03]  /*8320*/  FMNMX R10, R62, R11, !PT ;  /* 0x0000000b3e0a7209 */ /* 0x000fc60007800000 */
[----:B------:R-:W-:Y:S01]  /*8330*/  @!P5 FMUL R49, R49, 0.5 ;  /* 0x3f0000003131d820 */ /* 0x000fe20000400000 */
[----:B------:R-:W1:Y:S01]  /*8340*/  MUFU.EX2 R22, R22 ;  /* 0x0000001600167308 */ /* 0x000e620000000800 */
[----:B--2---:R-:W-:Y:S01]  /*8350*/  @!P3 FMUL R23, R23, R23 ;  /* 0x000000171717b220 */ /* 0x004fe20000400000 */
[----:B------:R-:W-:Y:S01]  /*8360*/  FSETP.GEU.AND P3, PT, R53, -126, PT ;  /* 0xc2fc00003500780b */ /* 0x000fe20003f6e000 */
[----:B---3--:R-:W-:Y:S01]  /*8370*/  FFMA R45, R81, UR5, -R9 ;  /* 0x00000005512d7c23 */ /* 0x008fe20008000809 */
[----:B------:R-:W-:-:S03]  /*8380*/  FMNMX R11, R63, R10, !PT ;  /* 0x0000000a3f0b7209 */ /* 0x000fc60007800000 */
[----:B------:R-:W-:Y:S01]  /*8390*/  @!P6 FMUL R33, R33, 0.5 ;  /* 0x3f0000002121e820 */ /* 0x000fe20000400000 */
[----:B------:R2:W3:Y:S01]  /*83a0*/  MUFU.EX2 R216, R49 ;  /* 0x0000003100d87308 */ /* 0x0004e20000000800 */
[----:B----4-:R-:W-:Y:S01]  /*83b0*/  @!P2 FMUL R218, R218, R218 ;  /* 0x000000dadadaa220 */ /* 0x010fe20000400000 */
[----:B------:R-:W-:Y:S02]  /*83c0*/  FSETP.GEU.AND P2, PT, R32, -126, PT ;  /* 0xc2fc00002000780b */ /* 0x000fe40003f4e000 */
[----:B------:R-:W-:-:S03]  /*83d0*/  FMNMX R10, R66, R11, !PT ;  /* 0x0000000b420a7209 */ /* 0x000fc60007800000 */
        /* <DEDUP_REMOVED lines=9> */
[----:B------:R1:W2:Y:S01]  /*8470*/  MUFU.EX2 R219, R53 ;  /* 0x0000003500db7308 */ /* 0x0002a20000000800 */
[----:B---3--:R-:W-:Y:S01]  /*8480*/  @!P5 FMUL R216, R216, R216 ;  /* 0x000000d8d8d8d220 */ /* 0x008fe20000400000 */
[----:B------:R-:W-:Y:S01]  /*8490*/  FSETP.GEU.AND P5, PT, R20, -126, PT ;  /* 0xc2fc00001400780b */ /* 0x000fe20003fae000 */
[----:B------:R-:W-:Y:S01]  /*84a0*/  FFMA R109, R128, UR5, -R9 ;  /* 0x00000005806d7c23 */ /* 0x000fe20008000809 */
[----:B------:R-:W-:-:S03]  /*84b0*/  FMNMX R10, R70, R11, !PT ;  /* 0x0000000b460a7209 */ /* 0x000fc60007800000 */
[----:B------:R-:W-:Y:S01]  /*84c0*/  @!P4 FMUL R57, R57, 0.5 ;  /* 0x3f0000003939c820 */ /* 0x000fe20000400000 */
[----:B------:R-:W3:Y:S01]  /*84d0*/  MUFU.EX2 R32, R32 ;  /* 0x0000002000207308 */ /* 0x000ee20000000800 */
[----:B----4-:R-:W-:Y:S01]  /*84e0*/  @!P6 FMUL R33, R33, R33 ;  /* 0x000000212121e220 */ /* 0x010fe20000400000 */
[----:B------:R-:W-:Y:S01]  /*84f0*/  FSETP.GEU.AND P6, PT, R19, -126, PT ;  /* 0xc2fc00001300780b */ /* 0x000fe20003fce000 */
[--C-:B-1----:R-:W-:Y:S01]  /*8500*/  FFMA R53, R89, UR5, -R9.reuse ;  /* 0x0000000559357c23 */ /* 0x102fe20008000809 */
[----:B------:R-:W-:Y:S01]  /*8510*/  FMNMX R11, R71, R10, !PT ;  /* 0x0000000a470b7209 */ /* 0x000fe20007800000 */
[--C-:B------:R-:W-:Y:S01]  /*8520*/  FFMA R89, R105, UR5, -R9.reuse ;  /* 0x0000000569597c23 */ /* 0x100fe20008000809 */
[----:B------:R-:W-:Y:S01]  /*8530*/  FFMA R105, R124, UR5, -R9 ;  /* 0x000000057c697c23 */ /* 0x000fe20008000809 */
[----:B------:R-:W-:Y:S01]  /*8540*/  @!P5 FMUL R20, R20, 0.5 ;  /* 0x3f0000001414d820 */ /* 0x000fe20000400000 */
[----:B------:R-:W1:Y:S01]  /*8550*/  MUFU.EX2 R57, R57 ;  /* 0x0000003900397308 */ /* 0x000e620000000800 */
[----:B--2---:R-:W-:Y:S01]  /*8560*/  @!P3 FMUL R219, R219, R219 ;  /* 0x000000dbdbdbb220 */ /* 0x004fe20000400000 */
[----:B------:R-:W-:-:S02]  /*8570*/  FSETP.GEU.AND P3, PT, R40, -126, PT ;  /* 0xc2fc00002800780b */ /* 0x000fc40003f6e000 */
[----:B------:R-:W-:-:S03]  /*8580*/  FMNMX R10, R74, R11, !PT ;  /* 0x0000000b4a0a7209 */ /* 0x000fc60007800000 */
[----:B------:R-:W-:Y:S01]  /*8590*/  @!P6 FMUL R19, R19, 0.5 ;  /* 0x3f0000001313e820 */ /* 0x000fe20000400000 */
[----:B------:R-:W2:Y:S01]  /*85a0*/  MUFU.EX2 R20, R20 ;  /* 0x0000001400147308 */ /* 0x000ea20000000800 */
[----:B---3--:R-:W-:Y:S01]  /*85b0*/  @!P2 FMUL R32, R32, R32 ;  /* 0x000000202020a220 */ /* 0x008fe20000400000 */
[----:B------:R-:W-:Y:S02]  /*85c0*/  FSETP.GEU.AND P2, PT, R41, -126, PT ;  /* 0xc2fc00002900780b */ /* 0x000fe40003f4e000 */
[----:B------:R-:W-:-:S03]  /*85d0*/  FMNMX R11, R75, R10, !PT ;  /* 0x0000000a4b0b7209 */ /* 0x000fc60007800000 */
[----:B------:R-:W-:Y:S01]  /*85e0*/  @!P3 FMUL R40, R40, 0.5 ;  /* 0x3f0000002828b820 */ /* 0x000fe20000400000 */
[----:B------:R-:W3:Y:S01]  /*85f0*/  MUFU.EX2 R19, R19 ;  /* 0x0000001300137308 */ /* 0x000ee20000000800 */
[----:B-1----:R-:W-:Y:S01]  /*8600*/  @!P4 FMUL R57, R57, R57 ;  /* 0x000000393939c220 */ /* 0x002fe20000400000 */
[----:B------:R-:W-:Y:S02]  /*8610*/  FSETP.GEU.AND P4, PT, R48, -126, PT ;  /* 0xc2fc00003000780b */ /* 0x000fe40003f8e000 */
[----:B------:R-:W-:-:S03]  /*8620*/  FMNMX R10, R78, R11, !PT ;  /* 0x0000000b4e0a7209 */ /* 0x000fc60007800000 */
[----:B------:R-:W-:Y:S01]  /*8630*/  @!P2 FMUL R41, R41, 0.5 ;  /* 0x3f0000002929a820 */ /* 0x000fe20000400000 */
[----:B------:R-:W1:Y:S01]  /*8640*/  MUFU.EX2 R40, R40 ;  /* 0x0000002800287308 */ /* 0x000e620000000800 */
[----:B--2---:R-:W-:Y:S01]  /*8650*/  @!P5 FMUL R20, R20, R20 ;  /* 0x000000141414d220 */ /* 0x004fe20000400000 */
[----:B------:R-:W-:Y:S02]  /*8660*/  FSETP.GEU.AND P5, PT, R60, -126, PT ;  /* 0xc2fc00003c00780b */ /* 0x000fe40003fae000 */
        /* <DEDUP_REMOVED lines=80> */
[----:B------:R-:W-:Y:S01]  /*8b70*/  FMNMX R11, R111, R10, !PT ;  /* 0x0000000a6f0b7209 */ /* 0x000fe20007800000 */
[----:B------:R-:W-:Y:S02]  /*8b80*/  FADD R141, R222, R73 ;  /* 0x00000049de8d7221 */ /* 0x000fe40000000000 */
[----:B------:R-:W-:Y:S01]  /*8b90*/  @!P5 FMUL R15, R15, 0.5 ;  /* 0x3f0000000f0fd820 */ /* 0x000fe20000400000 */
[----:B------:R-:W3:Y:S01]  /*8ba0*/  MUFU.EX2 R36, R36 ;  /* 0x0000002400247308 */ /* 0x000ee20000000800 */
[----:B-1----:R-:W-:Y:S01]  /*8bb0*/  @!P3 FMUL R61, R61, R61 ;  /* 0x0000003d3d3db220 */ /* 0x002fe20000400000 */
[----:B------:R-:W-:-:S02]  /*8bc0*/  FSETP.GEU.AND P3, PT, R92, -126, PT ;  /* 0xc2fc00005c00780b */ /* 0x000fc40003f6e000 */
[----:B------:R-:W-:Y:S01]  /*8bd0*/  FMNMX R10, R114, R11, !PT ;  /* 0x0000000b720a7209 */ /* 0x000fe20007800000 */
[----:B------:R-:W-:Y:S02]  /*8be0*/  FADD R144, R226, R61 ;  /* 0x0000003de2907221 */ /* 0x000fe40000000000 */
[----:B------:R-:W-:Y:S01]  /*8bf0*/  @!P6 FMUL R14, R14, 0.5 ;  /* 0x3f0000000e0ee820 */ /* 0x000fe20000400000 */
[----:B------:R-:W1:Y:S01]  /*8c00*/  MUFU.EX2 R15, R15 ;  /* 0x0000000f000f7308 */ /* 0x000e620000000800 */
[----:B--2---:R-:W-:Y:S01]  /*8c10*/  @!P2 FMUL R84, R84, R84 ;  /* 0x000000545454a220 */ /* 0x004fe20000400000 */
[----:B------:R-:W-:Y:S02]  /*8c20*/  FSETP.GEU.AND P2, PT, R89, -126, PT ;  /* 0xc2fc00005900780b */ /* 0x000fe40003f4e000 */
[----:B------:R-:W-:-:S03]  /*8c30*/  FMNMX R11, R115, R10, !PT ;  /* 0x0000000a730b7209 */ /* 0x000fc60007800000 */
[----:B------:R-:W-:Y:S01]  /*8c40*/  @!P3 FMUL R92, R92, 0.5 ;  /* 0x3f0000005c5cb820 */ /* 0x000fe20000400000 */
[----:B------:R-:W-:Y:S01]  /*8c50*/  FMNMX R10, R118, R11, !PT ;  /* 0x0000000b760a7209 */ /* 0x000fe20007800000 */
[----:B---3--:R-:W-:Y:S01]  /*8c60*/  @!P4 FMUL R36, R36, R36 ;  /* 0x000000242424c220 */ /* 0x008fe20000400000 */
[----:B------:R-:W-:Y:S01]  /*8c70*/  FSETP.GEU.AND P4, PT, R100, -126, PT ;  /* 0xc2fc00006400780b */ /* 0x000fe20003f8e000 */
[----:B------:R-:W2:Y:S01]  /*8c80*/  MUFU.EX2 R14, R14 ;  /* 0x0000000e000e7308 */ /* 0x000ea20000000800 */
[----:B------:R-:W-:-:S03]  /*8c90*/  FMNMX R11, R119, R10, !PT ;  /* 0x0000000a770b7209 */ /* 0x000fc60007800000 */
[----:B------:R-:W-:Y:S01]  /*8ca0*/  @!P2 FMUL R89, R89, 0.5 ;  /* 0x3f0000005959a820 */ /* 0x000fe20000400000 */
[----:B------:R-:W-:Y:S01]  /*8cb0*/  FMNMX R10, R122, R11, !PT ;  /* 0x0000000b7a0a7209 */ /* 0x000fe20007800000 */
[----:B-1----:R-:W-:Y:S01]  /*8cc0*/  @!P5 FMUL R15, R15, R15 ;  /* 0x0000000f0f0fd220 */ /* 0x002fe20000400000 */
[----:B------:R-:W-:Y:S01]  /*8cd0*/  FSETP.GEU.AND P5, PT, R97, -126, PT ;  /* 0xc2fc00006100780b */ /* 0x000fe20003fae000 */
[----:B------:R-:W1:Y:S01]  /*8ce0*/  MUFU.EX2 R92, R92 ;  /* 0x0000005c005c7308 */ /* 0x000e620000000800 */
[----:B------:R-:W-:-:S03]  /*8cf0*/  FMNMX R11, R123, R10, !PT ;  /* 0x0000000a7b0b7209 */ /* 0x000fc60007800000 */
[----:B------:R-:W-:Y:S01]  /*8d00*/  @!P4 FMUL R100, R100, 0.5 ;  /* 0x3f0000006464c820 */ /* 0x000fe20000400000 */
[----:B------:R-:W-:-:S03]  /*8d10*/  FMNMX R10, R126, R11, !PT ;  /* 0x0000000b7e0a7209 */ /* 0x000fc60007800000 */
[----:B------:R-:W3:Y:S01]  /*8d20*/  MUFU.EX2 R89, R89 ;  /* 0x0000005900597308 */ /* 0x000ee20000000800 */
[----:B--2---:R-:W-:Y:S01]  /*8d30*/  @!P6 FMUL R14, R14, R14 ;  /* 0x0000000e0e0ee220 */ /* 0x004fe20000400000 */
[----:B------:R-:W-:Y:S02]  /*8d40*/  FSETP.GEU.AND P6, PT, R44, -126, PT ;  /* 0xc2fc00002c00780b */ /* 0x000fe40003fce000 */
[----:B------:R-:W-:Y:S01]  /*8d50*/  FMNMX R11, R127, R10, !PT ;  /* 0x0000000a7f0b7209 */ /* 0x000fe20007800000 */
[----:B------:R-:W-:-:S03]  /*8d60*/  @!P5 FMUL R97, R97, 0.5 ;  /* 0x3f0000006161d820 */ /* 0x000fc60000400000 */
[----:B------:R-:W2:Y:S01]  /*8d70*/  MUFU.EX2 R100, R100 ;  /* 0x0000006400647308 */ /* 0x000ea20000000800 */
[----:B-1----:R-:W-:Y:S01]  /*8d80*/  @!P3 FMUL R92, R92, R92 ;  /* 0x0000005c5c5cb220 */ /* 0x002fe20000400000 */
[----:B------:R-:W-:Y:S02]  /*8d90*/  FSETP.GEU.AND P3, PT, R101, -126, PT ;  /* 0xc2fc00006500780b */ /* 0x000fe40003f6e000 */
[----:B------:R-:W-:-:S03]  /*8da0*/  FMNMX R10, R130, R11, !PT ;  /* 0x0000000b820a7209 */ /* 0x000fc60007800000 */
[----:B------:R-:W-:Y:S01]  /*8db0*/  @!P6 FMUL R44, R44, 0.5 ;  /* 0x3f0000002c2ce820 */ /* 0x000fe20000400000 */
[----:B------:R-:W1:Y:S01]  /*8dc0*/  MUFU.EX2 R97, R97 ;  /* 0x0000006100617308 */ /* 0x000e620000000800 */
[----:B---3--:R-:W-:Y:S01]  /*8dd0*/  @!P2 FMUL R89, R89, R89 ;  /* 0x000000595959a220 */ /* 0x008fe20000400000 */
[----:B------:R-:W-:Y:S02]  /*8de0*/  FSETP.GEU.AND P2, PT, R13, -126, PT ;  /* 0xc2fc00000d00780b */ /* 0x000fe40003f4e000 */
[----:B------:R-:W-:Y:S01]  /*8df0*/  FMNMX R11, R131, R10, !PT ;  /* 0x0000000a830b7209 */ /* 0x000fe20007800000 */
[----:B------:R-:W-:Y:S02]  /*8e00*/  FADD R136, R220, R89 ;  /* 0x00000059dc887221 */ /* 0x000fe40000000000 */
[----:B------:R-:W-:Y:S01]  /*8e10*/  @!P3 FMUL R101, R101, 0.5 ;  /* 0x3f0000006565b820 */ /* 0x000fe20000400000 */
[----:B------:R-:W-:Y:S01]  /*8e20*/  FMNMX R10, R134, R11, !PT ;  /* 0x0000000b860a7209 */ /* 0x000fe20007800000 */
[----:B--2---:R-:W-:Y:S01]  /*8e30*/  @!P4 FMUL R100, R100, R100 ;  /* 0x000000646464c220 */ /* 0x004fe20000400000 */
[----:B------:R-:W-:Y:S01]  /*8e40*/  FSETP.GEU.AND P4, PT, R52, -126, PT ;  /* 0xc2fc00003400780b */ /* 0x000fe20003f8e000 */
[----:B------:R-:W2:Y:S01]  /*8e50*/  MUFU.EX2 R44, R44 ;  /* 0x0000002c002c7308 */ /* 0x000ea20000000800 */
[----:B------:R-:W-:Y:S01]  /*8e60*/  FMNMX R65, R135, R10, !PT ;  /* 0x0000000a87417209 */ /* 0x000fe20007800000 */
[--C-:B------:R-:W-:Y:S01]  /*8e70*/  FFMA R11, R120, UR5, -R9.reuse ;  /* 0x00000005780b7c23 */ /* 0x100fe20008000809 */
[----:B------:R-:W-:Y:S01]  /*8e80*/  FFMA R9, R149, UR5, -R9 ;  /* 0x0000000595097c23 */ /* 0x000fe20008000809 */
[----:B------:R-:W-:Y:S01]  /*8e90*/  @!P2 FMUL R13, R13, 0.5 ;  /* 0x3f0000000d0da820 */ /* 0x000fe20000400000 */
[----:B------:R-:W-:Y:S01]  /*8ea0*/  FMNMX R10, R138, R65, !PT ;  /* 0x000000418a0a7209 */ /* 0x000fe20007800000 */
[----:B-1----:R-:W-:Y:S01]  /*8eb0*/  @!P5 FMUL R97, R97, R97 ;  /* 0x000000616161d220 */ /* 0x002fe20000400000 */
[----:B------:R-:W-:Y:S01]  /*8ec0*/  FSETP.GEU.AND P5, PT, R11, -126, PT ;  /* 0xc2fc00000b00780b */ /* 0x000fe20003fae000 */
[----:B------:R-:W1:Y:S01]  /*8ed0*/  MUFU.EX2 R101, R101 ;  /* 0x0000006500657308 */ /* 0x000e620000000800 */
[----:B------:R-:W-:Y:S01]  /*8ee0*/  FMNMX R65, R139, R10, !PT ;  /* 0x0000000a8b417209 */ /* 0x000fe20007800000 */
[----:B------:R-:W-:Y:S01]  /*8ef0*/  FADD R145, R218, R97 ;  /* 0x00000061da917221 */ /* 0x000fe20000000000 */
[----:B------:R-:W-:Y:S01]  /*8f00*/  FADD R140, R21, R100 ;  /* 0x00000064158c7221 */ /* 0x000fe20000000000 */
[----:B------:R-:W-:Y:S01]  /*8f10*/  @!P4 FMUL R52, R52, 0.5 ;  /* 0x3f0000003434c820 */ /* 0x000fe20000400000 */
[----:B------:R-:W-:-:S03]  /*8f20*/  FMNMX R10, R142, R65, !PT ;  /* 0x000000418e0a7209 */ /* 0x000fc60007800000 */
[----:B------:R-:W3:Y:S01]  /*8f30*/  MUFU.EX2 R13, R13 ;  /* 0x0000000d000d7308 */ /* 0x000ee20000000800 */
[----:B------:R-:W-:Y:S01]  /*8f40*/  FMNMX R65, R143, R10, !PT ;  /* 0x0000000a8f417209 */ /* 0x000fe20007800000 */
[----:B--2---:R-:W-:Y:S01]  /*8f50*/  @!P6 FMUL R44, R44, R44 ;  /* 0x0000002c2c2ce220 */ /* 0x004fe20000400000 */
[----:B------:R-:W-:Y:S01]  /*8f60*/  FSETP.GEU.AND P6, PT, R109, -126, PT ;  /* 0xc2fc00006d00780b */ /* 0x000fe20003fce000 */
[----:B------:R-:W-:Y:S01]  /*8f70*/  @!P5 FMUL R11, R11, 0.5 ;  /* 0x3f0000000b0bd820 */ /* 0x000fe20000400000 */
[----:B------:R-:W-:-:S03]  /*8f80*/  FMNMX R10, R146, R65, !PT ;  /* 0x00000041920a7209 */ /* 0x000fc60007800000 */
[----:B------:R-:W2:Y:S01]  /*8f90*/  MUFU.EX2 R52, R52 ;  /* 0x0000003400347308 */ /* 0x000ea20000000800 */
[----:B-1----:R-:W-:Y:S01]  /*8fa0*/  @!P3 FMUL R101, R101, R101 ;  /* 0x000000656565b220 */ /* 0x002fe20000400000 */
[----:B------:R-:W-:Y:S02]  /*8fb0*/  FSETP.GEU.AND P3, PT, R105, -126, PT ;  /* 0xc2fc00006900780b */ /* 0x000fe40003f6e000 */
[----:B------:R-:W-:Y:S02]  /*8fc0*/  FMNMX R65, R147, R10, !PT ;  /* 0x0000000a93417209 */ /* 0x000fe40007800000 */
[----:B------:R-:W-:Y:S02]  /*8fd0*/  F2FP.F16.F32.PACK_AB R100, R101, R100 ;  /* 0x000000646564723e */ /* 0x000fe400000000ff */
[----:B------:R-:W-:Y:S01]  /*8fe0*/  FMNMX R10, R150, R65, !PT ;  /* 0x00000041960a7209 */ /* 0x000fe20007800000 */
[----:B---3--:R-:W-:Y:S01]  /*8ff0*/  @!P2 FMUL R13, R13, R13 ;  /* 0x0000000d0d0da220 */ /* 0x008fe20000400000 */
[----:B------:R-:W-:Y:S01]  /*9000*/  FSETP.GEU.AND P2, PT, R104, -126, PT ;  /* 0xc2fc00006800780b */ /* 0x000fe20003f4e000 */
[----:B------:R-:W1:Y:S01]  /*9010*/  MUFU.EX2 R11, R11 ;  /* 0x0000000b000b7308 */ /* 0x000e620000000800 */
[----:B------:R-:W-:Y:S01]  /*9020*/  FMNMX R10, R151, R10, !PT ;  /* 0x0000000a970a7209 */ /* 0x000fe20007800000 */
[----:B------:R-:W-:-:S02]  /*9030*/  @!P6 FMUL R109, R109, 0.5 ;  /* 0x3f0000006d6de820 */ /* 0x000fc40000400000 */
[----:B------:R-:W-:Y:S02]  /*9040*/  @!P3 FMUL R105, R105, 0.5 ;  /* 0x3f0000006969b820 */ /* 0x000fe40000400000 */
[----:B------:R-:W3:Y:S01]  /*9050*/  SHFL.BFLY PT, R65, R10, 0x1, 0x1f ;  /* 0x0c201f000a417f89 */ /* 0x000ee200000e0000 */
[----:B--2---:R-:W-:Y:S01]  /*9060*/  @!P4 FMUL R52, R52, R52 ;  /* 0x000000343434c220 */ /* 0x004fe20000400000 */
[----:B------:R-:W-:Y:S01]  /*9070*/  FSETP.GEU.AND P4, PT, R72, -126, PT ;  /* 0xc2fc00004800780b */ /* 0x000fe20003f8e000 */
[----:B------:R-:W2:Y:S03]  /*9080*/  MUFU.EX2 R109, R109 ;  /* 0x0000006d006d7308 */ /* 0x000ea60000000800 */
[----:B------:R-:W-:-:S05]  /*9090*/  @!P2 FMUL R104, R104, 0.5 ;  /* 0x3f0000006868a820 */ /* 0x000fca0000400000 */
[----:B------:R-:W4:Y:S01]  /*90a0*/  MUFU.EX2 R105, R105 ;  /* 0x0000006900697308 */ /* 0x000f220000000800 */
[----:B-1----:R-:W-:Y:S01]  /*90b0*/  @!P5 FMUL R11, R11, R11 ;  /* 0x0000000b0b0bd220 */ /* 0x002fe20000400000 */
[----:B------:R-:W-:Y:S02]  /*90c0*/  FSETP.GEU.AND P5, PT, R96, -126, PT ;  /* 0xc2fc00006000780b */ /* 0x000fe40003fae000 */
[----:B------:R-:W-:-:S04]  /*90d0*/  @!P4 FMUL R72, R72, 0.5 ;  /* 0x3f0000004848c820 */ /* 0x000fc80000400000 */
[----:B------:R-:W1:Y:S01]  /*90e0*/  MUFU.EX2 R104, R104 ;  /* 0x0000006800687308 */ /* 0x000e620000000800 */
[----:B--2---:R-:W-:Y:S01]  /*90f0*/  @!P6 FMUL R109, R109, R109 ;  /* 0x0000006d6d6de220 */ /* 0x004fe20000400000 */
[----:B------:R-:W-:Y:S02]  /*9100*/  FSETP.GEU.AND P6, PT, R88, -126, PT ;  /* 0xc2fc00005800780b */ /* 0x000fe40003fce000 */
[----:B---3--:R-:W-:-:S03]  /*9110*/  FMNMX R10, R10, R65, !PT ;  /* 0x000000410a0a7209 */ /* 0x008fc60007800000 */
[----:B------:R-:W-:Y:S01]  /*9120*/  @!P5 FMUL R96, R96, 0.5 ;  /* 0x3f0000006060d820 */ /* 0x000fe20000400000 */
[----:B------:R-:W2:Y:S01]  /*9130*/  MUFU.EX2 R72, R72 ;  /* 0x0000004800487308 */ /* 0x000ea20000000800 */
[----:B----4-:R-:W-:Y:S01]  /*9140*/  @!P3 FMUL R105, R105, R105 ;  /* 0x000000696969b220 */ /* 0x010fe20000400000 */
[----:B------:R-:W-:Y:S01]  /*9150*/  FSETP.GEU.AND P3, PT, R113, -126, PT ;  /* 0xc2fc00007100780b */ /* 0x000fe20003f6e000 */
[----:B------:R-:W3:Y:S04]  /*9160*/  SHFL.BFLY PT, R65, R10, 0x2, 0x1f ;  /* 0x0c401f000a417f89 */ /* 0x000ee800000e0000 */
[----:B------:R-:W-:Y:S01]  /*9170*/  @!P6 FMUL R88, R88, 0.5 ;  /* 0x3f0000005858e820 */ /* 0x000fe20000400000 */
[----:B------:R-:W4:Y:S01]  /*9180*/  MUFU.EX2 R96, R96 ;  /* 0x0000006000607308 */ /* 0x000f220000000800 */
[----:B-1----:R-:W-:Y:S01]  /*9190*/  @!P2 FMUL R104, R104, R104 ;  /* 0x000000686868a220 */ /* 0x002fe20000400000 */
[----:B------:R-:W-:-:S05]  /*91a0*/  FSETP.GEU.AND P2, PT, R117, -126, PT ;  /* 0xc2fc00007500780b */ /* 0x000fca0003f4e000 */
[----:B------:R-:W-:Y:S01]  /*91b0*/  @!P3 FMUL R113, R113, 0.5 ;  /* 0x3f0000007171b820 */ /* 0x000fe20000400000 */
[----:B------:R-:W1:Y:S01]  /*91c0*/  MUFU.EX2 R88, R88 ;  /* 0x0000005800587308 */ /* 0x000e620000000800 */
[----:B--2---:R-:W-:Y:S01]  /*91d0*/  @!P4 FMUL R72, R72, R72 ;  /* 0x000000484848c220 */ /* 0x004fe20000400000 */
[----:B------:R-:W-:-:S05]  /*91e0*/  FSETP.GEU.AND P4, PT, R108, -126, PT ;  /* 0xc2fc00006c00780b */ /* 0x000fca0003f8e000 */
[----:B------:R-:W-:Y:S01]  /*91f0*/  @!P2 FMUL R117, R117, 0.5 ;  /* 0x3f0000007575a820 */ /* 0x000fe20000400000 */
[----:B------:R-:W2:Y:S01]  /*9200*/  MUFU.EX2 R113, R113 ;  /* 0x0000007100717308 */ /* 0x000ea20000000800 */
[----:B----4-:R-:W-:Y:S01]  /*9210*/  @!P5 FMUL R96, R96, R96 ;  /* 0x000000606060d220 */ /* 0x010fe20000400000 */
[----:B------:R-:W-:Y:S02]  /*9220*/  FSETP.GEU.AND P5, PT, R121, -126, PT ;  /* 0xc2fc00007900780b */ /* 0x000fe40003fae000 */
[----:B---3--:R-:W-:-:S03]  /*9230*/  FMNMX R10, R10, R65, !PT ;  /* 0x000000410a0a7209 */ /* 0x008fc60007800000 */
[----:B------:R-:W-:Y:S01]  /*9240*/  @!P4 FMUL R108, R108, 0.5 ;  /* 0x3f0000006c6cc820 */ /* 0x000fe20000400000 */
[----:B------:R-:W3:Y:S01]  /*9250*/  MUFU.EX2 R117, R117 ;  /* 0x0000007500757308 */ /* 0x000ee20000000800 */
[----:B-1----:R-:W-:Y:S01]  /*9260*/  @!P6 FMUL R88, R88, R88 ;  /* 0x000000585858e220 */ /* 0x002fe20000400000 */
[----:B------:R-:W-:-:S04]  /*9270*/  FSETP.NEU.AND P6, PT, R10, -INF , PT ;  /* 0xff8000000a00780b */ /* 0x000fc80003fcd000 */
[----:B------:R-:W-:Y:S01]  /*9280*/  FSEL R64, R10, RZ, P6 ;  /* 0x000000ff0a407208 */ /* 0x000fe20003000000 */
[----:B------:R-:W-:Y:S01]  /*9290*/  @!P5 FMUL R121, R121, 0.5 ;  /* 0x3f0000007979d820 */ /* 0x000fe20000400000 */
[----:B------:R-:W1:Y:S01]  /*92a0*/  MUFU.EX2 R108, R108 ;  /* 0x0000006c006c7308 */ /* 0x000e620000000800 */
[----:B--2---:R-:W-:Y:S01]  /*92b0*/  @!P3 FMUL R113, R113, R113 ;  /* 0x000000717171b220 */ /* 0x004fe20000400000 */
[----:B------:R-:W-:Y:S01]  /*92c0*/  FSETP.GEU.AND P3, PT, R125, -126, PT ;  /* 0xc2fc00007d00780b */ /* 0x000fe20003f6e000 */
[----:B------:R-:W-:Y:S01]  /*92d0*/  FMUL R65, R64, UR5 ;  /* 0x0000000540417c20 */ /* 0x000fe20008400000 */
[----:B------:R-:W-:Y:S01]  /*92e0*/  FSETP.GEU.AND P6, PT, R116, -126, PT ;  /* 0xc2fc00007400780b */ /* 0x000fe20003fce000 */
[----:B------:R-:W-:Y:S02]  /*92f0*/  FADD R64, -R64, R7 ;  /* 0x0000000740407221 */ /* 0x000fe40000000100 */
[--C-:B------:R-:W-:Y:S01]  /*9300*/  FFMA R26, R26, UR5, -R65.reuse ;  /* 0x000000051a1a7c23 */ /* 0x100fe20008000841 */
[----:B------:R-:W2:Y:S01]  /*9310*/  MUFU.EX2 R121, R121 ;  /* 0x0000007900797308 */ /* 0x000ea20000000800 */
[----:B---3--:R-:W-:Y:S01]  /*9320*/  @!P2 FMUL R117, R117, R117 ;  /* 0x000000757575a220 */ /* 0x008fe20000400000 */
[----:B------:R-:W-:Y:S01]  /*9330*/  FSETP.GEU.AND P2, PT, R112, -126, PT ;  /* 0xc2fc00007000780b */ /* 0x000fe20003f4e000 */
[--C-:B------:R-:W-:Y:S01]  /*9340*/  FFMA R27, R27, UR5, -R65.reuse ;  /* 0x000000051b1b7c23 */ /* 0x100fe20008000841 */
[--C-:B------:R-:W-:Y:S01]  /*9350*/  FFMA R30, R30, UR5, -R65.reuse ;  /* 0x000000051e1e7c23 */ /* 0x100fe20008000841 */
[--C-:B------:R-:W-:Y:S01]  /*9360*/  FFMA R31, R31, UR5, -R65.reuse ;  /* 0x000000051f1f7c23 */ /* 0x100fe20008000841 */
[--C-:B------:R-:W-:Y:S01]  /*9370*/  FFMA R35, R35, UR5, -R65.reuse ;  /* 0x0000000523237c23 */ /* 0x100fe20008000841 */
[----:B------:R-:W-:Y:S01]  /*9380*/  @!P3 FMUL R125, R125, 0.5 ;  /* 0x3f0000007d7db820 */ /* 0x000fe20000400000 */
[--C-:B------:R-:W-:Y:S01]  /*9390*/  FFMA R34, R34, UR5, -R65.reuse ;  /* 0x0000000522227c23 */ /* 0x100fe20008000841 */
[----:B-1----:R-:W-:Y:S01]  /*93a0*/  @!P4 FMUL R108, R108, R108 ;  /* 0x0000006c6c6cc220 */ /* 0x002fe20000400000 */
[----:B------:R-:W-:Y:S01]  /*93b0*/  FSETP.GEU.AND P4, PT, R26, -126, PT ;  /* 0xc2fc00001a00780b */ /* 0x000fe20003f8e000 */
[----:B------:R-:W-:Y:S01]  /*93c0*/  @!P6 FMUL R116, R116, 0.5 ;  /* 0x3f0000007474e820 */ /* 0x000fe20000400000 */
[--C-:B------:R-:W-:Y:S01]  /*93d0*/  FFMA R38, R38, UR5, -R65.reuse ;  /* 0x0000000526267c23 */ /* 0x100fe20008000841 */
[----:B------:R-:W1:Y:S01]  /*93e0*/  MUFU.EX2 R125, R125 ;  /* 0x0000007d007d7308 */ /* 0x000e620000000800 */
[--C-:B------:R-:W-:Y:S01]  /*93f0*/  FFMA R39, R39, UR5, -R65.reuse ;  /* 0x0000000527277c23 */ /* 0x100fe20008000841 */
[----:B------:R-:W-:Y:S01]  /*9400*/  @!P2 FMUL R112, R112, 0.5 ;  /* 0x3f0000007070a820 */ /* 0x000fe20000400000 */
[--C-:B------:R-:W-:Y:S01]  /*9410*/  FFMA R42, R42, UR5, -R65.reuse ;  /* 0x000000052a2a7c23 */ /* 0x100fe20008000841 */
[----:B--2---:R-:W-:Y:S01]  /*9420*/  @!P5 FMUL R121, R121, R121 ;  /* 0x000000797979d220 */ /* 0x004fe20000400000 */
[----:B------:R-:W-:Y:S01]  /*9430*/  FSETP.GEU.AND P5, PT, R9, -126, PT ;  /* 0xc2fc00000900780b */ /* 0x000fe20003fae000 */
[--C-:B------:R-:W-:Y:S01]  /*9440*/  FFMA R46, R46, UR5, -R65.reuse ;  /* 0x000000052e2e7c23 */ /* 0x100fe20008000841 */
[--C-:B------:R-:W-:Y:S01]  /*9450*/  FFMA R43, R43, UR5, -R65.reuse ;  /* 0x000000052b2b7c23 */ /* 0x100fe20008000841 */
[----:B------:R-:W2:Y:S01]  /*9460*/  MUFU.EX2 R112, R112 ;  /* 0x0000007000707308 */ /* 0x000ea20000000800 */
[--C-:B------:R-:W-:Y:S01]  /*9470*/  FFMA R47, R47, UR5, -R65.reuse ;  /* 0x000000052f2f7c23 */ /* 0x100fe20008000841 */
[----:B------:R-:W-:Y:S01]  /*9480*/  @!P4 FMUL R26, R26, 0.5 ;  /* 0x3f0000001a1ac820 */ /* 0x000fe20000400000 */
[--C-:B------:R-:W-:Y:S01]  /*9490*/  FFMA R50, R50, UR5, -R65.reuse ;  /* 0x0000000532327c23 */ /* 0x100fe20008000841 */
[--C-:B------:R-:W-:Y:S01]  /*94a0*/  FFMA R51, R51, UR5, -R65.reuse ;  /* 0x0000000533337c23 */ /* 0x100fe20008000841 */
[--C-:B------:R-:W-:Y:S01]  /*94b0*/  FFMA R59, R59, UR5, -R65.reuse ;  /* 0x000000053b3b7c23 */ /* 0x100fe20008000841 */
[--C-:B------:R-:W-:Y:S01]  /*94c0*/  FFMA R67, R67, UR5, -R65.reuse ;  /* 0x0000000543437c23 */ /* 0x100fe20008000841 */
[--C-:B------:R-:W-:Y:S01]  /*94d0*/  FFMA R69, R90, UR5, -R65.reuse ;  /* 0x000000055a457c23 */ /* 0x100fe20008000841 */
[----:B------:R-:W3:Y:S01]  /*94e0*/  MUFU.EX2 R116, R116 ;  /* 0x0000007400747308 */ /* 0x000ee20000000800 */
[----:B-1----:R-:W-:Y:S01]  /*94f0*/  @!P3 FMUL R125, R125, R125 ;  /* 0x0000007d7d7db220 */ /* 0x002fe20000400000 */
[----:B------:R-:W-:Y:S01]  /*9500*/  FSETP.GEU.AND P3, PT, R27, -126, PT ;  /* 0xc2fc00001b00780b */ /* 0x000fe20003f6e000 */
[----:B------:R-:W-:Y:S01]  /*9510*/  @!P5 FMUL R9, R9, 0.5 ;  /* 0x3f0000000909d820 */ /* 0x000fe20000400000 */
[--C-:B------:R-:W-:Y:S01]  /*9520*/  FFMA R90, R95, UR5, -R65.reuse ;  /* 0x000000055f5a7c23 */ /* 0x100fe20008000841 */
[--C-:B------:R-:W-:Y:S01]  /*9530*/  FFMA R85, R98, UR5, -R65.reuse ;  /* 0x0000000562557c23 */ /* 0x100fe20008000841 */
[--C-:B------:R-:W-:Y:S01]  /*9540*/  FFMA R95, R107, UR5, -R65.reuse ;  /* 0x000000056b5f7c23 */ /* 0x100fe20008000841 */
[--C-:B------:R-:W-:Y:S01]  /*9550*/  FFMA R106, R106, UR5, -R65.reuse ;  /* 0x000000056a6a7c23 */ /* 0x100fe20008000841 */
[----:B------:R-:W1:Y:S01]  /*9560*/  MUFU.EX2 R26, R26 ;  /* 0x0000001a001a7308 */ /* 0x000e620000000800 */
[----:B--2---:R-:W-:Y:S01]  /*9570*/  @!P2 FMUL R112, R112, R112 ;  /* 0x000000707070a220 */ /* 0x004fe20000400000 */
[----:B------:R-:W-:Y:S01]  /*9580*/  FSETP.GEU.AND P2, PT, R30, -126, PT ;  /* 0xc2fc00001e00780b */ /* 0x000fe20003f4e000 */
[--C-:B------:R-:W-:Y:S01]  /*9590*/  FFMA R110, R110, UR5, -R65.reuse ;  /* 0x000000056e6e7c23 */ /* 0x100fe20008000841 */
[--C-:B------:R-:W-:Y:S01]  /*95a0*/  FFMA R137, R118, UR5, -R65.reuse ;  /* 0x0000000576897c23 */ /* 0x100fe20008000841 */
[--C-:B------:R-:W-:Y:S01]  /*95b0*/  FFMA R132, R115, UR5, -R65.reuse ;  /* 0x0000000573847c23 */ /* 0x100fe20008000841 */
[--C-:B------:R-:W-:Y:S01]  /*95c0*/  FFMA R128, R123, UR5, -R65.reuse ;  /* 0x000000057b807c23 */ /* 0x100fe20008000841 */
[----:B------:R-:W-:Y:S01]  /*95d0*/  @!P3 FMUL R27, R27, 0.5 ;  /* 0x3f0000001b1bb820 */ /* 0x000fe20000400000 */
[----:B------:R-:W2:Y:S01]  /*95e0*/  MUFU.EX2 R9, R9 ;  /* 0x0000000900097308 */ /* 0x000ea20000000800 */
[----:B---3--:R-:W-:Y:S01]  /*95f0*/  @!P6 FMUL R116, R116, R116 ;  /* 0x000000747474e220 */ /* 0x008fe20000400000 */
[----:B------:R-:W-:Y:S01]  /*9600*/  FSETP.GEU.AND P6, PT, R31, -126, PT ;  /* 0xc2fc00001f00780b */ /* 0x000fe20003fce000 */
[--C-:B------:R-:W-:Y:S01]  /*9610*/  FFMA R126, R126, UR5, -R65.reuse ;  /* 0x000000057e7e7c23 */ /* 0x100fe20008000841 */
[--C-:B------:R-:W-:Y:S01]  /*9620*/  FFMA R115, R127, UR5, -R65.reuse ;  /* 0x000000057f737c23 */ /* 0x100fe20008000841 */
[--C-:B------:R-:W-:Y:S01]  /*9630*/  FFMA R7, R146, UR5, -R65.reuse ;  /* 0x0000000592077c23 */ /* 0x100fe20008000841 */
[----:B------:R-:W-:Y:S01]  /*9640*/  FADD R146, R25, R92 ;  /* 0x0000005c19927221 */ /* 0x000fe20000000000 */
[----:B------:R-:W-:Y:S01]  /*9650*/  @!P2 FMUL R30, R30, 0.5 ;  /* 0x3f0000001e1ea820 */ /* 0x000fe20000400000 */
[----:B------:R-:W3:Y:S01]  /*9660*/  MUFU.EX2 R27, R27 ;  /* 0x0000001b001b7308 */ /* 0x000ee20000000800 */
[----:B-1----:R-:W-:Y:S01]  /*9670*/  @!P4 FMUL R26, R26, R26 ;  /* 0x0000001a1a1ac220 */ /* 0x002fe20000400000 */
[----:B------:R-:W-:Y:S01]  /*9680*/  FSETP.GEU.AND P4, PT, R35, -126, PT ;  /* 0xc2fc00002300780b */ /* 0x000fe20003f8e000 */
[--C-:B------:R-:W-:Y:S01]  /*9690*/  FFMA R118, R134, UR5, -R65.reuse ;  /* 0x0000000586767c23 */ /* 0x100fe20008000841 */
[----:B------:R-:W-:Y:S01]  /*96a0*/  FFMA R107, R135, UR5, -R65 ;  /* 0x00000005876b7c23 */ /* 0x000fe20008000841 */
[----:B------:R-:W-:Y:S01]  /*96b0*/  FADD R135, R224, R53 ;  /* 0x00000035e0877221 */ /* 0x000fe20000000000 */
[----:B------:R-:W-:Y:S01]  /*96c0*/  FFMA R98, R150, UR5, -R65 ;  /* 0x0000000596627c23 */ /* 0x000fe20008000841 */
[----:B------:R-:W-:Y:S01]  /*96d0*/  @!P6 FMUL R31, R31, 0.5 ;  /* 0x3f0000001f1fe820 */ /* 0x000fe20000400000 */
[----:B------:R1:W4:Y:S01]  /*96e0*/  MUFU.EX2 R76, R30 ;  /* 0x0000001e004c7308 */ /* 0x0003220000000800 */
[----:B--2---:R-:W-:Y:S01]  /*96f0*/  @!P5 FMUL R9, R9, R9 ;  /* 0x000000090909d220 */ /* 0x004fe20000400000 */
[----:B------:R-:W-:Y:S01]  /*9700*/  FSETP.GEU.AND P5, PT, R34, -126, PT ;  /* 0xc2fc00002200780b */ /* 0x000fe20003fae000 */
[----:B------:R-:W-:Y:S01]  /*9710*/  FADD R127, R49, R88 ;  /* 0x00000058317f7221 */ /* 0x000fe20000000000 */
[----:B------:R-:W-:Y:S01]  /*9720*/  FADD R134, R22, R13 ;  /* 0x0000000d16867221 */ /* 0x000fe20000000000 */
[----:B------:R-:W-:Y:S01]  /*9730*/  FMUL R64, R64, UR5 ;  /* 0x0000000540407c20 */ /* 0x000fe20008400000 */
[----:B------:R-:W-:Y:S01]  /*9740*/  F2FP.F16.F32.PACK_AB R92, R89, R92 ;  /* 0x0000005c595c723e */ /* 0x000fe200000000ff */
[----:B------:R-:W-:Y:S01]  /*9750*/  @!P4 FMUL R35, R35, 0.5 ;  /* 0x3f0000002323c820 */ /* 0x000fe20000400000 */
[----:B------:R2:W5:Y:S01]  /*9760*/  MUFU.EX2 R133, R31 ;  /* 0x0000001f00857308 */ /* 0x0005620000000800 */
[----:B---3--:R-:W-:Y:S01]  /*9770*/  @!P3 FMUL R27, R27, R27 ;  /* 0x0000001b1b1bb220 */ /* 0x008fe20000400000 */
[----:B------:R-:W-:Y:S01]  /*9780*/  FSETP.GEU.AND P3, PT, R38, -126, PT ;  /* 0xc2fc00002600780b */ /* 0x000fe20003f6e000 */
[----:B-1----:R-:W-:Y:S01]  /*9790*/  FFMA R30, R55, UR5, -R65 ;  /* 0x00000005371e7c23 */ /* 0x002fe20008000841 */
[----:B------:R-:W-:Y:S01]  /*97a0*/  FADD R136, R136, R127 ;  /* 0x0000007f88887221 */ /* 0x000fe20000000000 */
[----:B------:R-:W-:Y:S01]  /*97b0*/  FADD R127, R17, R116 ;  /* 0x00000074117f7221 */ /* 0x000fe20000000000 */
[----:B------:R-:W-:Y:S01]  /*97c0*/  F2FP.F16.F32.PACK_AB R88, R88, R117 ;  /* 0x000000755858723e */ /* 0x000fe200000000ff */
[----:B------:R-:W-:Y:S01]  /*97d0*/  @!P5 FMUL R34, R34, 0.5 ;  /* 0x3f0000002222d820 */ /* 0x000fe20000400000 */
[----:B------:R1:W3:Y:S01]  /*97e0*/  MUFU.EX2 R77, R35 ;  /* 0x00000023004d7308 */ /* 0x0002e20000000800 */
[----:B----4-:R-:W-:Y:S01]  /*97f0*/  @!P2 FMUL R76, R76, R76 ;  /* 0x0000004c4c4ca220 */ /* 0x010fe20000400000 */
[----:B------:R-:W-:Y:S01]  /*9800*/  FSETP.GEU.AND P2, PT, R39, -126, PT ;  /* 0xc2fc00002700780b */ /* 0x000fe20003f4e000 */
[--C-:B--2---:R-:W-:Y:S01]  /*9810*/  FFMA R31, R74, UR5, -R65.reuse ;  /* 0x000000054a1f7c23 */ /* 0x104fe20008000841 */
[--C-:B------:R-:W-:Y:S01]  /*9820*/  FFMA R74, R87, UR5, -R65.reuse ;  /* 0x00000005574a7c23 */ /* 0x100fe20008000841 */
[--C-:B------:R-:W-:Y:S01]  /*9830*/  FFMA R87, R102, UR5, -R65.reuse ;  /* 0x0000000566577c23 */ /* 0x100fe20008000841 */
[--C-:B------:R-:W-:Y:S01]  /*9840*/  FFMA R102, R111, UR5, -R65.reuse ;  /* 0x000000056f667c23 */ /* 0x100fe20008000841 */
[----:B------:R-:W-:Y:S01]  /*9850*/  @!P3 FMUL R38, R38, 0.5 ;  /* 0x3f0000002626b820 */ /* 0x000fe20000400000 */
[----:B------:R2:W4:Y:S01]  /*9860*/  MUFU.EX2 R120, R34 ;  /* 0x0000002200787308 */ /* 0x0005220000000800 */
[----:B-----5:R-:W-:Y:S01]  /*9870*/  @!P6 FMUL R133, R133, R133 ;  /* 0x000000858585e220 */ /* 0x020fe20000400000 */
[----:B------:R-:W-:Y:S01]  /*9880*/  FSETP.GEU.AND P6, PT, R42, -126, PT ;  /* 0xc2fc00002a00780b */ /* 0x000fe20003fce000 */
[--C-:B-1----:R-:W-:Y:S01]  /*9890*/  FFMA R35, R62, UR5, -R65.reuse ;  /* 0x000000053e237c23 */ /* 0x102fe20008000841 */
[--C-:B------:R-:W-:Y:S01]  /*98a0*/  FFMA R62, R75, UR5, -R65.reuse ;  /* 0x000000054b3e7c23 */ /* 0x100fe20008000841 */
[--C-:B------:R-:W-:Y:S01]  /*98b0*/  FFMA R75, R83, UR5, -R65.reuse ;  /* 0x00000005534b7c23 */ /* 0x100fe20008000841 */
[--C-:B------:R-:W-:Y:S01]  /*98c0*/  FFMA R111, R130, UR5, -R65.reuse ;  /* 0x00000005826f7c23 */ /* 0x100fe20008000841 */
[----:B------:R-:W-:Y:S01]  /*98d0*/  @!P2 FMUL R39, R39, 0.5 ;  /* 0x3f0000002727a820 */ /* 0x000fe20000400000 */
[----:B------:R1:W5:Y:S01]  /*98e0*/  MUFU.EX2 R80, R38 ;  /* 0x0000002600507308 */ /* 0x0003620000000800 */
[----:B---3--:R-:W-:Y:S01]  /*98f0*/  @!P4 FMUL R77, R77, R77 ;  /* 0x0000004d4d4dc220 */ /* 0x008fe20000400000 */
[----:B------:R-:W-:Y:S01]  /*9900*/  FSETP.GEU.AND P4, PT, R46, -126, PT ;  /* 0xc2fc00002e00780b */ /* 0x000fe20003f8e000 */
[--C-:B--2---:R-:W-:Y:S01]  /*9910*/  FFMA R34, R58, UR5, -R65.reuse ;  /* 0x000000053a227c23 */ /* 0x104fe20008000841 */
[--C-:B------:R-:W-:Y:S01]  /*9920*/  FFMA R58, R71, UR5, -R65.reuse ;  /* 0x00000005473a7c23 */ /* 0x100fe20008000841 */
[--C-:B------:R-:W-:Y:S01]  /*9930*/  FFMA R71, R94, UR5, -R65.reuse ;  /* 0x000000055e477c23 */ /* 0x100fe20008000841 */
[--C-:B------:R-:W-:Y:S01]  /*9940*/  FFMA R94, R99, UR5, -R65.reuse ;  /* 0x00000005635e7c23 */ /* 0x100fe20008000841 */
[----:B------:R-:W-:Y:S01]  /*9950*/  @!P6 FMUL R42, R42, 0.5 ;  /* 0x3f0000002a2ae820 */ /* 0x000fe20000400000 */
[----:B------:R2:W3:Y:S01]  /*9960*/  MUFU.EX2 R93, R39 ;  /* 0x00000027005d7308 */ /* 0x0004e20000000800 */
[----:B----4-:R-:W-:Y:S01]  /*9970*/  @!P5 FMUL R120, R120, R120 ;  /* 0x000000787878d220 */ /* 0x010fe20000400000 */
[----:B------:R-:W-:Y:S01]  /*9980*/  FSETP.GEU.AND P5, PT, R43, -126, PT ;  /* 0xc2fc00002b00780b */ /* 0x000fe20003fae000 */
[--C-:B-1----:R-:W-:Y:S01]  /*9990*/  FFMA R38, R66, UR5, -R65.reuse ;  /* 0x0000000542267c23 */ /* 0x102fe20008000841 */
[--C-:B------:R-:W-:Y:S01]  /*99a0*/  FFMA R66, R103, UR5, -R65.reuse ;  /* 0x0000000567427c23 */ /* 0x100fe20008000841 */
[----:B------:R-:W-:Y:S01]  /*99b0*/  FFMA R99, R139, UR5, -R65 ;  /* 0x000000058b637c23 */ /* 0x000fe20008000841 */
[----:B------:R-:W-:Y:S01]  /*99c0*/  FADD R83, R48, R117 ;  /* 0x0000007530537221 */ /* 0x000fe20000000000 */
[----:B------:R-:W-:Y:S01]  /*99d0*/  @!P4 FMUL R46, R46, 0.5 ;  /* 0x3f0000002e2ec820 */ /* 0x000fe20000400000 */
[----:B------:R-:W1:Y:S01]  /*99e0*/  MUFU.EX2 R81, R42 ;  /* 0x0000002a00517308 */ /* 0x000e620000000800 */
[----:B-----5:R-:W-:Y:S01]  /*99f0*/  @!P3 FMUL R80, R80, R80 ;  /* 0x000000505050b220 */ /* 0x020fe20000400000 */
[----:B------:R-:W-:Y:S01]  /*9a00*/  FSETP.GEU.AND P3, PT, R47, -126, PT ;  /* 0xc2fc00002f00780b */ /* 0x000fe20003f6e000 */
[--C-:B--2---:R-:W-:Y:S01]  /*9a10*/  FFMA R39, R54, UR5, -R65.reuse ;  /* 0x0000000536277c23 */ /* 0x104fe20008000841 */
[----:B------:R-:W-:Y:S01]  /*9a20*/  FFMA R54, R63, UR5, -R65 ;  /* 0x000000053f367c23 */ /* 0x000fe20008000841 */
[----:B------:R-:W-:Y:S01]  /*9a30*/  FADD R146, R146, R83 ;  /* 0x0000005392927221 */ /* 0x000fe20000000000 */
[----:B------:R-:W-:Y:S01]  /*9a40*/  FADD R83, R20, R105 ;  /* 0x0000006914537221 */ /* 0x000fe20000000000 */
[----:B------:R-:W-:Y:S01]  /*9a50*/  @!P5 FMUL R43, R43, 0.5 ;  /* 0x3f0000002b2bd820 */ /* 0x000fe20000400000 */
[----:B------:R-:W2:Y:S01]  /*9a60*/  MUFU.EX2 R46, R46 ;  /* 0x0000002e002e7308 */ /* 0x000ea20000000800 */
[----:B---3--:R-:W-:Y:S01]  /*9a70*/  @!P2 FMUL R93, R93, R93 ;  /* 0x0000005d5d5da220 */ /* 0x008fe20000400000 */
[----:B------:R-:W-:Y:S01]  /*9a80*/  FSETP.GEU.AND P2, PT, R50, -126, PT ;  /* 0xc2fc00003200780b */ /* 0x000fe20003f4e000 */
[----:B------:R-:W-:Y:S01]  /*9a90*/  FADD R139, R23, R14 ;  /* 0x0000000e178b7221 */ /* 0x000fe20000000000 */
[----:B------:R-:W-:Y:S01]  /*9aa0*/  FADD R134, R134, R127 ;  /* 0x0000007f86867221 */ /* 0x000fe20000000000 */
[----:B------:R-:W-:-:S02]  /*9ab0*/  F2FP.F16.F32.PACK_AB R48, R49, R48 ;  /* 0x000000303130723e */ /* 0x000fc400000000ff */
[----:B------:R-:W-:Y:S01]  /*9ac0*/  @!P3 FMUL R47, R47, 0.5 ;  /* 0x3f0000002f2fb820 */ /* 0x000fe20000400000 */
[----:B------:R3:W4:Y:S01]  /*9ad0*/  MUFU.EX2 R124, R43 ;  /* 0x0000002b007c7308 */ /* 0x0007220000000800 */
[----:B-1----:R-:W-:Y:S01]  /*9ae0*/  @!P6 FMUL R81, R81, R81 ;  /* 0x000000515151e220 */ /* 0x002fe20000400000 */
[----:B------:R-:W-:-:S05]  /*9af0*/  FSETP.GEU.AND P6, PT, R51, -126, PT ;  /* 0xc2fc00003300780b */ /* 0x000fca0003fce000 */
[----:B------:R-:W-:Y:S01]  /*9b00*/  @!P2 FMUL R50, R50, 0.5 ;  /* 0x3f0000003232a820 */ /* 0x000fe20000400000 */
[----:B------:R-:W1:Y:S01]  /*9b10*/  MUFU.EX2 R47, R47 ;  /* 0x0000002f002f7308 */ /* 0x000e620000000800 */
[----:B--2---:R-:W-:Y:S01]  /*9b20*/  @!P4 FMUL R46, R46, R46 ;  /* 0x0000002e2e2ec220 */ /* 0x004fe20000400000 */
[----:B------:R-:W-:Y:S01]  /*9b30*/  FSETP.GEU.AND P4, PT, R30, -126, PT ;  /* 0xc2fc00001e00780b */ /* 0x000fe20003f8e000 */
[--C-:B---3--:R-:W-:Y:S01]  /*9b40*/  FFMA R43, R70, UR5, -R65.reuse ;  /* 0x00000005462b7c23 */ /* 0x108fe20008000841 */
[----:B------:R-:W-:Y:S01]  /*9b50*/  FFMA R70, R79, UR5, -R65 ;  /* 0x000000054f467c23 */ /* 0x000fe20008000841 */
[----:B------:R-:W-:Y:S01]  /*9b60*/  FADD R79, R217, R68 ;  /* 0x00000044d94f7221 */ /* 0x000fe20000000000 */
[----:B------:R-:W-:Y:S01]  /*9b70*/  F2FP.F16.F32.PACK_AB R68, R53, R68 ;  /* 0x000000443544723e */ /* 0x000fe200000000ff */
[----:B------:R-:W-:Y:S01]  /*9b80*/  @!P6 FMUL R51, R51, 0.5 ;  /* 0x3f0000003333e820 */ /* 0x000fe20000400000 */
[----:B------:R-:W2:Y:S01]  /*9b90*/  MUFU.EX2 R42, R50 ;  /* 0x00000032002a7308 */ /* 0x000ea20000000800 */
[----:B----4-:R-:W-:Y:S01]  /*9ba0*/  @!P5 FMUL R124, R124, R124 ;  /* 0x0000007c7c7cd220 */ /* 0x010fe20000400000 */
[----:B------:R-:W-:-:S05]  /*9bb0*/  FSETP.GEU.AND P5, PT, R39, -126, PT ;  /* 0xc2fc00002700780b */ /* 0x000fca0003fae000 */
[----:B------:R-:W-:Y:S01]  /*9bc0*/  @!P4 FMUL R30, R30, 0.5 ;  /* 0x3f0000001e1ec820 */ /* 0x000fe20000400000 */
[----:B------:R3:W4:Y:S01]  /*9bd0*/  MUFU.EX2 R55, R51 ;  /* 0x0000003300377308 */ /* 0x0007220000000800 */
[----:B-1----:R-:W-:Y:S01]  /*9be0*/  @!P3 FMUL R47, R47, R47 ;  /* 0x0000002f2f2fb220 */ /* 0x002fe20000400000 */
[----:B------:R-:W-:-:S05]  /*9bf0*/  FSETP.GEU.AND P3, PT, R34, -126, PT ;  /* 0xc2fc00002200780b */ /* 0x000fca0003f6e000 */
[----:B------:R-:W-:Y:S01]  /*9c00*/  @!P5 FMUL R39, R39, 0.5 ;  /* 0x3f0000002727d820 */ /* 0x000fe20000400000 */
[----:B------:R1:W5:Y:S01]  /*9c10*/  MUFU.EX2 R50, R30 ;  /* 0x0000001e00327308 */ /* 0x0003620000000800 */
[----:B--2---:R-:W-:Y:S01]  /*9c20*/  @!P2 FMUL R42, R42, R42 ;  /* 0x0000002a2a2aa220 */ /* 0x004fe20000400000 */
[----:B------:R-:W-:Y:S01]  /*9c30*/  FSETP.GEU.AND P2, PT, R59, -126, PT ;  /* 0xc2fc00003b00780b */ /* 0x000fe20003f4e000 */
[----:B---3--:R-:W-:Y:S01]  /*9c40*/  FFMA R51, R78, UR5, -R65 ;  /* 0x000000054e337c23 */ /* 0x008fe20008000841 */
[----:B------:R-:W-:Y:S01]  /*9c50*/  FADD R78, R32, R11 ;  /* 0x0000000b204e7221 */ /* 0x000fe20000000000 */
[----:B------:R-:W-:Y:S02]  /*9c60*/  F2FP.F16.F32.PACK_AB R32, R33, R32 ;  /* 0x000000202120723e */ /* 0x000fe400000000ff */
[----:B------:R-:W-:Y:S01]  /*9c70*/  @!P3 FMUL R34, R34, 0.5 ;  /* 0x3f0000002222b820 */ /* 0x000fe20000400000 */
[----:B------:R-:W2:Y:S01]  /*9c80*/  MUFU.EX2 R39, R39 ;  /* 0x0000002700277308 */ /* 0x000ea20000000800 */
        /* <DEDUP_REMOVED lines=10> */
[----:B------:R-:W-:Y:S01]  /*9d30*/  FADD R78, R33, R52 ;  /* 0x00000034214e7221 */ /* 0x000fe20000000000 */
[----:B------:R-:W-:Y:S01]  /*9d40*/  FADD R138, R223, R16 ;  /* 0x00000010df8a7221 */ /* 0x000fe20000000000 */
[----:B------:R-:W-:Y:S01]  /*9d50*/  FADD R79, R79, R146 ;  /* 0x000000924f4f7221 */ /* 0x000fe20000000000 */
[----:B------:R-:W-:Y:S01]  /*9d60*/  F2FP.F16.F32.PACK_AB R52, R52, R11 ;  /* 0x0000000b3434723e */ /* 0x000fe200000000ff */
        /* <DEDUP_REMOVED lines=12> */
[--C-:B---3--:R-:W-:Y:S01]  /*9e30*/  FFMA R59, R86, UR5, -R65.reuse ;  /* 0x00000005563b7c23 */ /* 0x108fe20008000841 */
[--C-:B------:R-:W-:Y:S01]  /*9e40*/  FFMA R86, R91, UR5, -R65.reuse ;  /* 0x000000055b567c23 */ /* 0x100fe20008000841 */
[----:B------:R-:W-:Y:S01]  /*9e50*/  FFMA R91, R143, UR5, -R65 ;  /* 0x000000058f5b7c23 */ /* 0x000fe20008000841 */
        /* <DEDUP_REMOVED lines=12> */
[----:B------:R-:W-:Y:S01]  /*9f20*/  FSETP.GEU.AND P6, PT, R58, -126, PT ;  /* 0xc2fc00003a00780b */ /* 0x000fe20003fce000 */
[----:B------:R-:W-:Y:S01]  /*9f30*/  FADD R145, R145, R78 ;  /* 0x0000004e91917221 */ /* 0x000fe20000000000 */
[----:B------:R-:W-:Y:S01]  /*9f40*/  FADD R140, R140, R83 ;  /* 0x000000538c8c7221 */ /* 0x000fe20000000000 */
[----:B------:R-:W-:Y:S01]  /*9f50*/  FADD R78, R40, R109 ;  /* 0x0000006d284e7221 */ /* 0x000fe20000000000 */
[----:B------:R-:W-:Y:S01]  /*9f60*/  FADD R83, R45, R112 ;  /* 0x000000702d537221 */ /* 0x000fe20000000000 */
[----:B------:R-:W-:Y:S01]  /*9f70*/  @!P2 FMUL R43, R43, 0.5 ;  /* 0x3f0000002b2ba820 */ /* 0x000fe20000400000 */
[----:B------:R2:W4:Y:S01]  /*9f80*/  MUFU.EX2 R129, R67 ;  /* 0x0000004300817308 */ /* 0x0005220000000800 */
        /* <DEDUP_REMOVED lines=10> */
[--C-:B--2---:R-:W-:Y:S01]  /*a030*/  FFMA R67, R119, UR5, -R65.reuse ;  /* 0x0000000577437c23 */ /* 0x104fe20008000841 */
[--C-:B------:R-:W-:Y:S01]  /*a040*/  FFMA R119, R122, UR5, -R65.reuse ;  /* 0x000000057a777c23 */ /* 0x100fe20008000841 */
[----:B------:R-:W-:Y:S01]  /*a050*/  FFMA R122, R131, UR5, -R65 ;  /* 0x00000005837a7c23 */ /* 0x000fe20008000841 */
[----:B------:R-:W-:Y:S01]  /*a060*/  FADD R140, R143, R140 ;  /* 0x0000008c8f8c7221 */ /* 0x000fe20000000000 */
[----:B------:R-:W-:Y:S01]  /*a070*/  @!P4 FMUL R62, R62, 0.5 ;  /* 0x3f0000003e3ec820 */ /* 0x000fe20000400000 */
[----:B------:R-:W2:Y:S01]  /*a080*/  MUFU.EX2 R58, R58 ;  /* 0x0000003a003a7308 */ /* 0x000ea20000000800 */
[----:B----4-:R-:W-:Y:S01]  /*a090*/  @!P3 FMUL R129, R129, R129 ;  /* 0x000000818181b220 */ /* 0x010fe20000400000 */
[----:B------:R-:W-:Y:S01]  /*a0a0*/  FSETP.GEU.AND P3, PT, R51, -126, PT ;  /* 0xc2fc00003300780b */ /* 0x000fe20003f6e000 */
[----:B------:R-:W-:Y:S01]  /*a0b0*/  FADD R135, R135, R136 ;  /* 0x0000008887877221 */ /* 0x000fe20000000000 */
[----:B------:R-:W-:Y:S01]  /*a0c0*/  FADD R79, R79, R140 ;  /* 0x0000008c4f4f7221 */ /* 0x000fe20000000000 */
[----:B------:R-:W-:-:S02]  /*a0d0*/  F2FP.F16.F32.PACK_AB R33, R63, R34 ;  /* 0x000000223f21723e */ /* 0x000fc400000000ff */
[----:B------:R-:W-:Y:S01]  /*a0e0*/  @!P5 FMUL R31, R31, 0.5 ;  /* 0x3f0000001f1fd820 */ /* 0x000fe20000400000 */
[----:B------:R-:W3:Y:S01]  /*a0f0*/  MUFU.EX2 R62, R62 ;  /* 0x0000003e003e7308 */ /* 0x000ee20000000800 */
[----:B-1----:R-:W-:Y:S01]  /*a100*/  @!P2 FMUL R43, R43, R43 ;  /* 0x0000002b2b2ba220 */ /* 0x002fe20000400000 */
[----:B------:R-:W-:Y:S02]  /*a110*/  FSETP.GEU.AND P2, PT, R70, -126, PT ;  /* 0xc2fc00004600780b */ /* 0x000fe40003f4e000 */
[----:B------:R-:W-:Y:S02]  /*a120*/  F2FP.F16.F32.PACK_AB R40, R41, R40 ;  /* 0x000000282928723e */ /* 0x000fe400000000ff */
[----:B------:R-:W-:Y:S01]  /*a130*/  F2FP.F16.F32.PACK_AB R56, R45, R56 ;  /* 0x000000382d38723e */ /* 0x000fe200000000ff */
[----:B------:R-:W-:Y:S01]  /*a140*/  @!P3 FMUL R51, R51, 0.5 ;  /* 0x3f0000003333b820 */ /* 0x000fe20000400000 */
[----:B------:R-:W1:Y:S01]  /*a150*/  MUFU.EX2 R31, R31 ;  /* 0x0000001f001f7308 */ /* 0x000e620000000800 */
[----:B--2---:R-:W-:Y:S01]  /*a160*/  @!P6 FMUL R58, R58, R58 ;  /* 0x0000003a3a3ae220 */ /* 0x004fe20000400000 */
[----:B------:R-:W-:-:S02]  /*a170*/  FSETP.GEU.AND P6, PT, R30, -126, PT ;  /* 0xc2fc00001e00780b */ /* 0x000fc40003fce000 */
[----:B------:R-:W-:Y:S02]  /*a180*/  F2FP.F16.F32.PACK_AB R84, R73, R84 ;  /* 0x000000544954723e */ /* 0x000fe400000000ff */
[----:B------:R-:W-:Y:S01]  /*a190*/  F2FP.F16.F32.PACK_AB R112, R112, R125 ;  /* 0x0000007d7070723e */ /* 0x000fe200000000ff */
[----:B------:R-:W-:Y:S01]  /*a1a0*/  @!P2 FMUL R70, R70, 0.5 ;  /* 0x3f0000004646a820 */ /* 0x000fe20000400000 */
[----:B------:R-:W2:Y:S01]  /*a1b0*/  MUFU.EX2 R51, R51 ;  /* 0x0000003300337308 */ /* 0x000ea20000000800 */
[----:B---3--:R-:W-:Y:S01]  /*a1c0*/  @!P4 FMUL R62, R62, R62 ;  /* 0x0000003e3e3ec220 */ /* 0x008fe20000400000 */
[----:B------:R-:W-:-:S05]  /*a1d0*/  FSETP.GEU.AND P4, PT, R59, -126, PT ;  /* 0xc2fc00003b00780b */ /* 0x000fca0003f8e000 */
[----:B------:R-:W-:Y:S01]  /*a1e0*/  @!P6 FMUL R30, R30, 0.5 ;  /* 0x3f0000001e1ee820 */ /* 0x000fe20000400000 */
[----:B------:R-:W3:Y:S01]  /*a1f0*/  MUFU.EX2 R70, R70 ;  /* 0x0000004600467308 */ /* 0x000ee20000000800 */
[----:B-1----:R-:W-:Y:S01]  /*a200*/  @!P5 FMUL R31, R31, R31 ;  /* 0x0000001f1f1fd220 */ /* 0x002fe20000400000 */
[----:B------:R-:W-:-:S04]  /*a210*/  FSETP.GEU.AND P5, PT, R75, -126, PT ;  /* 0xc2fc00004b00780b */ /* 0x000fc80003fae000 */
[----:B------:R-:W-:Y:S01]  /*a220*/  F2FP.F16.F32.PACK_AB R49, R62, R31 ;  /* 0x0000001f3e31723e */ /* 0x000fe200000000ff */
[----:B------:R-:W-:Y:S01]  /*a230*/  @!P4 FMUL R59, R59, 0.5 ;  /* 0x3f0000003b3bc820 */ /* 0x000fe20000400000 */
[----:B------:R-:W1:Y:S01]  /*a240*/  MUFU.EX2 R30, R30 ;  /* 0x0000001e001e7308 */ /* 0x000e620000000800 */
        /* <DEDUP_REMOVED lines=25> */
[----:B------:R-:W-:-:S03]  /*a3e0*/  FSETP.GEU.AND P2, PT, R94, -126, PT ;  /* 0xc2fc00005e00780b */ /* 0x000fc60003f4e000 */
[----:B------:R-:W-:Y:S02]  /*a3f0*/  FADD R127, R26, R69 ;  /* 0x000000451a7f7221 */ /* 0x000fe40000000000 */
[----:B------:R-:W-:Y:S01]  /*a400*/  @!P3 FMUL R85, R85, 0.5 ;  /* 0x3f0000005555b820 */ /* 0x000fe20000400000 */
[----:B------:R-:W2:Y:S01]  /*a410*/  MUFU.EX2 R71, R71 ;  /* 0x0000004700477308 */ /* 0x000ea20000000800 */
[----:B---3--:R-:W-:Y:S01]  /*a420*/  @!P6 FMUL R86, R86, R86 ;  /* 0x000000565656e220 */ /* 0x008fe20000400000 */
[----:B------:R-:W-:-:S03]  /*a430*/  FSETP.GEU.AND P6, PT, R87, -126, PT ;  /* 0xc2fc00005700780b */ /* 0x000fc60003fce000 */
[----:B------:R-:W-:Y:S01]  /*a440*/  FADD R131, R27, R86 ;  /* 0x000000561b837221 */ /* 0x000fe20000000000 */
[----:B------:R-:W-:Y:S01]  /*a450*/  F2FP.F16.F32.PACK_AB R69, R86, R69 ;  /* 0x000000455645723e */ /* 0x000fe200000000ff */
[----:B------:R-:W-:Y:S01]  /*a460*/  @!P2 FMUL R94, R94, 0.5 ;  /* 0x3f0000005e5ea820 */ /* 0x000fe20000400000 */
[----:B------:R-:W3:Y:S01]  /*a470*/  MUFU.EX2 R85, R85 ;  /* 0x0000005500557308 */ /* 0x000ee20000000800 */
[----:B-1----:R-:W-:Y:S01]  /*a480*/  @!P4 FMUL R90, R90, R90 ;  /* 0x0000005a5a5ac220 */ /* 0x002fe20000400000 */
[----:B------:R-:W-:Y:S02]  /*a490*/  FSETP.GEU.AND P4, PT, R95, -126, PT ;  /* 0xc2fc00005f00780b */ /* 0x000fe40003f8e000 */
[----:B------:R-:W-:-:S03]  /*a4a0*/  F2FP.F16.F32.PACK_AB R86, R36, R15 ;  /* 0x0000000f2456723e */ /* 0x000fc600000000ff */
[----:B------:R-:W-:Y:S01]  /*a4b0*/  @!P6 FMUL R87, R87, 0.5 ;  /* 0x3f0000005757e820 */ /* 0x000fe20000400000 */
[----:B------:R-:W1:Y:S01]  /*a4c0*/  MUFU.EX2 R94, R94 ;  /* 0x0000005e005e7308 */ /* 0x000e620000000800 */
[----:B--2---:R-:W-:Y:S01]  /*a4d0*/  @!P5 FMUL R71, R71, R71 ;  /* 0x000000474747d220 */ /* 0x004fe20000400000 */
[----:B------:R-:W-:-:S03]  /*a4e0*/  FSETP.GEU.AND P5, PT, R106, -126, PT ;  /* 0xc2fc00006a00780b */ /* 0x000fc60003fae000 */
[----:B------:R-:W-:Y:S01]  /*a4f0*/  FADD R145, R76, R71 ;  /* 0x000000474c917221 */ /* 0x000fe20000000000 */
        /* <DEDUP_REMOVED lines=10> */
[----:B------:R1:W4:Y:S01]  /*a5a0*/  MUFU.EX2 R12, R106 ;  /* 0x0000006a000c7308 */ /* 0x0003220000000800 */
[----:B--2---:R-:W-:Y:S01]  /*a5b0*/  @!P6 FMUL R87, R87, R87 ;  /* 0x000000575757e220 */ /* 0x004fe20000400000 */
[----:B------:R-:W-:-:S05]  /*a5c0*/  FSETP.GEU.AND P6, PT, R82, -126, PT ;  /* 0xc2fc00005200780b */ /* 0x000fca0003fce000 */
[----:B------:R-:W-:Y:S01]  /*a5d0*/  @!P2 FMUL R102, R102, 0.5 ;  /* 0x3f0000006666a820 */ /* 0x000fe20000400000 */
[----:B------:R2:W5:Y:S01]  /*a5e0*/  MUFU.EX2 R103, R110 ;  /* 0x0000006e00677308 */ /* 0x0005620000000800 */
[----:B---3--:R-:W-:Y:S01]  /*a5f0*/  @!P4 FMUL R95, R95, R95 ;  /* 0x0000005f5f5fc220 */ /* 0x008fe20000400000 */
[----:B------:R-:W-:Y:S01]  /*a600*/  FSETP.GEU.AND P4, PT, R137, -126, PT ;  /* 0xc2fc00008900780b */ /* 0x000fe20003f8e000 */
[----:B-1----:R-:W-:Y:S02]  /*a610*/  FFMA R106, R147, UR5, -R65 ;  /* 0x00000005936a7c23 */ /* 0x002fe40008000841 */
[----:B------:R-:W-:Y:S02]  /*a620*/  FADD R136, R124, R95 ;  /* 0x0000005f7c887221 */ /* 0x000fe40000000000 */
[----:B------:R-:W-:Y:S01]  /*a630*/  @!P6 FMUL R82, R82, 0.5 ;  /* 0x3f0000005252e820 */ /* 0x000fe20000400000 */
[----:B------:R-:W1:Y:S01]  /*a640*/  MUFU.EX2 R102, R102 ;  /* 0x0000006600667308 */ /* 0x000e620000000800 */
[----:B----4-:R-:W-:Y:S01]  /*a650*/  @!P5 FMUL R12, R12, R12 ;  /* 0x0000000c0c0cd220 */ /* 0x010fe20000400000 */
[----:B------:R-:W-:Y:S01]  /*a660*/  FSETP.GEU.AND P5, PT, R132, -126, PT ;  /* 0xc2fc00008400780b */ /* 0x000fe20003fae000 */
[----:B--2---:R-:W-:Y:S01]  /*a670*/  FFMA R110, R142, UR5, -R65 ;  /* 0x000000058e6e7c23 */ /* 0x004fe20008000841 */
[----:B------:R-:W-:Y:S01]  /*a680*/  FADD R142, R216, R101 ;  /* 0x00000065d88e7221 */ /* 0x000fe20000000000 */
[----:B------:R-:W-:-:S02]  /*a690*/  FFMA R65, R151, UR5, -R65 ;  /* 0x0000000597417c23 */ /* 0x000fc40008000841 */
[----:B------:R-:W-:Y:S01]  /*a6a0*/  @!P4 FMUL R137, R137, 0.5 ;  /* 0x3f0000008989c820 */ /* 0x000fe20000400000 */
[----:B------:R2:W3:Y:S01]  /*a6b0*/  MUFU.EX2 R123, R82 ;  /* 0x00000052007b7308 */ /* 0x0004e20000000800 */
[----:B-----5:R-:W-:Y:S01]  /*a6c0*/  @!P3 FMUL R103, R103, R103 ;  /* 0x000000676767b220 */ /* 0x020fe20000400000 */
[----:B------:R-:W-:Y:S01]  /*a6d0*/  FSETP.GEU.AND P3, PT, R119, -126, PT ;  /* 0xc2fc00007700780b */ /* 0x000fe20003f6e000 */
[----:B------:R-:W-:Y:S01]  /*a6e0*/  FADD R142, R142, R83 ;  /* 0x000000538e8e7221 */ /* 0x000fe20000000000 */
[----:B------:R-:W-:Y:S01]  /*a6f0*/  FADD R83, R60, R113 ;  /* 0x000000713c537221 */ /* 0x000fe20000000000 */
[----:B------:R-:W-:Y:S02]  /*a700*/  FADD R144, R46, R103 ;  /* 0x000000672e907221 */ /* 0x000fe40000000000 */
[----:B------:R-:W-:Y:S01]  /*a710*/  @!P5 FMUL R132, R132, 0.5 ;  /* 0x3f0000008484d820 */ /* 0x000fe20000400000 */
[----:B------:R4:W5:Y:S01]  /*a720*/  MUFU.EX2 R130, R137 ;  /* 0x0000008900827308 */ /* 0x0009620000000800 */
[----:B-1----:R-:W-:Y:S01]  /*a730*/  @!P2 FMUL R102, R102, R102 ;  /* 0x000000666666a220 */ /* 0x002fe20000400000 */
[----:B------:R-:W-:Y:S01]  /*a740*/  FSETP.GEU.AND P2, PT, R128, -126, PT ;  /* 0xc2fc00008000780b */ /* 0x000fe20003f4e000 */
[----:B--2---:R-:W-:Y:S01]  /*a750*/  FADD R82, R41, R96 ;  /* 0x0000006029527221 */ /* 0x004fe20000000000 */
[----:B------:R-:W-:Y:S01]  /*a760*/  FADD R78, R78, R83 ;  /* 0x000000534e4e7221 */ /* 0x000fe20000000000 */
[----:B------:R-:W-:Y:S01]  /*a770*/  FADD R83, R219, R44 ;  /* 0x0000002cdb537221 */ /* 0x000fe20000000000 */
[----:B------:R-:W-:Y:S01]  /*a780*/  F2FP.F16.F32.PACK_AB R41, R129, R38 ;  /* 0x000000268129723e */ /* 0x000fe200000000ff */
[----:B------:R-:W-:Y:S01]  /*a790*/  @!P3 FMUL R119, R119, 0.5 ;  /* 0x3f0000007777b820 */ /* 0x000fe20000400000 */
[----:B------:R-:W1:Y:S01]  /*a7a0*/  MUFU.EX2 R132, R132 ;  /* 0x0000008400847308 */ /* 0x000e620000000800 */
[----:B---3--:R-:W-:Y:S01]  /*a7b0*/  @!P6 FMUL R123, R123, R123 ;  /* 0x0000007b7b7be220 */ /* 0x008fe20000400000 */
[----:B------:R-:W-:Y:S01]  /*a7c0*/  FSETP.GEU.AND P6, PT, R126, -126, PT ;  /* 0xc2fc00007e00780b */ /* 0x000fe20003fce000 */
[----:B------:R-:W-:Y:S01]  /*a7d0*/  FADD R141, R141, R82 ;  /* 0x000000528d8d7221 */ /* 0x000fe20000000000 */
[----:B----4-:R-:W-:Y:S01]  /*a7e0*/  FADD R137, R24, R15 ;  /* 0x0000000f18897221 */ /* 0x010fe20000000000 */
[----:B------:R-:W-:-:S02]  /*a7f0*/  FADD R82, R19, R72 ;  /* 0x0000004813527221 */ /* 0x000fc40000000000 */
[----:B------:R-:W-:Y:S01]  /*a800*/  @!P2 FMUL R128, R128, 0.5 ;  /* 0x3f0000008080a820 */ /* 0x000fe20000400000 */
[----:B------:R-:W2:Y:S01]  /*a810*/  MUFU.EX2 R119, R119 ;  /* 0x0000007700777308 */ /* 0x000ea20000000800 */
[----:B-----5:R-:W-:Y:S01]  /*a820*/  @!P4 FMUL R130, R130, R130 ;  /* 0x000000828282c220 */ /* 0x020fe20000400000 */
[----:B------:R-:W-:Y:S01]  /*a830*/  FSETP.GEU.AND P4, PT, R115, -126, PT ;  /* 0xc2fc00007300780b */ /* 0x000fe20003f8e000 */
[----:B------:R-:W-:Y:S01]  /*a840*/  FADD R137, R137, R82 ;  /* 0x0000005289897221 */ /* 0x000fe20000000000 */
[----:B------:R-:W-:Y:S01]  /*a850*/  FADD R82, R28, R9 ;  /* 0x000000091c527221 */ /* 0x000fe20000000000 */
[----:B------:R-:W-:Y:S01]  /*a860*/  FADD R142, R141, R142 ;  /* 0x0000008e8d8e7221 */ /* 0x000fe20000000000 */
[----:B------:R-:W-:Y:S01]  /*a870*/  FADD R141, R133, R90 ;  /* 0x0000005a858d7221 */ /* 0x000fe20000000000 */
[----:B------:R-:W-:Y:S01]  /*a880*/  @!P6 FMUL R126, R126, 0.5 ;  /* 0x3f0000007e7ee820 */ /* 0x000fe20000400000 */
[----:B------:R-:W3:Y:S01]  /*a890*/  MUFU.EX2 R128, R128 ;  /* 0x0000008000807308 */ /* 0x000ee20000000800 */
[----:B-1----:R-:W-:Y:S01]  /*a8a0*/  @!P5 FMUL R132, R132, R132 ;  /* 0x000000848484d220 */ /* 0x002fe20000400000 */
[----:B------:R-:W-:Y:S01]  /*a8b0*/  FSETP.GEU.AND P5, PT, R114, -126, PT ;  /* 0xc2fc00007200780b */ /* 0x000fe20003fae000 */
[----:B------:R-:W-:Y:S01]  /*a8c0*/  FADD R83, R83, R82 ;  /* 0x0000005253537221 */ /* 0x000fe20000000000 */
[----:B------:R-:W-:Y:S01]  /*a8d0*/  FADD R137, R137, R134 ;  /* 0x0000008689897221 */ /* 0x000fe20000000000 */
[----:B------:R-:W-:Y:S01]  /*a8e0*/  FADD R135, R135, R142 ;  /* 0x0000008e87877221 */ /* 0x000fe20000000000 */
[----:B------:R-:W-:Y:S01]  /*a8f0*/  F2FP.F16.F32.PACK_AB R101, R132, R123 ;  /* 0x0000007b8465723e */ /* 0x000fe200000000ff */
[----:B------:R-:W-:Y:S01]  /*a900*/  @!P4 FMUL R115, R115, 0.5 ;  /* 0x3f0000007373c820 */ /* 0x000fe20000400000 */
[----:B------:R-:W1:Y:S01]  /*a910*/  MUFU.EX2 R126, R126 ;  /* 0x0000007e007e7308 */ /* 0x000e620000000800 */
        /* <DEDUP_REMOVED lines=8> */
[----:B---3--:R-:W-:Y:S01]  /*a9a0*/  @!P2 FMUL R128, R128, R128 ;  /* 0x000000808080a220 */ /* 0x008fe20000400000 */
        /* <DEDUP_REMOVED lines=24> */
[----:B------:R-:W-:-:S02]  /*ab30*/  FSETP.GEU.AND P5, PT, R91, -126, PT ;  /* 0xc2fc00005b00780b */ /* 0x000fc40003fae000 */
[----:B------:R-:W-:Y:S01]  /*ab40*/  F2FP.F16.F32.PACK_AB R57, R75, R30 ;  /* 0x0000001e4b39723e */ /* 0x000fe200000000ff */
[----:B------:R-:W-:Y:S01]  /*ab50*/  FADD R148, R31, R114 ;  /* 0x000000721f947221 */ /* 0x000fe20000000000 */
[----:B------:R-:W-:Y:S01]  /*ab60*/  F2FP.F16.F32.PACK_AB R35, R54, R35 ;  /* 0x000000233623723e */ /* 0x000fe200000000ff */
        /* <DEDUP_REMOVED lines=29> */
[----:B------:R-:W-:-:S02]  /*ad40*/  F2FP.F16.F32.PACK_AB R51, R70, R51 ;  /* 0x000000334633723e */ /* 0x000fc400000000ff */
[----:B------:R-:W-:Y:S01]  /*ad50*/  F2FP.F16.F32.PACK_AB R81, R124, R81 ;  /* 0x000000517c51723e */ /* 0x000fe200000000ff */
[----:B------:R-:W-:Y:S01]  /*ad60*/  @!P6 FMUL R106, R106, 0.5 ;  /* 0x3f0000006a6ae820 */ /* 0x000fe20000400000 */
[----:B------:R-:W1:Y:S01]  /*ad70*/  MUFU.EX2 R7, R7 ;  /* 0x0000000700077308 */ /* 0x000e620000000800 */
[----:B--2---:R-:W-:Y:S01]  /*ad80*/  @!P5 FMUL R91, R91, R91 ;  /* 0x0000005b5b5bd220 */ /* 0x004fe20000400000 */
[----:B------:R-:W-:Y:S02]  /*ad90*/  FSETP.GEU.AND P5, PT, R66, -126, PT ;  /* 0xc2fc00004200780b */ /* 0x000fe40003fae000 */
[----:B------:R-:W-:Y:S01]  /*ada0*/  F2FP.F16.F32.PACK_AB R53, R128, R119 ;  /* 0x000000778035723e */ /* 0x000fe200000000ff */
        /* <DEDUP_REMOVED lines=27> */
[----:B-1----:R-:W-:Y:S01]  /*af60*/  FADD R66, R77, R94 ;  /* 0x0000005e4d427221 */ /* 0x002fe20000000000 */
[----:B---3--:R-:W-:Y:S01]  /*af70*/  @!P4 FMUL R98, R98, R98 ;  /* 0x000000626262c220 */ /* 0x008fe20000400000 */
[----:B------:R-:W-:Y:S01]  /*af80*/  FADD R143, R143, R148 ;  /* 0x000000948f8f7221 */ /* 0x000fe20000000000 */
[----:B------:R-:W-:Y:S01]  /*af90*/  F2FP.F16.F32.PACK_AB R77, R77, R120 ;  /* 0x000000784d4d723e */ /* 0x000fe200000000ff */
[----:B------:R-:W-:Y:S01]  /*afa0*/  FADD R147, R66, R83 ;  /* 0x0000005342937221 */ /* 0x000fe20000000000 */
[----:B------:R-:W-:Y:S01]  /*afb0*/  FMUL R66, R5, UR5 ;  /* 0x0000000505427c20 */ /* 0x000fe20008400000 */
[----:B------:R-:W-:Y:S01]  /*afc0*/  @!P6 FMUL R65, R65, 0.5 ;  /* 0x3f0000004141e820 */ /* 0x000fe20000400000 */
[----:B------:R1:W3:Y:S01]  /*afd0*/  MUFU.EX2 R127, R67 ;  /* 0x00000043007f7308 */ /* 0x0002e20000000800 */
[----:B----4-:R-:W-:Y:S01]  /*afe0*/  @!P5 FMUL R134, R134, R134 ;  /* 0x000000868686d220 */ /* 0x010fe20000400000 */
[----:B------:R-:W-:Y:S01]  /*aff0*/  FSETP.GEU.AND P5, PT, R64, -126, PT ;  /* 0xc2fc00004000780b */ /* 0x000fe20003fae000 */
[----:B------:R-:W-:Y:S01]  /*b000*/  FADD R83, R55, R132 ;  /* 0x0000008437537221 */ /* 0x000fe20000000000 */
[----:B------:R-:W-:Y:S01]  /*b010*/  FSETP.GEU.AND P4, PT, R66, -126, PT ;  /* 0xc2fc00004200780b */ /* 0x000fe20003f8e000 */
[----:B------:R-:W-:Y:S01]  /*b020*/  FADD R146, R59, R98 ;  /* 0x000000623b927221 */ /* 0x000fe20000000000 */
[----:B------:R-:W-:Y:S01]  /*b030*/  FADD R82, R82, R143 ;  /* 0x0000008f52527221 */ /* 0x000fe20000000000 */
[----:B------:R-:W-:Y:S01]  /*b040*/  FADD R150, R83, R136 ;  /* 0x0000008853967221 */ /* 0x000fe20000000000 */
[----:B------:R-:W4:Y:S01]  /*b050*/  MUFU.EX2 R5, R65 ;  /* 0x0000004100057308 */ /* 0x000f220000000800 */
[----:B-1----:R-:W-:Y:S01]  /*b060*/  FADD R67, R80, R87 ;  /* 0x0000005750437221 */ /* 0x002fe20000000000 */
[----:B------:R-:W-:Y:S01]  /*b070*/  FADD R136, R43, R118 ;  /* 0x000000762b887221 */ /* 0x000fe20000000000 */
[----:B--2---:R-:W-:Y:S01]  /*b080*/  @!P3 FMUL R107, R107, R107 ;  /* 0x0000006b6b6bb220 */ /* 0x004fe20000400000 */
[----:B------:R-:W-:Y:S01]  /*b090*/  FADD R83, R39, R130 ;  /* 0x0000008227537221 */ /* 0x000fe20000000000 */
[----:B------:R-:W-:Y:S01]  /*b0a0*/  FADD R150, R147, R150 ;  /* 0x0000009693967221 */ /* 0x000fe20000000000 */
[----:B------:R-:W-:Y:S01]  /*b0b0*/  FADD R145, R67, R136 ;  /* 0x0000008843917221 */ /* 0x000fe20000000000 */
[----:B------:R-:W-:Y:S01]  /*b0c0*/  FADD R136, R58, R107 ;  /* 0x0000006b3a887221 */ /* 0x000fe20000000000 */
[----:B------:R-:W-:Y:S01]  /*b0d0*/  FADD R67, R93, R134 ;  /* 0x000000865d437221 */ /* 0x000fe20000000000 */
[----:B------:R-:W-:Y:S01]  /*b0e0*/  @!P4 FMUL R66, R66, 0.5 ;  /* 0x3f0000004242c820 */ /* 0x000fe20000400000 */
[----:B---3--:R-:W-:Y:S01]  /*b0f0*/  @!P2 FMUL R127, R127, R127 ;  /* 0x0000007f7f7fa220 */ /* 0x008fe20000400000 */
[----:B------:R-:W-:Y:S01]  /*b100*/  FADD R228, R83, R146 ;  /* 0x0000009253e47221 */ /* 0x000fe20000000000 */
[----:B------:R-:W-:Y:S01]  /*b110*/  @!P5 FMUL R64, R64, 0.5 ;  /* 0x3f0000004040d820 */ /* 0x000fe20000400000 */
[----:B------:R-:W1:Y:S01]  /*b120*/  MUFU.EX2 R65, R66 ;  /* 0x0000004200417308 */ /* 0x000e620000000800 */
[----:B------:R-:W-:Y:S01]  /*b130*/  FADD R83, R50, R127 ;  /* 0x0000007f32537221 */ /* 0x000fe20000000000 */
[----:B------:R-:W-:Y:S01]  /*b140*/  FADD R67, R67, R136 ;  /* 0x0000008843437221 */ /* 0x000fe20000000000 */
[----:B------:R-:W-:Y:S01]  /*b150*/  FADD R145, R145, R228 ;  /* 0x000000e491917221 */ /* 0x000fe20000000000 */
[----:B----4-:R-:W-:Y:S01]  /*b160*/  @!P6 FMUL R5, R5, R5 ;  /* 0x000000050505e220 */ /* 0x010fe20000400000 */
[----:B------:R-:W-:Y:S01]  /*b170*/  FADD R131, R131, R150 ;  /* 0x0000009683837221 */ /* 0x000fe20000000000 */
[----:B------:R-:W-:Y:S01]  /*b180*/  F2FP.F16.F32.PACK_AB R80, R220, R25 ;  /* 0x00000019dc50723e */ /* 0x000fe200000000ff */
[----:B------:R-:W-:Y:S01]  /*b190*/  FADD R145, R144, R145 ;  /* 0x0000009190917221 */ /* 0x000fe20000000000 */
[----:B------:R-:W-:Y:S01]  /*b1a0*/  FADD R146, R74, R5 ;  /* 0x000000054a927221 */ /* 0x000fe20000000000 */
[----:B------:R-:W2:Y:S01]  /*b1b0*/  MUFU.EX2 R136, R64 ;  /* 0x0000004000887308 */ /* 0x000ea20000000800 */
[----:B------:R-:W-:Y:S01]  /*b1c0*/  F2FP.F16.F32.PACK_AB R43, R58, R43 ;  /* 0x0000002b3a2b723e */ /* 0x000fe200000000ff */
[----:B------:R-:W-:Y:S01]  /*b1d0*/  FADD R82, R82, R145 ;  /* 0x0000009152527221 */ /* 0x000fe20000000000 */
[----:B------:R-:W-:Y:S01]  /*b1e0*/  FADD R146, R83, R146 ;  /* 0x0000009253927221 */ /* 0x000fe20000000000 */
[----:B------:R-:W-:-:S02]  /*b1f0*/  F2FP.F16.F32.PACK_AB R93, R95, R12 ;  /* 0x0000000c5f5d723e */ /* 0x000fc400000000ff */
[----:B------:R-:W-:Y:S01]  /*b200*/  F2FP.F16.F32.PACK_AB R25, R55, R42 ;  /* 0x0000002a3719723e */ /* 0x000fe200000000ff */
[----:B------:R-:W-:Y:S01]  /*b210*/  FADD R146, R67, R146 ;  /* 0x0000009243927221 */ /* 0x000fe20000000000 */
[----:B-1----:R-:W-:Y:S01]  /*b220*/  @!P4 FMUL R65, R65, R65 ;  /* 0x000000414141c220 */ /* 0x002fe20000400000 */
[----:B------:R-:W-:Y:S02]  /*b230*/  F2FP.F16.F32.PACK_AB R67, R133, R76 ;  /* 0x0000004c8543723e */ /* 0x000fe400000000ff */
[----:B------:R-:W-:Y:S01]  /*b240*/  FADD R146, R141, R146 ;  /* 0x000000928d927221 */ /* 0x000fe20000000000 */
[----:B------:R-:W-:Y:S01]  /*b250*/  FFMA R4, R65, R4, R78 ;  /* 0x0000000441047223 */ /* 0x000fe2000000004e */
[-C--:B------:R-:W-:Y:S01]  /*b260*/  FMUL R152, R152, R65.reuse ;  /* 0x0000004198987220 */ /* 0x080fe20000400000 */
        /* <DEDUP_REMOVED lines=30> */
[----:B------:R-:W-:Y:S01]  /*b450*/  FMUL R213, R213, R65 ;  /* 0x00000041d5d57220 */ /* 0x000fe20000400000 */
[----:B------:R-:W-:Y:S01]  /*b460*/  F2FP.F16.F32.PACK_AB R65, R27, R26 ;  /* 0x0000001a1b41723e */ /* 0x000fe200000000ff */
[----:B------:R-:W-:Y:S01]  /*b470*/  FADD R131, R131, R146 ;  /* 0x0000009283837221 */ /* 0x000fe20000000000 */
[----:B------:R-:W-:Y:S01]  /*b480*/  F2FP.F16.F32.PACK_AB R27, R50, R39 ;  /* 0x00000027321b723e */ /* 0x000fe200000000ff */
[----:B--2---:R-:W-:Y:S01]  /*b490*/  @!P5 FMUL R136, R136, R136 ;  /* 0x000000888888d220 */ /* 0x004fe20000400000 */
[----:B------:R-:W-:Y:S01]  /*b4a0*/  F2FP.F16.F32.PACK_AB R50, R37, R18 ;  /* 0x000000122532723e */ /* 0x000fe200000000ff */
[----:B------:R-:W-:Y:S01]  /*b4b0*/  FADD R131, R82, R131 ;  /* 0x0000008352837221 */ /* 0x000fe20000000000 */
[----:B------:R-:W-:Y:S01]  /*b4c0*/  SHF.L.U32 R18, R2, 0x1f, RZ ;  /* 0x0000001f02127819 */ /* 0x000fe200000006ff */
[----:B------:R-:W-:Y:S01]  /*b4d0*/  FMUL R154, R154, R136 ;  /* 0x000000889a9a7220 */ /* 0x000fe20000400000 */
[----:B------:R-:W-:Y:S01]  /*b4e0*/  F2FP.F16.F32.PACK_AB R76, R222, R29 ;  /* 0x0000001dde4c723e */ /* 0x000fe200000000ff */
[----:B------:R-:W-:Y:S01]  /*b4f0*/  FFMA R3, R136, R3, R131 ;  /* 0x0000000388037223 */ /* 0x000fe20000000083 */
[----:B------:R1:W2:Y:S01]  /*b500*/  SYNCS.PHASECHK.TRANS64.TRYWAIT P2, [UR6+0x58000], R18 ;  /* 0x05800012ff0075a7 */ /* 0x0002a20008040146 */
[----:B------:R-:W-:Y:S01]  /*b510*/  F2FP.F16.F32.PACK_AB R78, R221, R24 ;  /* 0x00000018dd4e723e */ /* 0x000fe200000000ff */
[-C--:B------:R-:W-:Y:S01]  /*b520*/  FMUL R155, R155, R136.reuse ;  /* 0x000000889b9b7220 */ /* 0x080fe20000400000 */
        /* <DEDUP_REMOVED lines=52> */
[----:B-12---:R-:W-:Y:S06]  /*b870*/  @!P0 BRA `(.L_x_27) ;  /* 0x0000000000048947 */ /* 0x006fec0003800000 */
[----:B------:R-:W-:Y:S01]  /*b880*/  BPT.TRAP 0x1 ;  /* 0x000000040000795c */ /* 0x000fe20000300000 */
.L_x_27:
[----:B------:R-:W-:Y:S05]  /*b890*/  @P2 BRA `(.L_x_28) ;  /* 0x0000000000082947 */ /* 0x000fea0003800000 */
[----:B------:R-:W1:Y:S02]  /*b8a0*/  SYNCS.PHASECHK.TRANS64.TRYWAIT P2, [UR6+0x58000], R18 ;  /* 0x05800012ff0075a7 */ /* 0x000e640008040146 */
[----:B-1----:R-:W-:Y:S05]  /*b8b0*/  @!P2 BRA `(.L_x_29) ;  /* 0x0000009400a0a947 */ /* 0x002fea0003800000 */
.L_x_28:
[----:B------:R-:W-:Y:S01]  /*b8c0*/  ULEA UR6, UR4, UR38, 0xc ;  /* 0x0000002604067291 */ /* 0x000fe2000f8e603f */
[----:B------:R-:W-:Y:S01]  /*b8d0*/  WARPGROUP.ARRIVE ;  /* 0x00000000000079c5 */ /* 0x000fe20000000000 */
[----:B------:R-:W-:Y:S01]  /*b8e0*/  UMOV UR7, 0x40000040 ;  /* 0x4000004000077882 */ /* 0x000fe20000000000 */
[----:B------:R-:W-:Y:S01]  /*b8f0*/  UMOV UR11, 0x40000040 ;  /* 0x40000040000b7882 */ /* 0x000fe20000000000 */
[----:B------:R-:W-:Y:S01]  /*b900*/  UIADD3 UR10, UR6, 0x80, URZ ;  /* 0x00000080060a7890 */ /* 0x000fe2000fffe03f */
[----:B------:R-:W-:-:S04]  /*b910*/  F2FP.F16.F32.PACK_AB R115, R5, R98 ;  /* 0x000000620573723e */ /* 0x000fc800000000ff */
[----:B------:R-:W-:Y:S01]  /*b920*/  HGMMA.64x128x16.F32 R152, R64, gdesc[UR4].tnspB, R152, gsb0 ;  /* 0x41e0000440987df0 */ /* 0x000fe20008000898 */
[----:B------:R-:W-:Y:S02]  /*b930*/  UMOV UR7, 0x40000040 ;  /* 0x4000004000077882 */ /* 0x000fe40000000000 */
        /* <DEDUP_REMOVED lines=65> */
[----:B------:R-:W-:Y:S01]  /*bd50*/  UIADD3 UR6, UR6, 0x780, URZ ;  /* 0x0000078006067890 */ /* 0x000fe2000fffe03f */
[----:B------:R-:W-:Y:S02]  /*bd60*/  WARPGROUP.DEPBAR.LE gsb0, 0x0 ;  /* 0x00008000000079c5 */ /* 0x000fe40000010000 */
[----:B------:R-:W-:-:S06]  /*bd70*/  WARPGROUP.ARRIVE ;  /* 0x00000000000079c5 */ /* 0x000fcc0000000000 */
[----:B------:R-:W-:Y:S03]  /*bd80*/  HGMMA.64x128x16.F32 R152, R88, gdesc[UR8].tnspB, R152, gsb0 ;  /* 0x41e0000858987df0 */ /* 0x000fe60008000898 */
[----:B------:R-:W-:Y:S02]  /*bd90*/  WARPGROUP.DEPBAR.LE gsb0, 0x0 ;  /* 0x00008000000079c5 */ /* 0x000fe40000010000 */
[----:B------:R-:W-:-:S07]  /*bda0*/  WARPGROUP.ARRIVE ;  /* 0x00000000000079c5 */ /* 0x000fce0000000000 */
[----:B------:R-:W-:Y:S03]  /*bdb0*/  HGMMA.64x128x16.F32 R152, R112, gdesc[UR4].tnspB, R152, gsb0 ;  /* 0x41e0000470987df0 */ /* 0x000fe60008000898 */
[----:B------:R-:W-:Y:S02]  /*bdc0*/  WARPGROUP.DEPBAR.LE gsb0, 0x0 ;  /* 0x00008000000079c5 */ /* 0x000fe40000010000 */
[----:B------:R-:W-:Y:S05]  /*bdd0*/  @!P0 BRA `(.L_x_30) ;  /* 0x0000000000048947 */ /* 0x000fea0003800000 */
[----:B------:R-:W-:Y:S01]  /*bde0*/  BPT.TRAP 0x1 ;  /* 0x000000040000795c */ /* 0x000fe20000300000 */
.L_x_30:
[----:B------:R-:W-:-:S04]  /*bdf0*/  ULEA UR6, UR46, UR37, 0x3 ;  /* 0x000000252e067291 */ /* 0x000fc8000f8e183f */
[----:B------:R-:W-:-:S04]  /*be00*/  UIADD3 UR6, UR6, 0x58028, URZ ;  /* 0x0005802806067890 */ /* 0x000fc8000fffe03f */
[----:B------:R-:W-:-:S09]  /*be10*/  UPRMT UR6, URZ, 0x654, UR6 ;  /* 0x000006543f067896 */ /* 0x000fd20008000006 */
[----:B------:R-:W-:Y:S01]  /*be20*/  SYNCS.ARRIVE.TRANS64.RED.A1T0 RZ, [UR6], RZ ;  /* 0x000000ffffff79a7 */ /* 0x000fe20008100406 */
[----:B------:R-:W-:Y:S05]  /*be30*/  @P1 BRA `(.L_x_31) ;  /* 0x0000000000041947 */ /* 0x000fea0003800000 */
[----:B------:R-:W-:Y:S01]  /*be40*/  BPT.TRAP 0x1 ;  /* 0x000000040000795c */ /* 0x000fe20000300000 */
.L_x_31:
[----:B------:R-:W-:-:S04]  /*be50*/  UIADD3 UR46, UR46, 0x1, URZ ;  /* 0x000000012e2e7890 */ /* 0x000fc8000fffe03f */
[----:B------:R-:W-:-:S04]  /*be60*/  UISETP.NE.AND UP0, UPT, UR46, 0x5, UPT ;  /* 0x000000052e00788c */ /* 0x000fc8000bf05270 */
[----:B------:R-:W-:Y:S01]  /*be70*/  USEL UR46, UR46, URZ, UP0 ;  /* 0x0000003f2e2e7287 */ /* 0x000fe20008000000 */
[----:B------:R-:W-:Y:S11]  /*be80*/  @!P0 BRA `(.L_x_32) ;  /* 0x0000000000048947 */ /* 0x000ff60003800000 */
[----:B------:R-:W-:Y:S01]  /*be90*/  BPT.TRAP 0x1 ;  /* 0x000000040000795c */ /* 0x000fe20000300000 */
.L_x_32:
[----:B------:R-:W-:-:S04]  /*bea0*/  ULEA UR6, UR46, UR37, 0x3 ;  /* 0x000000252e067291 */ /* 0x000fc8000f8e183f */
[----:B------:R-:W-:-:S04]  /*beb0*/  UIADD3 UR6, UR6, 0x58028, URZ ;  /* 0x0005802806067890 */ /* 0x000fc8000fffe03f */
[----:B------:R-:W-:-:S09]  /*bec0*/  UPRMT UR6, URZ, 0x654, UR6 ;  /* 0x000006543f067896 */ /* 0x000fd20008000006 */
[----:B------:R-:W-:Y:S01]  /*bed0*/  SYNCS.ARRIVE.TRANS64.RED.A1T0 RZ, [UR6], RZ ;  /* 0x000000ffffff79a7 */ /* 0x000fe20008100406 */
[----:B------:R-:W-:Y:S05]  /*bee0*/  @P1 BRA `(.L_x_33) ;  /* 0x0000000000041947 */ /* 0x000fea0003800000 */
[----:B------:R-:W-:Y:S01]  /*bef0*/  BPT.TRAP 0x1 ;  /* 0x000000040000795c */ /* 0x000fe20000300000 */
.L_x_33:
[----:B------:R-:W-:Y:S01]  /*bf00*/  UIADD3 UR4, UR4, 0x1, URZ ;  /* 0x0000000104047890 */ /* 0x000fe2000fffe03f */
[C---:B------:R-:W-:Y:S01]  /*bf10*/  ISETP.GT.AND P2, PT, R6.reuse, 0x2, PT ;  /* 0x000000020600780c */ /* 0x040fe20003f44270 */
[----:B------:R-:W-:Y:S01]  /*bf20*/  UIADD3 UR46, UR46, 0x1, URZ ;  /* 0x000000012e2e7890 */ /* 0x000fe2000fffe03f */
[----:B------:R-:W-:Y:S01]  /*bf30*/  IADD3 R6, R6, -0x1, RZ ;  /* 0xffffffff06067810 */ /* 0x000fe20007ffe0ff */
[----:B------:R-:W-:Y:S01]  /*bf40*/  UISETP.NE.AND UP2, UPT, UR4, 0x5, UPT ;  /* 0x000000050400788c */ /* 0x000fe2000bf45270 */
[----:B------:R-:W-:Y:S01]  /*bf50*/  IADD3 R0, R0, 0x100, RZ ;  /* 0x0000010000007810 */ /* 0x000fe20007ffe0ff */
[----:B------:R-:W-:Y:S01]  /*bf60*/  UISETP.NE.AND UP0, UPT, UR46, 0x5, UPT ;  /* 0x000000052e00788c */ /* 0x000fe2000bf05270 */
[----:B------:R-:W-:Y:S01]  /*bf70*/  MOV R5, R8 ;  /* 0x0000000800057202 */ /* 0x000fe20000000f00 */
[----:B------:R-:W-:Y:S01]  /*bf80*/  USEL UR6, URZ, 0x1, UP2 ;  /* 0x000000013f067887 */ /* 0x000fe20009000000 */
[----:B-1----:R-:W-:Y:S01]  /*bf90*/  MOV R7, R10 ;  /* 0x0000000a00077202 */ /* 0x002fe20000000f00 */
[----:B------:R-:W-:-:S02]  /*bfa0*/  USEL UR46, UR46, URZ, UP0 ;  /* 0x0000003f2e2e7287 */ /* 0x000fc40008000000 */
[----:B------:R-:W-:Y:S02]  /*bfb0*/  USEL UR45, UR4, URZ, UP2 ;  /* 0x0000003f042d7287 */ /* 0x000fe40009000000 */
[----:B------:R-:W-:Y:S01]  /*bfc0*/  LOP3.LUT R2, R2, UR6, RZ, 0x3c, !PT ;  /* 0x0000000602027c12 */ /* 0x000fe2000f8e3cff */
[----:B------:R-:W-:Y:S09]  /*bfd0*/  @P2 BRA `(.L_x_34) ;  /* 0xffffffb000c42947 */ /* 0x000ff2000383ffff */
.L_x_23:
[----:B------:R-:W-:-:S13]  /*bfe0*/  ISETP.GE.AND P2, PT, R6, 0x1, PT ;  /* 0x000000010600780c */ /* 0x000fda0003f46270 */
[----:B------:R-:W-:Y:S05]  /*bff0*/  @!P2 BRA `(.L_x_35) ;  /* 0x0000005c0098a947 */ /* 0x000fea0003800000 */
[----:B------:R-:W-:Y:S01]  /*c000*/  MOV R7, R8 ;  /* 0x0000000800077202 */ /* 0x000fe20000000f00 */
[----:B------:R-:W-:Y:S01]  /*c010*/  ULDC UR27, c[0x0][0x604] ;  /* 0x00018100001b7ab9 */ /* 0x000fe20000000800 */
[----:B------:R-:W-:Y:S01]  /*c020*/  MOV R5, R10 ;  /* 0x0000000a00057202 */ /* 0x000fe20000000f00 */
[----:B------:R-:W-:-:S06]  /*c030*/  ULDC UR26, c[0x0][0x28c] ;  /* 0x0000a300001a7ab9 */ /* 0x000fcc0000000800 */
.L_x_46:
[----:B-1----:R-:W-:Y:S05]  /*c040*/  @!P0 BRA `(.L_x_36) ;  /* 0x0000000000048947 */ /* 0x002fea0003800000 */
[----:B------:R-:W-:Y:S01]  /*c050*/  BPT.TRAP 0x1 ;  /* 0x000000040000795c */ /* 0x000fe20000300000 */
.L_x_36:
[----:B------:R-:W-:Y:S01]  /*c060*/  ULEA UR4, UR45, UR37, 0x3 ;  /* 0x000000252d047291 */ /* 0x000fe2000f8e183f */
[----:B------:R-:W-:-:S08]  /*c070*/  SHF.L.U32 R8, R2, 0x1f, RZ ;  /* 0x0000001f02087819 */ /* 0x000fd000000006ff */
[----:B------:R-:W1:Y:S02]  /*c080*/  SYNCS.PHASECHK.TRANS64.TRYWAIT P2, [UR4+0x58000], R8 ;  /* 0x05800008ff0075a7 */ /* 0x000e640008040144 */
[----:B-1----:R-:W-:Y:S05]  /*c090*/  @!P2 BRA `(.L_x_37) ;  /* 0x0000008c00c0a947 */ /* 0x002fea0003800000 */
.L_x_110:
[----:B------:R-:W-:Y:S01]  /*c0a0*/  ULEA UR22, UR45, UR44, 0xc ;  /* 0x0000002c2d167291 */ /* 0x000fe2000f8e603f */
[----:B------:R-:W-:Y:S01]  /*c0b0*/  WARPGROUP.ARRIVE ;  /* 0x00000000000079c5 */ /* 0x000fe20000000000 */
[----:B------:R-:W-:Y:S01]  /*c0c0*/  UMOV UR4, UR24 ;  /* 0x0000001800047c82 */ /* 0x000fe20008000000 */
[----:B------:R-:W-:Y:S01]  /*c0d0*/  UMOV UR5, UR25 ;  /* 0x0000001900057c82 */ /* 0x000fe20008000000 */
[----:B------:R-:W-:Y:S01]  /*c0e0*/  UMOV UR7, 0x40000040 ;  /* 0x4000004000077882 */ /* 0x000fe20000000000 */
[----:B------:R-:W-:Y:S02]  /*c0f0*/  UIADD3 UR10, UR22, 0x800, URZ ;  /* 0x00000800160a7890 */ /* 0x000fe4000fffe03f */
[----:B------:R-:W-:Y:S01]  /*c100*/  UMOV UR6, UR22 ;  /* 0x0000001600067c82 */ /* 0x000fe20008000000 */
[----:B------:R-:W-:Y:S01]  /*c110*/  UMOV UR11, 0x40000040 ;  /* 0x40000040000b7882 */ /* 0x000fe20000000000 */
[----:B------:R-:W-:Y:S01]  /*c120*/  HGMMA.64x256x16.F32 R24, gdesc[UR4], RZ, !UPT, gsb0 ;  /* 0x03e00000041879f0 */ /* 0x000fe2000c0008ff */
[----:B------:R-:W-:Y:S01]  /*c130*/  UIADD3 UR6, UR22, 0x2, URZ ;  /* 0x0000000216067890 */ /* 0x000fe2000fffe03f */
[----:B------:R-:W-:Y:S01]  /*c140*/  UMOV UR4, UR28 ;  /* 0x0000001c00047c82 */ /* 0x000fe20008000000 */
[----:B------:R-:W-:Y:S01]  /*c150*/  UMOV UR5, UR29 ;  /* 0x0000001d00057c82 */ /* 0x000fe20008000000 */
[----:B------:R-:W-:Y:S01]  /*c160*/  UMOV UR7, 0x40000040 ;  /* 0x4000004000077882 */ /* 0x000fe20000000000 */
[----:B------:R-:W-:Y:S01]  /*c170*/  UIADD3 UR14, UR22, 0x802, URZ ;  /* 0x00000802160e7890 */ /* 0x000fe2000fffe03f */
[----:B------:R-:W-:Y:S01]  /*c180*/  UMOV UR15, 0x40000040 ;  /* 0x40000040000f7882 */ /* 0x000fe20000000000 */
[----:B------:R-:W-:Y:S01]  /*c190*/  UIADD3 UR18, UR22, 0x804, URZ ;  /* 0x0000080416127890 */ /* 0x000fe2000fffe03f */
[----:B------:R-:W-:Y:S01]  /*c1a0*/  UMOV UR19, 0x40000040 ;  /* 0x4000004000137882 */ /* 0x000fe20000000000 */
[----:B------:R-:W-:Y:S01]  /*c1b0*/  UMOV UR23, 0x40000040 ;  /* 0x4000004000177882 */ /* 0x000fe20000000000 */
[----:B------:R-:W-:-:S02]  /*c1c0*/  WARPGROUP.DEPBAR.LE gsb0, 0x0 ;  /* 0x00008000000079c5 */ /* 0x000fc40000010000 */
[----:B------:R-:W-:-:S15]  /*c1d0*/  WARPGROUP.ARRIVE ;  /* 0x00000000000079c5 */ /* 0x000fde0000000000 */
[----:B------:R-:W-:-:S01]  /*c1e0*/  NOP ;  /* 0x0000000000007918 */ /* 0x000fc20000000000 */
[----:B------:R-:W-:Y:S01]  /*c1f0*/  HGMMA.64x256x16.F32 R24, gdesc[UR4], R24, gsb0 ;  /* 0x03e00000041879f0 */ /* 0x000fe20008000818 */
[----:B------:R-:W-:Y:S01]  /*c200*/  UIADD3 UR6, UR22, 0x4, URZ ;  /* 0x0000000416067890 */ /* 0x000fe2000fffe03f */
[----:B------:R-:W-:Y:S01]  /*c210*/  UMOV UR4, UR32 ;  /* 0x0000002000047c82 */ /* 0x000fe20008000000 */
[----:B------:R-:W-:Y:S01]  /*c220*/  UMOV UR5, UR33 ;  /* 0x0000002100057c82 */ /* 0x000fe20008000000 */
[----:B------:R-:W-:Y:S01]  /*c230*/  UMOV UR7, 0x40000040 ;  /* 0x4000004000077882 */ /* 0x000fe20000000000 */
[----:B------:R-:W-:Y:S02]  /*c240*/  WARPGROUP.DEPBAR.LE gsb0, 0x0 ;  /* 0x00008000000079c5 */ /* 0x000fe40000010000 */
[----:B------:R-:W-:-:S15]  /*c250*/  WARPGROUP.ARRIVE ;  /* 0x00000000000079c5 */ /* 0x000fde0000000000 */
[----:B------:R-:W-:-:S06]  /*c260*/  NOP ;  /* 0x0000000000007918 */ /* 0x000fcc0000000000 */
[----:B------:R-:W-:Y:S01]  /*c270*/  HGMMA.64x256x16.F32 R24, gdesc[UR4], R24, gsb0 ;  /* 0x03e00000041879f0 */ /* 0x000fe20008000818 */
[----:B------:R-:W-:Y:S01]  /*c280*/  UIADD3 UR6, UR22, 0x6, URZ ;  /* 0x0000000616067890 */ /* 0x000fe2000fffe03f */
[----:B------:R-:W-:Y:S01]  /*c290*/  UMOV UR4, UR40 ;  /* 0x0000002800047c82 */ /* 0x000fe20008000000 */
[----:B------:R-:W-:Y:S01]  /*c2a0*/  UMOV UR5, UR41 ;  /* 0x0000002900057c82 */ /* 0x000fe20008000000 */
[----:B------:R-:W-:Y:S01]  /*c2b0*/  UMOV UR7, 0x40000040 ;  /* 0x4000004000077882 */ /* 0x000fe20000000000 */
[----:B------:R-:W-:Y:S01]  /*c2c0*/  UIADD3 UR22, UR22, 0x806, URZ ;  /* 0x0000080616167890 */ /* 0x000fe2000fffe03f */
[----:B------:R-:W-:Y:S02]  /*c2d0*/  WARPGROUP.DEPBAR.LE gsb0, 0x0 ;  /* 0x00008000000079c5 */ /* 0x000fe40000010000 */
[----:B------:R-:W-:-:S15]  /*c2e0*/  WARPGROUP.ARRIVE ;  /* 0x00000000000079c5 */ /* 0x000fde0000000000 */
[----:B------:R-:W-:-:S05]  /*c2f0*/  NOP ;  /* 0x0000000000007918 */ /* 0x000fca0000000000 */
[----:B------:R-:W-:Y:S01]  /*c300*/  HGMMA.64x256x16.F32 R24, gdesc[UR4], R24, gsb0 ;  /* 0x03e00000041879f0 */ /* 0x000fe20008000818 */
[----:B------:R-:W-:-:S04]  /*c310*/  UIADD3 UR4, UR45, 0x1, URZ ;  /* 0x000000012d047890 */ /* 0x000fc8000fffe03f */
[----:B------:R-:W-:-:S04]  /*c320*/  UISETP.NE.AND UP0, UPT, UR4, 0x5, UPT ;  /* 0x000000050400788c */ /* 0x000fc8000bf05270 */
[----:B------:R-:W-:Y:S02]  /*c330*/  USEL UR5, URZ, 0x1, UP0 ;  /* 0x000000013f057887 */ /* 0x000fe40008000000 */
[----:B------:R-:W-:-:S04]  /*c340*/  USEL UR4, UR4, URZ, UP0 ;  /* 0x0000003f04047287 */ /* 0x000fc80008000000 */
[----:B------:R-:W-:Y:S01]  /*c350*/  LOP3.LUT R2, R2, UR5, RZ, 0x3c, !PT ;  /* 0x0000000502027c12 */ /* 0x000fe2000f8e3cff */
[----:B------:R-:W-:Y:S02]  /*c360*/  WARPGROUP.DEPBAR.LE gsb0, 0x0 ;  /* 0x00008000000079c5 */ /* 0x000fe40000010000 */
[----:B------:R-:W-:-:S10]  /*c370*/  WARPGROUP.ARRIVE ;  /* 0x00000000000079c5 */ /* 0x000fd40000000000 */
        /* <DEDUP_REMOVED lines=16> */
.L_x_38:
[C---:B------:R-:W-:Y:S01]  /*c480*/  IADD3 R10, R0.reuse, 0x1, RZ ;  /* 0x00000001000a7810 */ /* 0x040fe20007ffe0ff */
[----:B------:R-:W-:Y:S01]  /*c490*/  ULEA UR5, UR4, UR37, 0x3 ;  /* 0x0000002504057291 */ /* 0x000fe2000f8e183f */
[----:B------:R-:W-:Y:S02]  /*c4a0*/  IADD3 R11, R0, 0x8, RZ ;  /* 0x00000008000b7810 */ /* 0x000fe40007ffe0ff */
[----:B------:R-:W-:Y:S01]  /*c4b0*/  ISETP.GE.AND P6, PT, R10, UR26, PT ;  /* 0x0000001a0a007c0c */ /* 0x000fe2000bfc6270 */
[C---:B------:R-:W-:Y:S01]  /*c4c0*/  VIADD R10, R0.reuse, 0x10 ;  /* 0x00000010000a7836 */ /* 0x040fe20000000000 */
[----:B------:R-:W-:Y:S02]  /*c4d0*/  ISETP.GE.AND P4, PT, R11, UR26, PT ;  /* 0x0000001a0b007c0c */ /* 0x000fe4000bf86270 */
[C---:B------:R-:W-:Y:S02]  /*c4e0*/  ISETP.GE.AND P5, PT, R0.reuse, UR26, PT ;  /* 0x0000001a00007c0c */ /* 0x040fe4000bfa6270 */
[----:B------:R-:W-:-:S02]  /*c4f0*/  IADD3 R11, R0, 0x11, RZ ;  /* 0x00000011000b7810 */ /* 0x000fc40007ffe0ff */
[----:B------:R-:W-:Y:S02]  /*c500*/  FSEL R24, R24, -INF , !P5 ;  /* 0xff80000018187808 */ /* 0x000fe40006800000 */
[----:B------:R-:W-:Y:S02]  /*c510*/  FSEL R26, R26, -INF , !P5 ;  /* 0xff8000001a1a7808 */ /* 0x000fe40006800000 */
[----:B------:R-:W-:Y:S02]  /*c520*/  ISETP.GE.AND P5, PT, R11, UR26, PT ;  /* 0x0000001a0b007c0c */ /* 0x000fe4000bfa6270 */
[----:B------:R-:W-:Y:S02]  /*c530*/  ISETP.GE.AND P2, PT, R10, UR26, PT ;  /* 0x0000001a0a007c0c */ /* 0x000fe4000bf46270 */
[C---:B------:R-:W-:Y:S02]  /*c540*/  IADD3 R11, R0.reuse, 0x19, RZ ;  /* 0x00000019000b7810 */ /* 0x040fe40007ffe0ff */
[----:B------:R-:W-:-:S02]  /*c550*/  IADD3 R12, R0, 0x9, RZ ;  /* 0x00000009000c7810 */ /* 0x000fc40007ffe0ff */
[----:B------:R-:W-:Y:S02]  /*c560*/  IADD3 R10, R0, 0x18, RZ ;  /* 0x00000018000a7810 */ /* 0x000fe40007ffe0ff */
[----:B------:R-:W-:Y:S02]  /*c570*/  FSEL R28, R28, -INF , !P4 ;  /* 0xff8000001c1c7808 */ /* 0x000fe40006000000 */
[----:B------:R-:W-:Y:S02]  /*c580*/  FSEL R30, R30, -INF , !P4 ;  /* 0xff8000001e1e7808 */ /* 0x000fe40006000000 */
[----:B------:R-:W-:Y:S02]  /*c590*/  FSEL R25, R25, -INF , !P6 ;  /* 0xff80000019197808 */ /* 0x000fe40007000000 */
[----:B------:R-:W-:Y:S02]  /*c5a0*/  FSEL R27, R27, -INF , !P6 ;  /* 0xff8000001b1b7808 */ /* 0x000fe40007000000 */
[----:B------:R-:W-:-:S02]  /*c5b0*/  ISETP.GE.AND P4, PT, R11, UR26, PT ;  /* 0x0000001a0b007c0c */ /* 0x000fc4000bf86270 */
[----:B------:R-:W-:Y:S02]  /*c5c0*/  ISETP.GE.AND P3, PT, R12, UR26, PT ;  /* 0x0000001a0c007c0c */ /* 0x000fe4000bf66270 */
[----:B------:R-:W-:Y:S02]  /*c5d0*/  ISETP.GE.AND P6, PT, R10, UR26, PT ;  /* 0x0000001a0a007c0c */ /* 0x000fe4000bfc6270 */
[C---:B------:R-:W-:Y:S02]  /*c5e0*/  IADD3 R11, R0.reuse, 0x21, RZ ;  /* 0x00000021000b7810 */ /* 0x040fe40007ffe0ff */
[----:B------:R-:W-:Y:S02]  /*c5f0*/  IADD3 R10, R0, 0x20, RZ ;  /* 0x00000020000a7810 */ /* 0x000fe40007ffe0ff */
[----:B------:R-:W-:Y:S02]  /*c600*/  FSEL R32, R32, -INF , !P2 ;  /* 0xff80000020207808 */ /* 0x000fe40005000000 */
[----:B------:R-:W-:-:S02]  /*c610*/  FSEL R34, R34, -INF , !P2 ;  /* 0xff80000022227808 */ /* 0x000fc40005000000 */
[----:B------:R-:W-:Y:S02]  /*c620*/  FSEL R29, R29, -INF , !P3 ;  /* 0xff8000001d1d7808 */ /* 0x000fe40005800000 */
[----:B------:R-:W-:Y:S02]  /*c630*/  FSEL R31, R31, -INF , !P3 ;  /* 0xff8000001f1f7808 */ /* 0x000fe40005800000 */
[----:B------:R-:W-:Y:S02]  /*c640*/  ISETP.GE.AND P2, PT, R11, UR26, PT ;  /* 0x0000001a0b007c0c */ /* 0x000fe4000bf46270 */
[----:B------:R-:W-:Y:S02]  /*c650*/  ISETP.GE.AND P3, PT, R10, UR26, PT ;  /* 0x0000001a0a007c0c */ /* 0x000fe4000bf66270 */
[C---:B------:R-:W-:Y:S02]  /*c660*/  IADD3 R11, R0.reuse, 0x29, RZ ;  /* 0x00000029000b7810 */ /* 0x040fe40007ffe0ff */
[----:B------:R-:W-:-:S02]  /*c670*/  IADD3 R10, R0, 0x28, RZ ;  /* 0x00000028000a7810 */ /* 0x000fc40007ffe0ff */
[----:B------:R-:W-:Y:S02]  /*c680*/  FSEL R36, R36, -INF , !P6 ;  /* 0xff80000024247808 */ /* 0x000fe40007000000 */
[----:B------:R-:W-:Y:S02]  /*c690*/  FSEL R38, R38, -INF , !P6 ;  /* 0xff80000026267808 */ /* 0x000fe40007000000 */
[----:B------:R-:W-:Y:S02]  /*c6a0*/  FSEL R33, R33, -INF , !P5 ;  /* 0xff80000021217808 */ /* 0x000fe40006800000 */
[----:B------:R-:W-:Y:S02]  /*c6b0*/  FSEL R35, R35, -INF , !P5 ;  /* 0xff80000023237808 */ /* 0x000fe40006800000 */
[----:B------:R-:W-:Y:S02]  /*c6c0*/  ISETP.GE.AND P6, PT, R11, UR26, PT ;  /* 0x0000001a0b007c0c */ /* 0x000fe4000bfc6270 */
[----:B------:R-:W-:-:S02]  /*c6d0*/  ISETP.GE.AND P5, PT, R10, UR26, PT ;  /* 0x0000001a0a007c0c */ /* 0x000fc4000bfa6270 */
[C---:B------:R-:W-:Y:S02]  /*c6e0*/  IADD3 R11, R0.reuse, 0x31, RZ ;  /* 0x00000031000b7810 */ /* 0x040fe40007ffe0ff */
[----:B------:R-:W-:Y:S02]  /*c6f0*/  IADD3 R10, R0, 0x30, RZ ;  /* 0x00000030000a7810 */ /* 0x000fe40007ffe0ff */
[----:B------:R-:W-:Y:S02]  /*c700*/  FSEL R40, R40, -INF , !P3 ;  /* 0xff80000028287808 */ /* 0x000fe40005800000 */
[----:B------:R-:W-:Y:S02]  /*c710*/  FSEL R42, R42, -INF , !P3 ;  /* 0xff8000002a2a7808 */ /* 0x000fe40005800000 */
[----:B------:R-:W-:Y:S02]  /*c720*/  FSEL R37, R37, -INF , !P4 ;  /* 0xff80000025257808 */ /* 0x000fe40006000000 */
[----:B------:R-:W-:-:S02]  /*c730*/  FSEL R39, R39, -INF , !P4 ;  /* 0xff80000027277808 */ /* 0x000fc40006000000 */
        /* <DEDUP_REMOVED lines=18> */
[----:B------:R-:W-:Y:S02]  /*c860*/  IADD3 R11, R0, 0x48, RZ ;  /* 0x00000048000b7810 */ /* 0x000fe40007ffe0ff */
[----:B------:R-:W-:Y:S02]  /*c870*/  FMNMX R10, R26, R5, !PT ;  /* 0x000000051a0a7209 */ /* 0x000fe40007800000 */
[----:B------:R-:W-:Y:S02]  /*c880*/  FSEL R49, R49, -INF , !P3 ;  /* 0xff80000031317808 */ /* 0x000fe40005800000 */
[----:B------:R-:W-:Y:S02]  /*c890*/  FSEL R51, R51, -INF , !P3 ;  /* 0xff80000033337808 */ /* 0x000fe40005800000 */
[----:B------:R-:W-:Y:S02]  /*c8a0*/  ISETP.GE.AND P3, PT, R11, UR26, PT ;  /* 0x0000001a0b007c0c */ /* 0x000fe4000bf66270 */
[----:B------:R-:W-:-:S02]  /*c8b0*/  FMNMX R11, R27, R10, !PT ;  /* 0x0000000a1b0b7209 */ /* 0x000fc40007800000 */
[----:B------:R-:W-:Y:S02]  /*c8c0*/  IADD3 R12, R0, 0x49, RZ ;  /* 0x00000049000c7810 */ /* 0x000fe40007ffe0ff */
[----:B------:R-:W-:Y:S02]  /*c8d0*/  FMNMX R10, R30, R11, !PT ;  /* 0x0000000b1e0a7209 */ /* 0x000fe40007800000 */
[----:B------:R-:W-:Y:S02]  /*c8e0*/  FSEL R52, R52, -INF , !P2 ;  /* 0xff80000034347808 */ /* 0x000fe40005000000 */
[----:B------:R-:W-:Y:S02]  /*c8f0*/  FMNMX R11, R31, R10, !PT ;  /* 0x0000000a1f0b7209 */ /* 0x000fe40007800000 */
[----:B------:R-:W-:Y:S02]  /*c900*/  FSEL R54, R54, -INF , !P2 ;  /* 0xff80000036367808 */ /* 0x000fe40005000000 */
[----:B------:R-:W-:-:S02]  /*c910*/  FMNMX R10, R34, R11, !PT ;  /* 0x0000000b220a7209 */ /* 0x000fc40007800000 */
[----:B------:R-:W-:Y:S02]  /*c920*/  ISETP.GE.AND P2, PT, R12, UR26, PT ;  /* 0x0000001a0c007c0c */ /* 0x000fe4000bf46270 */
[----:B------:R-:W-:Y:S02]  /*c930*/  FMNMX R11, R35, R10, !PT ;  /* 0x0000000a230b7209 */ /* 0x000fe40007800000 */
[----:B------:R-:W-:Y:S02]  /*c940*/  IADD3 R12, R0, 0x50, RZ ;  /* 0x00000050000c7810 */ /* 0x000fe40007ffe0ff */
[----:B------:R-:W-:Y:S02]  /*c950*/  FMNMX R10, R38, R11, !PT ;  /* 0x0000000b260a7209 */ /* 0x000fe40007800000 */
[----:B------:R-:W-:Y:S02]  /*c960*/  FSEL R53, R53, -INF , !P5 ;  /* 0xff80000035357808 */ /* 0x000fe40006800000 */
[----:B------:R-:W-:-:S02]  /*c970*/  FMNMX R11, R39, R10, !PT ;  /* 0x0000000a270b7209 */ /* 0x000fc40007800000 */
[----:B------:R-:W-:Y:S02]  /*c980*/  FSEL R55, R55, -INF , !P5 ;  /* 0xff80000037377808 */ /* 0x000fe40006800000 */
[----:B------:R-:W-:Y:S02]  /*c990*/  FMNMX R10, R42, R11, !PT ;  /* 0x0000000b2a0a7209 */ /* 0x000fe40007800000 */
[----:B------:R-:W-:Y:S02]  /*c9a0*/  ISETP.GE.AND P5, PT, R12, UR26, PT ;  /* 0x0000001a0c007c0c */ /* 0x000fe4000bfa6270 */
[----:B------:R-:W-:Y:S02]  /*c9b0*/  FMNMX R11, R43, R10, !PT ;  /* 0x0000000a2b0b7209 */ /* 0x000fe40007800000 */
[----:B------:R-:W-:Y:S02]  /*c9c0*/  IADD3 R12, R0, 0x51, RZ ;  /* 0x00000051000c7810 */ /* 0x000fe40007ffe0ff */
[----:B------:R-:W-:-:S02]  /*c9d0*/  FSEL R56, R56, -INF , !P6 ;  /* 0xff80000038387808 */ /* 0x000fc40007000000 */
[----:B------:R-:W-:Y:S02]  /*c9e0*/  FSEL R58, R58, -INF , !P6 ;  /* 0xff8000003a3a7808 */ /* 0x000fe40007000000 */
[----:B------:R-:W-:Y:S02]  /*c9f0*/  FMNMX R10, R46, R11, !PT ;  /* 0x0000000b2e0a7209 */ /* 0x000fe40007800000 */
[----:B------:R-:W-:Y:S02]  /*ca00*/  ISETP.GE.AND P6, PT, R12, UR26, PT ;  /* 0x0000001a0c007c0c */ /* 0x000fe4000bfc6270 */
[----:B------:R-:W-:Y:S02]  /*ca10*/  IADD3 R12, R0, 0x58, RZ ;  /* 0x00000058000c7810 */ /* 0x000fe40007ffe0ff */
[----:B------:R-:W-:Y:S02]  /*ca20*/  FMNMX R11, R47, R10, !PT ;  /* 0x0000000a2f0b7209 */ /* 0x000fe40007800000 */
[----:B------:R-:W-:-:S02]  /*ca30*/  FSEL R57, R57, -INF , !P4 ;  /* 0xff80000039397808 */ /* 0x000fc40006000000 */
[----:B------:R-:W-:Y:S02]  /*ca40*/  FSEL R59, R59, -INF , !P4 ;  /* 0xff8000003b3b7808 */ /* 0x000fe40006000000 */
[----:B------:R-:W-:Y:S02]  /*ca50*/  ISETP.GE.AND P4, PT, R12, UR26, PT ;  /* 0x0000001a0c007c0c */ /* 0x000fe4000bf86270 */
[----:B------:R-:W-:Y:S02]  /*ca60*/  IADD3 R12, R0, 0x59, RZ ;  /* 0x00000059000c7810 */ /* 0x000fe40007ffe0ff */
[----:B------:R-:W-:Y:S02]  /*ca70*/  FMNMX R10, R50, R11, !PT ;  /* 0x0000000b320a7209 */ /* 0x000fe40007800000 */
[----:B------:R-:W-:Y:S02]  /*ca80*/  FSEL R60, R60, -INF , !P3 ;  /* 0xff8000003c3c7808 */ /* 0x000fe40005800000 */
[----:B------:R-:W-:-:S02]  /*ca90*/  FSEL R62, R62, -INF , !P3 ;  /* 0xff8000003e3e7808 */ /* 0x000fc40005800000 */
[----:B------:R-:W-:Y:S02]  /*caa0*/  ISETP.GE.AND P3, PT, R12, UR26, PT ;  /* 0x0000001a0c007c0c */ /* 0x000fe4000bf66270 */
[----:B------:R-:W-:Y:S02]  /*cab0*/  IADD3 R12, R0, 0x60, RZ ;  /* 0x00000060000c7810 */ /* 0x000fe40007ffe0ff */
[----:B------:R-:W-:Y:S02]  /*cac0*/  FMNMX R11, R51, R10, !PT ;  /* 0x0000000a330b7209 */ /* 0x000fe40007800000 */
[----:B------:R-:W-:Y:S02]  /*cad0*/  FSEL R61, R61, -INF , !P2 ;  /* 0xff8000003d3d7808 */ /* 0x000fe40005000000 */
[----:B------:R-:W-:Y:S02]  /*cae0*/  FSEL R63, R63, -INF , !P2 ;  /* 0xff8000003f3f7808 */ /* 0x000fe40005000000 */
[----:B------:R-:W-:-:S02]  /*caf0*/  ISETP.GE.AND P2, PT, R12, UR26, PT ;  /* 0x0000001a0c007c0c */ /* 0x000fc4000bf46270 */
[----:B------:R-:W-:Y:S02]  /*cb00*/  FMNMX R10, R54, R11, !PT ;  /* 0x0000000b360a7209 */ /* 0x000fe40007800000 */
[----:B------:R-:W-:Y:S02]  /*cb10*/  IADD3 R12, R0, 0x61, RZ ;  /* 0x00000061000c7810 */ /* 0x000fe40007ffe0ff */
[----:B------:R-:W-:Y:S02]  /*cb20*/  FSEL R64, R64, -INF , !P5 ;  /* 0xff80000040407808 */ /* 0x000fe40006800000 */
[----:B------:R-:W-:Y:S02]  /*cb30*/  FSEL R66, R66, -INF , !P5 ;  /* 0xff80000042427808 */ /* 0x000fe40006800000 */
[----:B------:R-:W-:Y:S02]  /*cb40*/  FMNMX R11, R55, R10, !PT ;  /* 0x0000000a370b7209 */ /* 0x000fe40007800000 */
[----:B------:R-:W-:-:S02]  /*cb50*/  ISETP.GE.AND P5, PT, R12, UR26, PT ;  /* 0x0000001a0c007c0c */ /* 0x000fc4000bfa6270 */
[----:B------:R-:W-:Y:S02]  /*cb60*/  IADD3 R12, R0, 0x68, RZ ;  /* 0x00000068000c7810 */ /* 0x000fe40007ffe0ff */
[----:B------:R-:W-:Y:S02]  /*cb70*/  FMNMX R10, R58, R11, !PT ;  /* 0x0000000b3a0a7209 */ /* 0x000fe40007800000 */
[----:B------:R-:W-:Y:S02]  /*cb80*/  FSEL R65, R65, -INF , !P6 ;  /* 0xff80000041417808 */ /* 0x000fe40007000000 */
[----:B------:R-:W-:Y:S02]  /*cb90*/  FSEL R67, R67, -INF , !P6 ;  /* 0xff80000043437808 */ /* 0x000fe40007000000 */
[----:B------:R-:W-:Y:S02]  /*cba0*/  ISETP.GE.AND P6, PT, R12, UR26, PT ;  /* 0x0000001a0c007c0c */ /* 0x000fe4000bfc6270 */
[----:B------:R-:W-:-:S02]  /*cbb0*/  IADD3 R12, R0, 0x69, RZ ;  /* 0x00000069000c7810 */ /* 0x000fc40007ffe0ff */
[----:B------:R-:W-:Y:S02]  /*cbc0*/  FMNMX R11, R59, R10, !PT ;  /* 0x0000000a3b0b7209 */ /* 0x000fe40007800000 */
[----:B------:R-:W-:Y:S02]  /*cbd0*/  FSEL R68, R68, -INF , !P4 ;  /* 0xff80000044447808 */ /* 0x000fe40006000000 */
[----:B------:R-:W-:Y:S02]  /*cbe0*/  FSEL R70, R70, -INF , !P4 ;  /* 0xff80000046467808 */ /* 0x000fe40006000000 */
[----:B------:R-:W-:Y:S02]  /*cbf0*/  ISETP.GE.AND P4, PT, R12, UR26, PT ;  /* 0x0000001a0c007c0c */ /* 0x000fe4000bf86270 */
[----:B------:R-:W-:Y:S02]  /*cc00*/  IADD3 R12, R0, 0x70, RZ ;  /* 0x00000070000c7810 */ /* 0x000fe40007ffe0ff */
[----:B------:R-:W-:-:S02]  /*cc10*/  FMNMX R10, R62, R11, !PT ;  /* 0x0000000b3e0a7209 */ /* 0x000fc40007800000 */
[----:B------:R-:W-:Y:S02]  /*cc20*/  FSEL R69, R69, -INF , !P3 ;  /* 0xff80000045457808 */ /* 0x000fe40005800000 */
[----:B------:R-:W-:Y:S02]  /*cc30*/  FSEL R71, R71, -INF , !P3 ;  /* 0xff80000047477808 */ /* 0x000fe40005800000 */
        /* <DEDUP_REMOVED lines=11> */
[----:B------:R-:W-:Y:S01]  /*ccf0*/  ISETP.GE.AND P5, PT, R12, UR26, PT ;  /* 0x0000001a0c007c0c */ /* 0x000fe2000bfa6270 */
[----:B------:R-:W-:Y:S01]  /*cd00*/  VIADD R12, R0, 0x79 ;  /* 0x00000079000c7836 */ /* 0x000fe20000000000 */
        /* <DEDUP_REMOVED lines=53> */
[----:B------:R-:W-:Y:S02]  /*d060*/  FSEL R98, R98, -INF , !P6 ;  /* 0xff80000062627808 */ /* 0x000fe40007000000 */
[----:B------:R-:W-:Y:S02]  /*d070*/  FMNMX R11, R95, R10, !PT ;  /* 0x0000000a5f0b7209 */ /* 0x000fe40007800000 */
[----:B------:R-:W-:Y:S02]  /*d080*/  FSEL R96, R96, -INF , !P6 ;  /* 0xff80000060607808 */ /* 0x000fe40007000000 */
[----:B------:R-:W-:Y:S02]  /*d090*/  ISETP.GE.AND P6, PT, R12, UR26, PT ;  /* 0x0000001a0c007c0c */ /* 0x000fe4000bfc6270 */
[----:B------:R-:W-:-:S02]  /*d0a0*/  IADD3 R12, R0, 0xa8, RZ ;  /* 0x000000a8000c7810 */ /* 0x000fc40007ffe0ff */
[----:B------:R-:W-:Y:S02]  /*d0b0*/  FSEL R99, R99, -INF , !P4 ;  /* 0xff80000063637808 */ /* 0x000fe40006000000 */
[----:B------:R-:W-:Y:S02]  /*d0c0*/  FMNMX R10, R98, R11, !PT ;  /* 0x0000000b620a7209 */ /* 0x000fe40007800000 */
[----:B------:R-:W-:Y:S02]  /*d0d0*/  FSEL R97, R97, -INF , !P4 ;  /* 0xff80000061617808 */ /* 0x000fe40006000000 */
[----:B------:R-:W-:Y:S02]  /*d0e0*/  ISETP.GE.AND P4, PT, R12, UR26, PT ;  /* 0x0000001a0c007c0c */ /* 0x000fe4000bf86270 */
[----:B------:R-:W-:Y:S02]  /*d0f0*/  IADD3 R12, R0, 0xa9, RZ ;  /* 0x000000a9000c7810 */ /* 0x000fe40007ffe0ff */
[----:B------:R-:W-:-:S02]  /*d100*/  FSEL R102, R102, -INF , !P3 ;  /* 0xff80000066667808 */ /* 0x000fc40005800000 */
[----:B------:R-:W-:Y:S02]  /*d110*/  FMNMX R11, R99, R10, !PT ;  /* 0x0000000a630b7209 */ /* 0x000fe40007800000 */
[----:B------:R-:W-:Y:S02]  /*d120*/  FSEL R100, R100, -INF , !P3 ;  /* 0xff80000064647808 */ /* 0x000fe40005800000 */
[----:B------:R-:W-:Y:S02]  /*d130*/  ISETP.GE.AND P3, PT, R12, UR26, PT ;  /* 0x0000001a0c007c0c */ /* 0x000fe4000bf66270 */
[----:B------:R-:W-:Y:S02]  /*d140*/  FSEL R103, R103, -INF , !P2 ;  /* 0xff80000067677808 */ /* 0x000fe40005000000 */
[----:B------:R-:W-:Y:S02]  /*d150*/  FMNMX R10, R102, R11, !PT ;  /* 0x0000000b660a7209 */ /* 0x000fe40007800000 */
[----:B------:R-:W-:-:S02]  /*d160*/  IADD3 R12, R0, 0xb0, RZ ;  /* 0x000000b0000c7810 */ /* 0x000fc40007ffe0ff */
[----:B------:R-:W-:Y:S02]  /*d170*/  FSEL R101, R101, -INF , !P2 ;  /* 0xff80000065657808 */ /* 0x000fe40005000000 */
[----:B------:R-:W-:Y:S02]  /*d180*/  FSEL R106, R106, -INF , !P5 ;  /* 0xff8000006a6a7808 */ /* 0x000fe40006800000 */
[----:B------:R-:W-:Y:S02]  /*d190*/  FMNMX R11, R103, R10, !PT ;  /* 0x0000000a670b7209 */ /* 0x000fe40007800000 */
[----:B------:R-:W-:Y:S02]  /*d1a0*/  ISETP.GE.AND P2, PT, R12, UR26, PT ;  /* 0x0000001a0c007c0c */ /* 0x000fe4000bf46270 */
[----:B------:R-:W-:Y:S02]  /*d1b0*/  IADD3 R12, R0, 0xb1, RZ ;  /* 0x000000b1000c7810 */ /* 0x000fe40007ffe0ff */
[----:B------:R-:W-:-:S02]  /*d1c0*/  FSEL R107, R107, -INF , !P6 ;  /* 0xff8000006b6b7808 */ /* 0x000fc40007000000 */
[----:B------:R-:W-:Y:S02]  /*d1d0*/  FMNMX R10, R106, R11, !PT ;  /* 0x0000000b6a0a7209 */ /* 0x000fe40007800000 */
[----:B------:R-:W-:Y:S02]  /*d1e0*/  FSEL R104, R104, -INF , !P5 ;  /* 0xff80000068687808 */ /* 0x000fe40006800000 */
[----:B------:R-:W-:Y:S02]  /*d1f0*/  ISETP.GE.AND P5, PT, R12, UR26, PT ;  /* 0x0000001a0c007c0c */ /* 0x000fe4000bfa6270 */
[----:B------:R-:W-:Y:S02]  /*d200*/  IADD3 R12, R0, 0xb8, RZ ;  /* 0x000000b8000c7810 */ /* 0x000fe40007ffe0ff */
[----:B------:R-:W-:Y:S02]  /*d210*/  FSEL R110, R110, -INF , !P4 ;  /* 0xff8000006e6e7808 */ /* 0x000fe40006000000 */
[----:B------:R-:W-:-:S02]  /*d220*/  FMNMX R11, R107, R10, !PT ;  /* 0x0000000a6b0b7209 */ /* 0x000fc40007800000 */
[----:B------:R-:W-:Y:S02]  /*d230*/  FSEL R105, R105, -INF , !P6 ;  /* 0xff80000069697808 */ /* 0x000fe40007000000 */
[----:B------:R-:W-:Y:S02]  /*d240*/  ISETP.GE.AND P6, PT, R12, UR26, PT ;  /* 0x0000001a0c007c0c */ /* 0x000fe4000bfc6270 */
[----:B------:R-:W-:Y:S02]  /*d250*/  IADD3 R12, R0, 0xb9, RZ ;  /* 0x000000b9000c7810 */ /* 0x000fe40007ffe0ff */
[----:B------:R-:W-:Y:S02]  /*d260*/  FSEL R111, R111, -INF , !P3 ;  /* 0xff8000006f6f7808 */ /* 0x000fe40005800000 */
[----:B------:R-:W-:Y:S02]  /*d270*/  FMNMX R10, R110, R11, !PT ;  /* 0x0000000b6e0a7209 */ /* 0x000fe40007800000 */
[----:B------:R-:W-:-:S02]  /*d280*/  FSEL R108, R108, -INF , !P4 ;  /* 0xff8000006c6c7808 */ /* 0x000fc40006000000 */
[----:B------:R-:W-:Y:S02]  /*d290*/  ISETP.GE.AND P4, PT, R12, UR26, PT ;  /* 0x0000001a0c007c0c */ /* 0x000fe4000bf86270 */
[----:B------:R-:W-:Y:S02]  /*d2a0*/  FSEL R114, R114, -INF , !P2 ;  /* 0xff80000072727808 */ /* 0x000fe40005000000 */
[----:B------:R-:W-:Y:S02]  /*d2b0*/  FMNMX R11, R111, R10, !PT ;  /* 0x0000000a6f0b7209 */ /* 0x000fe40007800000 */
[----:B------:R-:W-:Y:S02]  /*d2c0*/  IADD3 R12, R0, 0xc0, RZ ;  /* 0x000000c0000c7810 */ /* 0x000fe40007ffe0ff */
[----:B------:R-:W-:Y:S02]  /*d2d0*/  FSEL R109, R109, -INF , !P3 ;  /* 0xff8000006d6d7808 */ /* 0x000fe40005800000 */
[----:B------:R-:W-:-:S02]  /*d2e0*/  FSEL R115, R115, -INF , !P5 ;  /* 0xff80000073737808 */ /* 0x000fc40006800000 */
[----:B------:R-:W-:Y:S02]  /*d2f0*/  FMNMX R10, R114, R11, !PT ;  /* 0x0000000b720a7209 */ /* 0x000fe40007800000 */
[----:B------:R-:W-:Y:S02]  /*d300*/  ISETP.GE.AND P3, PT, R12, UR26, PT ;  /* 0x0000001a0c007c0c */ /* 0x000fe4000bf66270 */
[----:B------:R-:W-:Y:S02]  /*d310*/  IADD3 R12, R0, 0xc1, RZ ;  /* 0x000000c1000c7810 */ /* 0x000fe40007ffe0ff */
[----:B------:R-:W-:Y:S02]  /*d320*/  FSEL R118, R118, -INF , !P6 ;  /* 0xff80000076767808 */ /* 0x000fe40007000000 */
[----:B------:R-:W-:Y:S02]  /*d330*/  FMNMX R11, R115, R10, !PT ;  /* 0x0000000a730b7209 */ /* 0x000fe40007800000 */
[----:B------:R-:W-:-:S02]  /*d340*/  FSEL R112, R112, -INF , !P2 ;  /* 0xff80000070707808 */ /* 0x000fc40005000000 */
[----:B------:R-:W-:Y:S02]  /*d350*/  ISETP.GE.AND P2, PT, R12, UR26, PT ;  /* 0x0000001a0c007c0c */ /* 0x000fe4000bf46270 */
[----:B------:R-:W-:Y:S02]  /*d360*/  IADD3 R12, R0, 0xc8, RZ ;  /* 0x000000c8000c7810 */ /* 0x000fe40007ffe0ff */
[----:B------:R-:W-:Y:S02]  /*d370*/  FSEL R119, R119, -INF , !P4 ;  /* 0xff80000077777808 */ /* 0x000fe40006000000 */
[----:B------:R-:W-:Y:S02]  /*d380*/  FMNMX R10, R118, R11, !PT ;  /* 0x0000000b760a7209 */ /* 0x000fe40007800000 */
[----:B------:R-:W-:Y:S02]  /*d390*/  FSEL R113, R113, -INF , !P5 ;  /* 0xff80000071717808 */ /* 0x000fe40006800000 */
[----:B------:R-:W-:-:S02]  /*d3a0*/  ISETP.GE.AND P5, PT, R12, UR26, PT ;  /* 0x0000001a0c007c0c */ /* 0x000fc4000bfa6270 */
[----:B------:R-:W-:Y:S02]  /*d3b0*/  IADD3 R12, R0, 0xc9, RZ ;  /* 0x000000c9000c7810 */ /* 0x000fe40007ffe0ff */
[----:B------:R-:W-:Y:S02]  /*d3c0*/  FSEL R122, R122, -INF , !P3 ;  /* 0xff8000007a7a7808 */ /* 0x000fe40005800000 */
[----:B------:R-:W-:Y:S02]  /*d3d0*/  FMNMX R11, R119, R10, !PT ;  /* 0x0000000a770b7209 */ /* 0x000fe40007800000 */
[----:B------:R-:W-:Y:S02]  /*d3e0*/  FSEL R116, R116, -INF , !P6 ;  /* 0xff80000074747808 */ /* 0x000fe40007000000 */
[----:B------:R-:W-:Y:S02]  /*d3f0*/  ISETP.GE.AND P6, PT, R12, UR26, PT ;  /* 0x0000001a0c007c0c */ /* 0x000fe4000bfc6270 */
[----:B------:R-:W-:-:S02]  /*d400*/  FSEL R123, R123, -INF , !P2 ;  /* 0xff8000007b7b7808 */ /* 0x000fc40005000000 */
        /* <DEDUP_REMOVED lines=19> */
[----:B-1----:R-:W-:Y:S02]  /*d540*/  P2R R8, PR, RZ, 0x2 ;  /* 0x00000002ff087803 */ /* 0x002fe40000000000 */
[----:B------:R-:W-:Y:S02]  /*d550*/  IADD3 R13, R0, 0xe0, RZ ;  /* 0x000000e0000d7810 */ /* 0x000fe40007ffe0ff */
[----:B------:R-:W-:Y:S02]  /*d560*/  ISETP.GE.AND P1, PT, R12, UR26, PT ;  /* 0x0000001a0c007c0c */ /* 0x000fe4000bf26270 */
[----:B------:R-:W-:Y:S02]  /*d570*/  IADD3 R14, R0, 0xe1, RZ ;  /* 0x000000e1000e7810 */ /* 0x000fe40007ffe0ff */
[----:B------:R-:W-:-:S02]  /*d580*/  FSEL R134, R134, -INF , !P2 ;  /* 0xff80000086867808 */ /* 0x000fc40005000000 */
[----:B------:R-:W-:Y:S02]  /*d590*/  FMNMX R11, R131, R10, !PT ;  /* 0x0000000a830b7209 */ /* 0x000fe40007800000 */
[----:B------:R-:W-:Y:S02]  /*d5a0*/  P2R R9, PR, RZ, 0x1 ;  /* 0x00000001ff097803 */ /* 0x000fe40000000000 */
[----:B------:R-:W-:Y:S02]  /*d5b0*/  FSEL R124, R124, -INF , !P5 ;  /* 0xff8000007c7c7808 */ /* 0x000fe40006800000 */
[----:B------:R-:W-:Y:S02]  /*d5c0*/  ISETP.GE.AND P5, PT, R13, UR26, PT ;  /* 0x0000001a0d007c0c */ /* 0x000fe4000bfa6270 */
[----:B------:R-:W-:Y:S02]  /*d5d0*/  ISETP.GE.AND P0, PT, R14, UR26, PT ;  /* 0x0000001a0e007c0c */ /* 0x000fe4000bf06270 */
[----:B------:R-:W-:-:S02]  /*d5e0*/  FSEL R135, R135, -INF , !P1 ;  /* 0xff80000087877808 */ /* 0x000fc40004800000 */
[----:B------:R-:W-:Y:S02]  /*d5f0*/  FMNMX R10, R134, R11, !PT ;  /* 0x0000000b860a7209 */ /* 0x000fe40007800000 */
[----:B------:R-:W-:Y:S02]  /*d600*/  IADD3 R14, R0, 0xe8, RZ ;  /* 0x000000e8000e7810 */ /* 0x000fe40007ffe0ff */
[----:B------:R-:W-:Y:S02]  /*d610*/  FSEL R138, R138, -INF , !P5 ;  /* 0xff8000008a8a7808 */ /* 0x000fe40006800000 */
[----:B------:R-:W-:Y:S02]  /*d620*/  FMNMX R11, R135, R10, !PT ;  /* 0x0000000a870b7209 */ /* 0x000fe40007800000 */
[----:B------:R-:W-:Y:S01]  /*d630*/  ISETP.GE.AND P1, PT, R14, UR26, PT ;  /* 0x0000001a0e007c0c */ /* 0x000fe2000bf26270 */
[----:B------:R-:W-:Y:S01]  /*d640*/  VIADD R14, R0, 0xe9 ;  /* 0x000000e9000e7836 */ /* 0x000fe20000000000 */
        /* <DEDUP_REMOVED lines=8> */
[----:B------:R-:W-:Y:S02]  /*d6d0*/  IADD3 R15, R0, 0xf1, RZ ;  /* 0x000000f1000f7810 */ /* 0x000fe40007ffe0ff */
[----:B------:R-:W-:Y:S02]  /*d6e0*/  FSEL R143, R143, -INF , !P2 ;  /* 0xff8000008f8f7808 */ /* 0x000fe40005000000 */
[----:B------:R-:W-:Y:S02]  /*d6f0*/  FMNMX R10, R142, R11, !PT ;  /* 0x0000000b8e0a7209 */ /* 0x000fe40007800000 */
[----:B------:R-:W-:Y:S02]  /*d700*/  ISETP.GE.AND P3, PT, R14, UR26, PT ;  /* 0x0000001a0e007c0c */ /* 0x000fe4000bf66270 */
[----:B------:R-:W-:-:S02]  /*d710*/  FSEL R128, R128, -INF , !P4 ;  /* 0xff80000080807808 */ /* 0x000fc40006000000 */
[----:B------:R-:W-:Y:S02]  /*d720*/  IADD3 R19, R0, 0xf8, RZ ;  /* 0x000000f800137810 */ /* 0x000fe40007ffe0ff */
[----:B------:R-:W-:Y:S02]  /*d730*/  FSEL R146, R146, -INF , !P3 ;  /* 0xff80000092927808 */ /* 0x000fe40005800000 */
[----:B------:R-:W-:Y:S02]  /*d740*/  FMNMX R11, R143, R10, !PT ;  /* 0x0000000a8f0b7209 */ /* 0x000fe40007800000 */
[----:B------:R-:W-:Y:S02]  /*d750*/  ISETP.GE.AND P4, PT, R15, UR26, PT ;  /* 0x0000001a0f007c0c */ /* 0x000fe4000bf86270 */
[----:B------:R-:W-:Y:S02]  /*d760*/  IADD3 R20, R0, 0xf9, RZ ;  /* 0x000000f900147810 */ /* 0x000fe40007ffe0ff */
[----:B------:R-:W-:-:S02]  /*d770*/  FSEL R147, R147, -INF , !P4 ;  /* 0xff80000093937808 */ /* 0x000fc40006000000 */
[----:B------:R-:W-:Y:S02]  /*d780*/  FMNMX R10, R146, R11, !PT ;  /* 0x0000000b920a7209 */ /* 0x000fe40007800000 */
[----:B------:R-:W-:Y:S02]  /*d790*/  ISETP.GE.AND P5, PT, R19, UR26, PT ;  /* 0x0000001a13007c0c */ /* 0x000fe4000bfa6270 */
[----:B------:R-:W-:Y:S02]  /*d7a0*/  FSEL R125, R125, -INF , !P6 ;  /* 0xff8000007d7d7808 */ /* 0x000fe40007000000 */
[----:B------:R-:W-:Y:S02]  /*d7b0*/  FSEL R150, R150, -INF , !P5 ;  /* 0xff80000096967808 */ /* 0x000fe40006800000 */
[----:B------:R-:W-:Y:S02]  /*d7c0*/  FMNMX R11, R147, R10, !PT ;  /* 0x0000000a930b7209 */ /* 0x000fe40007800000 */
[----:B------:R-:W-:-:S02]  /*d7d0*/  ISETP.GE.AND P6, PT, R20, UR26, PT ;  /* 0x0000001a14007c0c */ /* 0x000fc4000bfc6270 */
[----:B------:R-:W-:Y:S02]  /*d7e0*/  FMNMX R10, R150, R11, !PT ;  /* 0x0000000b960a7209 */ /* 0x000fe40007800000 */
[----:B------:R-:W-:Y:S02]  /*d7f0*/  FSEL R151, R151, -INF , !P6 ;  /* 0xff80000097977808 */ /* 0x000fe40007000000 */
[----:B------:R-:W-:Y:S02]  /*d800*/  P2R R18, PR, RZ, 0x1 ;  /* 0x00000001ff127803 */ /* 0x000fe40000000000 */
[----:B------:R-:W-:Y:S02]  /*d810*/  FMNMX R11, R151, R10, !PT ;  /* 0x0000000a970b7209 */ /* 0x000fe40007800000 */
[----:B------:R-:W-:Y:S02]  /*d820*/  ISETP.GE.AND P0, PT, R13, UR26, PT ;  /* 0x0000001a0d007c0c */ /* 0x000fe4000bf06270 */
[----:B------:R-:W-:Y:S01]  /*d830*/  P2R R16, PR, RZ, 0x4 ;  /* 0x00000004ff107803 */ /* 0x000fe20000000000 */
[----:B------:R-:W1:Y:S01]  /*d840*/  SHFL.BFLY PT, R10, R11, 0x1, 0x1f ;  /* 0x0c201f000b0a7f89 */ /* 0x000e6200000e0000 */
[----:B------:R-:W-:-:S02]  /*d850*/  P2R R17, PR, RZ, 0x2 ;  /* 0x00000002ff117803 */ /* 0x000fc40000000000 */
[----:B------:R-:W-:Y:S02]  /*d860*/  FSEL R136, R136, -INF , !P0 ;  /* 0xff80000088887808 */ /* 0x000fe40004000000 */
[----:B------:R-:W-:Y:S02]  /*d870*/  ISETP.GE.AND P1, PT, R12, UR26, PT ;  /* 0x0000001a0c007c0c */ /* 0x000fe4000bf26270 */
[----:B------:R-:W-:Y:S02]  /*d880*/  ISETP.NE.AND P0, PT, R18, RZ, PT ;  /* 0x000000ff1200720c */ /* 0x000fe40003f05270 */
[----:B------:R-:W-:Y:S02]  /*d890*/  FSEL R145, R145, -INF , !P4 ;  /* 0xff80000091917808 */ /* 0x000fe40006000000 */
[----:B------:R-:W-:Y:S02]  /*d8a0*/  FSEL R137, R137, -INF , !P0 ;  /* 0xff80000089897808 */ /* 0x000fe40004000000 */
[----:B------:R-:W-:-:S02]  /*d8b0*/  ISETP.NE.AND P0, PT, R9, RZ, PT ;  /* 0x000000ff0900720c */ /* 0x000fc40003f05270 */
[----:B------:R-:W-:Y:S02]  /*d8c0*/  FSEL R144, R144, -INF , !P3 ;  /* 0xff80000090907808 */ /* 0x000fe40005800000 */
[----:B------:R-:W-:Y:S02]  /*d8d0*/  FSEL R149, R149, -INF , !P6 ;  /* 0xff80000095957808 */ /* 0x000fe40007000000 */
[----:B------:R-:W-:Y:S02]  /*d8e0*/  FSEL R148, R148, -INF , !P5 ;  /* 0xff80000094947808 */ /* 0x000fe40006800000 */
[----:B------:R-:W-:Y:S02]  /*d8f0*/  FSEL R133, R133, -INF , !P1 ;  /* 0xff80000085857808 */ /* 0x000fe40004800000 */
[----:B------:R-:W-:Y:S02]  /*d900*/  ISETP.NE.AND P1, PT, R17, RZ, PT ;  /* 0x000000ff1100720c */ /* 0x000fe40003f25270 */
[----:B-1----:R-:W-:-:S02]  /*d910*/  FMNMX R14, R11, R10, !PT ;  /* 0x0000000a0b0e7209 */ /* 0x002fc40007800000 */
[----:B------:R-:W-:Y:S02]  /*d920*/  FSEL R140, R140, -INF , !P1 ;  /* 0xff8000008c8c7808 */ /* 0x000fe40004800000 */
[----:B------:R-:W-:Y:S01]  /*d930*/  ISETP.NE.AND P1, PT, R8, RZ, PT ;  /* 0x000000ff0800720c */ /* 0x000fe20003f25270 */
[----:B------:R-:W1:Y:S01]  /*d940*/  SHFL.BFLY PT, R15, R14, 0x2, 0x1f ;  /* 0x0c401f000e0f7f89 */ /* 0x000e6200000e0000 */
[----:B------:R-:W-:Y:S02]  /*d950*/  FMNMX R8, R24, R7, !PT ;  /* 0x0000000718087209 */ /* 0x000fe40007800000 */
[----:B-1----:R-:W-:-:S04]  /*d960*/  FMNMX R10, R14, R15, !PT ;  /* 0x0000000f0e0a7209 */ /* 0x002fc80007800000 */
[----:B------:R-:W-:-:S04]  /*d970*/  FSETP.NEU.AND P2, PT, R10, -INF , PT ;  /* 0xff8000000a00780b */ /* 0x000fc80003f4d000 */
[----:B------:R-:W-:Y:S02]  /*d980*/  FSEL R12, R10, RZ, P2 ;  /* 0x000000ff0a0c7208 */ /* 0x000fe40001000000 */
[----:B------:R-:W-:-:S03]  /*d990*/  ISETP.NE.AND P2, PT, R16, RZ, PT ;  /* 0x000000ff1000720c */ /* 0x000fc60003f45270 */
[C---:B------:R-:W-:Y:S01]  /*d9a0*/  FMUL R9, R12.reuse, UR27 ;  /* 0x0000001b0c097c20 */ /* 0x040fe20008400000 */
[----:B------:R-:W-:Y:S01]  /*d9b0*/  FSEL R141, R141, -INF , !P2 ;  /* 0xff8000008d8d7808 */ /* 0x000fe20005000000 */
        /* <DEDUP_REMOVED lines=24> */
[--C-:B------:R-:W-:Y:S01]  /*db40*/  FFMA R38, R59, UR27, -R9.reuse ;  /* 0x0000001b3b267c23 */ /* 0x100fe20008000809 */
[----:B------:R-:W1:Y:S01]  /*db50*/  MUFU.EX2 R13, R13 ;  /* 0x0000000d000d7308 */ /* 0x000e620000000800 */
[----:B------:R-:W-:Y:S01]  /*db60*/  @!P6 FMUL R15, R15, 0.5 ;  /* 0x3f0000000f0fe820 */ /* 0x000fe20000400000 */
[----:B------:R-:W-:Y:S01]  /*db70*/  @!P5 FMUL R16, R16, 0.5 ;  /* 0x3f0000001010d820 */ /* 0x000fe20000400000 */
[--C-:B------:R-:W-:Y:S01]  /*db80*/  FFMA R34, R55, UR27, -R9.reuse ;  /* 0x0000001b37227c23 */ /* 0x100fe20008000809 */
[--C-:B------:R-:W-:Y:S01]  /*db90*/  FFMA R31, R58, UR27, -R9.reuse ;  /* 0x0000001b3a1f7c23 */ /* 0x100fe20008000809 */
[----:B------:R-:W-:Y:S01]  /*dba0*/  FMNMX R39, R25, R8, !PT ;  /* 0x0000000819277209 */ /* 0x000fe20007800000 */
[--C-:B------:R-:W-:Y:S01]  /*dbb0*/  FFMA R42, R63, UR27, -R9.reuse ;  /* 0x0000001b3f2a7c23 */ /* 0x100fe20008000809 */
[--C-:B------:R-:W-:Y:S01]  /*dbc0*/  FFMA R35, R62, UR27, -R9.reuse ;  /* 0x0000001b3e237c23 */ /* 0x100fe20008000809 */
[----:B------:R-:W2:Y:S01]  /*dbd0*/  MUFU.EX2 R11, R11 ;  /* 0x0000000b000b7308 */ /* 0x000ea20000000800 */
[----:B------:R-:W-:Y:S01]  /*dbe0*/  FMNMX R8, R28, R39, !PT ;  /* 0x000000271c087209 */ /* 0x000fe20007800000 */
[--C-:B------:R-:W-:Y:S01]  /*dbf0*/  FFMA R70, R70, UR27, -R9.reuse ;  /* 0x0000001b46467c23 */ /* 0x100fe20008000809 */
[--C-:B------:R-:W-:Y:S01]  /*dc00*/  FFMA R66, R66, UR27, -R9.reuse ;  /* 0x0000001b42427c23 */ /* 0x100fe20008000809 */
[--C-:B------:R-:W-:Y:S01]  /*dc10*/  FFMA R46, R67, UR27, -R9.reuse ;  /* 0x0000001b432e7c23 */ /* 0x100fe20008000809 */
[----:B------:R-:W-:Y:S01]  /*dc20*/  FMNMX R39, R29, R8, !PT ;  /* 0x000000081d277209 */ /* 0x000fe20007800000 */
[--C-:B------:R-:W-:Y:S01]  /*dc30*/  FFMA R74, R74, UR27, -R9.reuse ;  /* 0x0000001b4a4a7c23 */ /* 0x100fe20008000809 */
[--C-:B------:R-:W-:Y:S01]  /*dc40*/  FFMA R50, R71, UR27, -R9.reuse ;  /* 0x0000001b47327c23 */ /* 0x100fe20008000809 */
[----:B------:R-:W3:Y:S01]  /*dc50*/  MUFU.EX2 R14, R14 ;  /* 0x0000000e000e7308 */ /* 0x000ee20000000800 */
[----:B-1----:R-:W-:Y:S01]  /*dc60*/  @!P4 FMUL R13, R13, R13 ;  /* 0x0000000d0d0dc220 */ /* 0x002fe20000400000 */
[----:B------:R-:W-:Y:S01]  /*dc70*/  FSETP.GEU.AND P4, PT, R20, -126, PT ;  /* 0xc2fc00001400780b */ /* 0x000fe20003f8e000 */
[--C-:B------:R-:W-:Y:S01]  /*dc80*/  FFMA R58, R79, UR27, -R9.reuse ;  /* 0x0000001b4f3a7c23 */ /* 0x100fe20008000809 */
[----:B------:R-:W-:Y:S01]  /*dc90*/  FMNMX R8, R32, R39, !PT ;  /* 0x0000002720087209 */ /* 0x000fe20007800000 */
[--C-:B------:R-:W-:Y:S01]  /*dca0*/  FFMA R54, R75, UR27, -R9.reuse ;  /* 0x0000001b4b367c23 */ /* 0x100fe20008000809 */
[--C-:B------:R-:W-:Y:S01]  /*dcb0*/  FFMA R78, R78, UR27, -R9.reuse ;  /* 0x0000001b4e4e7c23 */ /* 0x100fe20008000809 */
[--C-:B------:R-:W-:Y:S01]  /*dcc0*/  FFMA R62, R83, UR27, -R9.reuse ;  /* 0x0000001b533e7c23 */ /* 0x100fe20008000809 */
[----:B------:R-:W1:Y:S01]  /*dcd0*/  MUFU.EX2 R15, R15 ;  /* 0x0000000f000f7308 */ /* 0x000e620000000800 */
[----:B--2---:R-:W-:Y:S01]  /*dce0*/  @!P2 FMUL R11, R11, R11 ;  /* 0x0000000b0b0ba220 */ /* 0x004fe20000400000 */
[----:B------:R-:W-:Y:S01]  /*dcf0*/  FSETP.GEU.AND P2, PT, R18, -126, PT ;  /* 0xc2fc00001200780b */ /* 0x000fe20003f4e000 */
[--C-:B------:R-:W-:Y:S01]  /*dd00*/  FFMA R82, R82, UR27, -R9.reuse ;  /* 0x0000001b52527c23 */ /* 0x100fe20008000809 */
[----:B------:R-:W-:Y:S01]  /*dd10*/  FMNMX R43, R33, R8, !PT ;  /* 0x00000008212b7209 */ /* 0x000fe20007800000 */
[--C-:B------:R-:W-:Y:S01]  /*dd20*/  FFMA R86, R86, UR27, -R9.reuse ;  /* 0x0000001b56567c23 */ /* 0x100fe20008000809 */
[--C-:B------:R-:W-:Y:S01]  /*dd30*/  FFMA R94, R94, UR27, -R9.reuse ;  /* 0x0000001b5e5e7c23 */ /* 0x100fe20008000809 */
[----:B------:R-:W-:Y:S01]  /*dd40*/  @!P4 FMUL R20, R20, 0.5 ;  /* 0x3f0000001414c820 */ /* 0x000fe20000400000 */
[----:B------:R-:W2:Y:S01]  /*dd50*/  MUFU.EX2 R16, R16 ;  /* 0x0000001000107308 */ /* 0x000ea20000000800 */
[----:B---3--:R-:W-:Y:S01]  /*dd60*/  @!P3 FMUL R14, R14, R14 ;  /* 0x0000000e0e0eb220 */ /* 0x008fe20000400000 */
[----:B------:R-:W-:Y:S01]  /*dd70*/  FSETP.GEU.AND P3, PT, R17, -126, PT ;  /* 0xc2fc00001100780b */ /* 0x000fe20003f6e000 */
[--C-:B------:R-:W-:Y:S01]  /*dd80*/  FFMA R91, R91, UR27, -R9.reuse ;  /* 0x0000001b5b5b7c23 */ /* 0x100fe20008000809 */
[----:B------:R-:W-:Y:S01]  /*dd90*/  FMNMX R8, R36, R43, !PT ;  /* 0x0000002b24087209 */ /* 0x000fe20007800000 */
[--C-:B------:R-:W-:Y:S01]  /*dda0*/  FFMA R75, R99, UR27, -R9.reuse ;  /* 0x0000001b634b7c23 */ /* 0x100fe20008000809 */
[--C-:B------:R-:W-:Y:S01]  /*ddb0*/  FFMA R71, R95, UR27, -R9.reuse ;  /* 0x0000001b5f477c23 */ /* 0x100fe20008000809 */
[----:B------:R-:W-:Y:S01]  /*ddc0*/  @!P2 FMUL R18, R18, 0.5 ;  /* 0x3f0000001212a820 */ /* 0x000fe20000400000 */
[----:B------:R-:W3:Y:S01]  /*ddd0*/  MUFU.EX2 R20, R20 ;  /* 0x0000001400147308 */ /* 0x000ee20000000800 */
[----:B-1----:R-:W-:Y:S01]  /*dde0*/  @!P6 FMUL R15, R15, R15 ;  /* 0x0000000f0f0fe220 */ /* 0x002fe20000400000 */
[----:B------:R-:W-:Y:S01]  /*ddf0*/  FSETP.GEU.AND P6, PT, R22, -126, PT ;  /* 0xc2fc00001600780b */ /* 0x000fe20003fce000 */
[--C-:B------:R-:W-:Y:S01]  /*de00*/  FFMA R102, R102, UR27, -R9.reuse ;  /* 0x0000001b66667c23 */ /* 0x100fe20008000809 */
[----:B------:R-:W-:Y:S01]  /*de10*/  FMNMX R43, R37, R8, !PT ;  /* 0x00000008252b7209 */ /* 0x000fe20007800000 */
[--C-:B------:R-:W-:Y:S01]  /*de20*/  FFMA R110, R110, UR27, -R9.reuse ;  /* 0x0000001b6e6e7c23 */ /* 0x100fe20008000809 */
[--C-:B------:R-:W-:Y:S01]  /*de30*/  FFMA R95, R111, UR27, -R9.reuse ;  /* 0x0000001b6f5f7c23 */ /* 0x100fe20008000809 */
[----:B------:R-:W-:Y:S01]  /*de40*/  @!P3 FMUL R17, R17, 0.5 ;  /* 0x3f0000001111b820 */ /* 0x000fe20000400000 */
        /* <DEDUP_REMOVED lines=29> */
[----:B------:R-:W-:Y:S01]  /*e020*/  FFMA R131, R151, UR27, -R9 ;  /* 0x0000001b97837c23 */ /* 0x000fe20008000809 */
[----:B------:R-:W-:Y:S01]  /*e030*/  FMUL R221, R12, UR27 ;  /* 0x0000001b0cdd7c20 */ /* 0x000fe20008400000 */
[----:B------:R-:W-:Y:S01]  /*e040*/  @!P2 FMUL R21, R21, 0.5 ;  /* 0x3f0000001515a820 */ /* 0x000fe20000400000 */
[----:B------:R-:W2:Y:S01]  /*e050*/  MUFU.EX2 R23, R23 ;  /* 0x0000001700177308 */ /* 0x000ea20000000800 */
[----:B---3--:R-:W-:Y:S01]  /*e060*/  @!P6 FMUL R22, R22, R22 ;  /* 0x000000161616e220 */ /* 0x008fe20000400000 */
[----:B------:R-:W-:-:S02]  /*e070*/  FSETP.GEU.AND P6, PT, R27, -126, PT ;  /* 0xc2fc00001b00780b */ /* 0x000fc40003fce000 */
        /* <DEDUP_REMOVED lines=55> */
[--C-:B---3--:R-:W-:Y:S01]  /*e3f0*/  FFMA R70, R87, UR27, -R9.reuse ;  /* 0x0000001b57467c23 */ /* 0x108fe20008000809 */
[----:B------:R-:W-:Y:S01]  /*e400*/  FMNMX R59, R69, R8, !PT ;  /* 0x00000008453b7209 */ /* 0x000fe20007800000 */
[--C-:B------:R-:W-:Y:S01]  /*e410*/  FFMA R87, R103, UR27, -R9.reuse ;  /* 0x0000001b67577c23 */ /* 0x100fe20008000809 */
[--C-:B------:R-:W-:Y:S01]  /*e420*/  FFMA R103, R119, UR27, -R9.reuse ;  /* 0x0000001b77677c23 */ /* 0x100fe20008000809 */
[----:B------:R-:W-:Y:S01]  /*e430*/  @!P6 FMUL R74, R74, 0.5 ;  /* 0x3f0000004a4ae820 */ /* 0x000fe20000400000 */
[----:B------:R-:W2:Y:S01]  /*e440*/  MUFU.EX2 R46, R46 ;  /* 0x0000002e002e7308 */ /* 0x000ea20000000800 */
[----:B----4-:R-:W-:Y:S01]  /*e450*/  @!P4 FMUL R43, R43, R43 ;  /* 0x0000002b2b2bc220 */ /* 0x010fe20000400000 */
[----:B------:R-:W-:Y:S01]  /*e460*/  FSETP.GEU.AND P4, PT, R58, -126, PT ;  /* 0xc2fc00003a00780b */ /* 0x000fe20003f8e000 */
[----:B------:R-:W-:Y:S01]  /*e470*/  FFMA R119, R135, UR27, -R9 ;  /* 0x0000001b87777c23 */ /* 0x000fe20008000809 */
        /* <DEDUP_REMOVED lines=28> */
[----:B------:R-:W-:-:S02]  /*e640*/  FFMA R138, R146, UR27, -R9 ;  /* 0x0000001b928a7c23 */ /* 0x000fc40008000809 */
        /* <DEDUP_REMOVED lines=36> */
[----:B------:R2:W4:Y:S01]  /*e890*/  MUFU.EX2 R63, R91 ;  /* 0x0000005b003f7308 */ /* 0x0005220000000800 */
[----:B---3--:R-:W-:Y:S01]  /*e8a0*/  @!P3 FMUL R70, R70, R70 ;  /* 0x000000464646b220 */ /* 0x008fe20000400000 */
[----:B------:R-:W-:Y:S02]  /*e8b0*/  FSETP.GEU.AND P3, PT, R90, -126, PT ;  /* 0xc2fc00005a00780b */ /* 0x000fe40003f6e000 */
[----:B------:R-:W-:-:S03]  /*e8c0*/  FMNMX R8, R96, R67, !PT ;  /* 0x0000004360087209 */ /* 0x000fc60007800000 */
[----:B------:R-:W-:Y:S01]  /*e8d0*/  @!P2 FMUL R71, R71, 0.5 ;  /* 0x3f0000004747a820 */ /* 0x000fe20000400000 */
[----:B------:R-:W-:Y:S01]  /*e8e0*/  FMNMX R67, R97, R8, !PT ;  /* 0x0000000861437209 */ /* 0x000fe20007800000 */
[----:B------:R-:W3:Y:S01]  /*e8f0*/  MUFU.EX2 R75, R75 ;  /* 0x0000004b004b7308 */ /* 0x000ee20000000800 */
[----:B-1----:R-:W-:Y:S01]  /*e900*/  @!P6 FMUL R86, R86, R86 ;  /* 0x000000565656e220 */ /* 0x002fe20000400000 */
[----:B------:R-:W-:Y:S01]  /*e910*/  FSETP.GEU.AND P6, PT, R87, -126, PT ;  /* 0xc2fc00005700780b */ /* 0x000fe20003fce000 */
[--C-:B--2---:R-:W-:Y:S01]  /*e920*/  FFMA R91, R107, UR27, -R9.reuse ;  /* 0x0000001b6b5b7c23 */ /* 0x104fe20008000809 */
[----:B------:R-:W-:Y:S01]  /*e930*/  FMNMX R8, R100, R67, !PT ;  /* 0x0000004364087209 */ /* 0x000fe20007800000 */
[--C-:B------:R-:W-:Y:S01]  /*e940*/  FFMA R107, R123, UR27, -R9.reuse ;  /* 0x0000001b7b6b7c23 */ /* 0x100fe20008000809 */
[----:B------:R-:W-:Y:S01]  /*e950*/  @!P3 FMUL R90, R90, 0.5 ;  /* 0x3f0000005a5ab820 */ /* 0x000fe20000400000 */
[----:B------:R-:W-:Y:S01]  /*e960*/  FFMA R123, R139, UR27, -R9 ;  /* 0x0000001b8b7b7c23 */ /* 0x000fe20008000809 */
[----:B------:R-:W1:Y:S01]  /*e970*/  MUFU.EX2 R71, R71 ;  /* 0x0000004700477308 */ /* 0x000e620000000800 */
[----:B------:R-:W-:Y:S01]  /*e980*/  FMNMX R67, R101, R8, !PT ;  /* 0x0000000865437209 */ /* 0x000fe20007800000 */
[----:B----4-:R-:W-:Y:S01]  /*e990*/  @!P5 FMUL R63, R63, R63 ;  /* 0x0000003f3f3fd220 */ /* 0x010fe20000400000 */
[----:B------:R-:W-:-:S02]  /*e9a0*/  FSETP.GEU.AND P5, PT, R102, -126, PT ;  /* 0xc2fc00006600780b */ /* 0x000fc40003fae000 */
[----:B------:R-:W-:Y:S02]  /*e9b0*/  FMNMX R8, R104, R67, !PT ;  /* 0x0000004368087209 */ /* 0x000fe40007800000 */
[----:B------:R-:W-:Y:S01]  /*e9c0*/  @!P6 FMUL R87, R87, 0.5 ;  /* 0x3f0000005757e820 */ /* 0x000fe20000400000 */
[----:B------:R-:W2:Y:S01]  /*e9d0*/  MUFU.EX2 R90, R90 ;  /* 0x0000005a005a7308 */ /* 0x000ea20000000800 */
[----:B------:R-:W-:Y:S01]  /*e9e0*/  FMNMX R67, R105, R8, !PT ;  /* 0x0000000869437209 */ /* 0x000fe20007800000 */
[----:B---3--:R-:W-:Y:S01]  /*e9f0*/  @!P4 FMUL R75, R75, R75 ;  /* 0x0000004b4b4bc220 */ /* 0x008fe20000400000 */
[----:B------:R-:W-:Y:S02]  /*ea00*/  FSETP.GEU.AND P4, PT, R110, -126, PT ;  /* 0xc2fc00006e00780b */ /* 0x000fe40003f8e000 */
[----:B------:R-:W-:-:S03]  /*ea10*/  FMNMX R8, R108, R67, !PT ;  /* 0x000000436c087209 */ /* 0x000fc60007800000 */
[----:B------:R-:W-:Y:S01]  /*ea20*/  @!P5 FMUL R102, R102, 0.5 ;  /* 0x3f0000006666d820 */ /* 0x000fe20000400000 */
[----:B-1----:R-:W-:Y:S01]  /*ea30*/  @!P2 FMUL R71, R71, R71 ;  /* 0x000000474747a220 */ /* 0x002fe20000400000 */
[----:B------:R-:W-:Y:S01]  /*ea40*/  FSETP.GEU.AND P2, PT, R98, -126, PT ;  /* 0xc2fc00006200780b */ /* 0x000fe20003f4e000 */
[----:B------:R-:W1:Y:S01]  /*ea50*/  MUFU.EX2 R87, R87 ;  /* 0x0000005700577308 */ /* 0x000e620000000800 */
[----:B------:R-:W-:Y:S01]  /*ea60*/  FMNMX R67, R109, R8, !PT ;  /* 0x000000086d437209 */ /* 0x000fe20007800000 */
[----:B------:R-:W-:Y:S01]  /*ea70*/  FADD R222, R16, R71 ;  /* 0x0000004710de7221 */ /* 0x000fe20000000000 */
[----:B------:R-:W-:Y:S02]  /*ea80*/  F2FP.F16.F32.PACK_AB R71, R71, R86 ;  /* 0x000000564747723e */ /* 0x000fe400000000ff */
[----:B------:R-:W-:Y:S01]  /*ea90*/  FMNMX R8, R112, R67, !PT ;  /* 0x0000004370087209 */ /* 0x000fe20007800000 */
[----:B--2---:R-:W-:Y:S01]  /*eaa0*/  @!P3 FMUL R90, R90, R90 ;  /* 0x0000005a5a5ab220 */ /* 0x004fe20000400000 */
[----:B------:R-:W-:Y:S01]  /*eab0*/  FSETP.GEU.AND P3, PT, R91, -126, PT ;  /* 0xc2fc00005b00780b */ /* 0x000fe20003f6e000 */
[----:B------:R-:W2:Y:S01]  /*eac0*/  MUFU.EX2 R94, R102 ;  /* 0x00000066005e7308 */ /* 0x000ea20000000800 */
[----:B------:R-:W-:Y:S01]  /*ead0*/  FMNMX R67, R113, R8, !PT ;  /* 0x0000000871437209 */ /* 0x000fe20007800000 */
[----:B------:R-:W-:-:S02]  /*eae0*/  @!P4 FMUL R110, R110, 0.5 ;  /* 0x3f0000006e6ec820 */ /* 0x000fc40000400000 */
[----:B------:R-:W-:Y:S01]  /*eaf0*/  @!P2 FMUL R98, R98, 0.5 ;  /* 0x3f0000006262a820 */ /* 0x000fe20000400000 */
[----:B------:R-:W-:-:S03]  /*eb00*/  FMNMX R8, R116, R67, !PT ;  /* 0x0000004374087209 */ /* 0x000fc60007800000 */
[----:B------:R-:W3:Y:S01]  /*eb10*/  MUFU.EX2 R102, R110 ;  /* 0x0000006e00667308 */ /* 0x000ee20000000800 */
[----:B------:R-:W-:Y:S01]  /*eb20*/  FMNMX R67, R117, R8, !PT ;  /* 0x0000000875437209 */ /* 0x000fe20007800000 */
[----:B-1----:R-:W-:Y:S01]  /*eb30*/  @!P6 FMUL R87, R87, R87 ;  /* 0x000000575757e220 */ /* 0x002fe20000400000 */
[----:B------:R-:W-:Y:S01]  /*eb40*/  FSETP.GEU.AND P6, PT, R106, -126, PT ;  /* 0xc2fc00006a00780b */ /* 0x000fe20003fce000 */
[----:B------:R-:W-:Y:S01]  /*eb50*/  @!P3 FMUL R91, R91, 0.5 ;  /* 0x3f0000005b5bb820 */ /* 0x000fe20000400000 */
[----:B------:R-:W-:-:S03]  /*eb60*/  FMNMX R8, R120, R67, !PT ;  /* 0x0000004378087209 */ /* 0x000fc60007800000 */
[----:B------:R-:W1:Y:S01]  /*eb70*/  MUFU.EX2 R98, R98 ;  /* 0x0000006200627308 */ /* 0x000e620000000800 */
[----:B--2---:R-:W-:Y:S01]  /*eb80*/  @!P5 FMUL R94, R94, R94 ;  /* 0x0000005e5e5ed220 */ /* 0x004fe20000400000 */
[----:B------:R-:W-:Y:S02]  /*eb90*/  FSETP.GEU.AND P5, PT, R95, -126, PT ;  /* 0xc2fc00005f00780b */ /* 0x000fe40003fae000 */
[----:B------:R-:W-:-:S04]  /*eba0*/  FMNMX R67, R121, R8, !PT ;  /* 0x0000000879437209 */ /* 0x000fc80007800000 */
[----:B------:R-:W2:Y:S01]  /*ebb0*/  MUFU.EX2 R91, R91 ;  /* 0x0000005b005b7308 */ /* 0x000ea20000000800 */
[----:B------:R-:W-:Y:S01]  /*ebc0*/  FMNMX R8, R124, R67, !PT ;  /* 0x000000437c087209 */ /* 0x000fe20007800000 */
[----:B---3--:R-:W-:Y:S01]  /*ebd0*/  @!P4 FMUL R102, R102, R102 ;  /* 0x000000666666c220 */ /* 0x008fe20000400000 */
[----:B------:R-:W-:Y:S01]  /*ebe0*/  FSETP.GEU.AND P4, PT, R103, -126, PT ;  /* 0xc2fc00006700780b */ /* 0x000fe20003f8e000 */
[----:B------:R-:W-:Y:S01]  /*ebf0*/  @!P6 FMUL R106, R106, 0.5 ;  /* 0x3f0000006a6ae820 */ /* 0x000fe20000400000 */
[----:B------:R-:W-:Y:S02]  /*ec00*/  FMNMX R67, R125, R8, !PT ;  /* 0x000000087d437209 */ /* 0x000fe40007800000 */
[----:B------:R-:W-:Y:S01]  /*ec10*/  @!P5 FMUL R95, R95, 0.5 ;  /* 0x3f0000005f5fd820 */ /* 0x000fe20000400000 */
[----:B-1----:R-:W-:Y:S01]  /*ec20*/  @!P2 FMUL R98, R98, R98 ;  /* 0x000000626262a220 */ /* 0x002fe20000400000 */
[----:B------:R-:W-:Y:S01]  /*ec30*/  FSETP.GEU.AND P2, PT, R99, -126, PT ;  /* 0xc2fc00006300780b */ /* 0x000fe20003f4e000 */
[----:B------:R-:W1:Y:S01]  /*ec40*/  MUFU.EX2 R106, R106 ;  /* 0x0000006a006a7308 */ /* 0x000e620000000800 */
[----:B------:R-:W-:-:S04]  /*ec50*/  FMNMX R8, R128, R67, !PT ;  /* 0x0000004380087209 */ /* 0x000fc80007800000 */
[----:B------:R-:W-:Y:S01]  /*ec60*/  FMNMX R67, R129, R8, !PT ;  /* 0x0000000881437209 */ /* 0x000fe20007800000 */
[----:B--2---:R-:W-:Y:S01]  /*ec70*/  @!P3 FMUL R91, R91, R91 ;  /* 0x0000005b5b5bb220 */ /* 0x004fe20000400000 */
[----:B------:R-:W-:Y:S01]  /*ec80*/  FSETP.GEU.AND P3, PT, R118, -126, PT ;  /* 0xc2fc00007600780b */ /* 0x000fe20003f6e000 */
[----:B------:R-:W2:Y:S01]  /*ec90*/  MUFU.EX2 R95, R95 ;  /* 0x0000005f005f7308 */ /* 0x000ea20000000800 */
[----:B------:R-:W-:Y:S01]  /*eca0*/  FMNMX R8, R132, R67, !PT ;  /* 0x0000004384087209 */ /* 0x000fe20007800000 */
[----:B------:R-:W-:Y:S02]  /*ecb0*/  @!P4 FMUL R103, R103, 0.5 ;  /* 0x3f0000006767c820 */ /* 0x000fe40000400000 */
[----:B------:R-:W-:Y:S01]  /*ecc0*/  @!P2 FMUL R99, R99, 0.5 ;  /* 0x3f0000006363a820 */ /* 0x000fe20000400000 */
[----:B------:R-:W-:-:S03]  /*ecd0*/  FMNMX R67, R133, R8, !PT ;  /* 0x0000000885437209 */ /* 0x000fc60007800000 */
[----:B------:R-:W3:Y:S01]  /*ece0*/  MUFU.EX2 R103, R103 ;  /* 0x0000006700677308 */ /* 0x000ee20000000800 */
[----:B------:R-:W-:Y:S01]  /*ecf0*/  FMNMX R8, R136, R67, !PT ;  /* 0x0000004388087209 */ /* 0x000fe20007800000 */
[----:B-1----:R-:W-:Y:S01]  /*ed00*/  @!P6 FMUL R106, R106, R106 ;  /* 0x0000006a6a6ae220 */ /* 0x002fe20000400000 */
[----:B------:R-:W-:Y:S01]  /*ed10*/  FSETP.GEU.AND P6, PT, R107, -126, PT ;  /* 0xc2fc00006b00780b */ /* 0x000fe20003fce000 */
[----:B------:R-:W-:Y:S01]  /*ed20*/  @!P3 FMUL R118, R118, 0.5 ;  /* 0x3f0000007676b820 */ /* 0x000fe20000400000 */
[----:B------:R-:W-:Y:S01]  /*ed30*/  FMNMX R67, R137, R8, !PT ;  /* 0x0000000889437209 */ /* 0x000fe20007800000 */
[----:B------:R-:W-:Y:S02]  /*ed40*/  FADD R218, R23, R106 ;  /* 0x0000006a17da7221 */ /* 0x000fe40000000000 */
[----:B------:R-:W1:Y:S01]  /*ed50*/  MUFU.EX2 R99, R99 ;  /* 0x0000006300637308 */ /* 0x000e620000000800 */
[----:B--2---:R-:W-:Y:S01]  /*ed60*/  @!P5 FMUL R95, R95, R95 ;  /* 0x0000005f5f5fd220 */ /* 0x004fe20000400000 */
[----:B------:R-:W-:-:S02]  /*ed70*/  FSETP.GEU.AND P5, PT, R114, -126, PT ;  /* 0xc2fc00007200780b */ /* 0x000fc40003fae000 */
        /* <DEDUP_REMOVED lines=9> */
[----:B------:R-:W-:Y:S01]  /*ee10*/  FMNMX R67, R145, R8, !PT ;  /* 0x0000000891437209 */ /* 0x000fe20007800000 */
[----:B------:R-:W1:Y:S01]  /*ee20*/  MUFU.EX2 R107, R107 ;  /* 0x0000006b006b7308 */ /* 0x000e620000000800 */
[----:B------:R-:W-:Y:S01]  /*ee30*/  FSETP.GEU.AND P2, PT, R126, -126, PT ;  /* 0xc2fc00007e00780b */ /* 0x000fe20003f4e000 */
[----:B------:R-:W-:Y:S01]  /*ee40*/  FADD R220, R30, R99 ;  /* 0x000000631edc7221 */ /* 0x000fe20000000000 */
[----:B------:R-:W-:-:S03]  /*ee50*/  FMNMX R8, R148, R67, !PT ;  /* 0x0000004394087209 */ /* 0x000fc60007800000 */
[----:B------:R-:W-:Y:S01]  /*ee60*/  @!P4 FMUL R122, R122, 0.5 ;  /* 0x3f0000007a7ac820 */ /* 0x000fe20000400000 */
[----:B--2---:R-:W-:Y:S01]  /*ee70*/  @!P3 FMUL R110, R110, R110 ;  /* 0x0000006e6e6eb220 */ /* 0x004fe20000400000 */
[----:B------:R-:W-:Y:S01]  /*ee80*/  FSETP.GEU.AND P3, PT, R111, -126, PT ;  /* 0xc2fc00006f00780b */ /* 0x000fe20003f6e000 */
[----:B------:R-:W2:Y:S01]  /*ee90*/  MUFU.EX2 R114, R114 ;  /* 0x0000007200727308 */ /* 0x000ea20000000800 */
[----:B------:R-:W-:-:S05]  /*eea0*/  FMNMX R8, R149, R8, !PT ;  /* 0x0000000895087209 */ /* 0x000fca0007800000 */
[----:B------:R-:W3:Y:S01]  /*eeb0*/  SHFL.BFLY PT, R67, R8, 0x1, 0x1f ;  /* 0x0c201f0008437f89 */ /* 0x000ee200000e0000 */
[----:B------:R-:W-:Y:S01]  /*eec0*/  @!P2 FMUL R126, R126, 0.5 ;  /* 0x3f0000007e7ea820 */ /* 0x000fe20000400000 */
[----:B------:R-:W4:Y:S01]  /*eed0*/  MUFU.EX2 R122, R122 ;  /* 0x0000007a007a7308 */ /* 0x000f220000000800 */
[----:B-1----:R-:W-:Y:S01]  /*eee0*/  @!P6 FMUL R107, R107, R107 ;  /* 0x0000006b6b6be220 */ /* 0x002fe20000400000 */
[----:B------:R-:W-:Y:S02]  /*eef0*/  FSETP.GEU.AND P6, PT, R134, -126, PT ;  /* 0xc2fc00008600780b */ /* 0x000fe40003fce000 */
[----:B------:R-:W-:-:S04]  /*ef00*/  @!P3 FMUL R111, R111, 0.5 ;  /* 0x3f0000006f6fb820 */ /* 0x000fc80000400000 */
        /* <DEDUP_REMOVED lines=11> */
[----:B------:R-:W-:Y:S01]  /*efc0*/  FSETP.GEU.AND P2, PT, R119, -126, PT ;  /* 0xc2fc00007700780b */ /* 0x000fe20003f4e000 */
[----:B------:R-:W1:Y:S04]  /*efd0*/  SHFL.BFLY PT, R67, R8, 0x2, 0x1f ;  /* 0x0c401f0008437f89 */ /* 0x000e6800000e0000 */
        /* <DEDUP_REMOVED lines=11> */
[----:B------:R-:W-:Y:S02]  /*f090*/  FSETP.GEU.AND P5, PT, R142, -126, PT ;  /* 0xc2fc00008e00780b */ /* 0x000fe40003fae000 */
[----:B-1----:R-:W-:-:S03]  /*f0a0*/  FMNMX R8, R8, R67, !PT ;  /* 0x0000004308087209 */ /* 0x002fc60007800000 */
[----:B------:R-:W-:Y:S01]  /*f0b0*/  @!P6 FMUL R127, R127, 0.5 ;  /* 0x3f0000007f7fe820 */ /* 0x000fe20000400000 */
[----:B------:R-:W1:Y:S01]  /*f0c0*/  MUFU.EX2 R130, R130 ;  /* 0x0000008200827308 */ /* 0x000e620000000800 */
[----:B--2---:R-:W-:Y:S01]  /*f0d0*/  @!P4 FMUL R123, R123, R123 ;  /* 0x0000007b7b7bc220 */ /* 0x004fe20000400000 */
[----:B------:R-:W-:-:S04]  /*f0e0*/  FSETP.NEU.AND P4, PT, R8, -INF , PT ;  /* 0xff8000000800780b */ /* 0x000fc80003f8d000 */
[----:B------:R-:W-:Y:S01]  /*f0f0*/  FSEL R66, R8, RZ, P4 ;  /* 0x000000ff08427208 */ /* 0x000fe20002000000 */
[----:B------:R-:W-:Y:S01]  /*f100*/  @!P5 FMUL R142, R142, 0.5 ;  /* 0x3f0000008e8ed820 */ /* 0x000fe20000400000 */
[----:B------:R-:W-:Y:S01]  /*f110*/  FSETP.GEU.AND P4, PT, R150, -126, PT ;  /* 0xc2fc00009600780b */ /* 0x000fe20003f8e000 */
[----:B---3--:R-:W-:Y:S01]  /*f120*/  @!P2 FMUL R119, R119, R119 ;  /* 0x000000777777a220 */ /* 0x008fe20000400000 */
[----:B------:R-:W-:Y:S01]  /*f130*/  FSETP.GEU.AND P2, PT, R138, -126, PT ;  /* 0xc2fc00008a00780b */ /* 0x000fe20003f4e000 */
[----:B------:R-:W2:Y:S01]  /*f140*/  MUFU.EX2 R127, R127 ;  /* 0x0000007f007f7308 */ /* 0x000ea20000000800 */
[C---:B------:R-:W-:Y:S01]  /*f150*/  FMUL R67, R66.reuse, UR27 ;  /* 0x0000001b42437c20 */ /* 0x040fe20008400000 */
[----:B------:R-:W-:-:S03]  /*f160*/  FADD R66, -R66, R7 ;  /* 0x0000000742427221 */ /* 0x000fc60000000100 */
[--C-:B------:R-:W-:Y:S01]  /*f170*/  FFMA R24, R24, UR27, -R67.reuse ;  /* 0x0000001b18187c23 */ /* 0x100fe20008000843 */
[----:B-1----:R-:W-:Y:S01]  /*f180*/  @!P3 FMUL R130, R130, R130 ;  /* 0x000000828282b220 */ /* 0x002fe20000400000 */
[----:B------:R-:W-:Y:S01]  /*f190*/  FSETP.GEU.AND P3, PT, R147, -126, PT ;  /* 0xc2fc00009300780b */ /* 0x000fe20003f6e000 */
[----:B------:R-:W1:Y:S01]  /*f1a0*/  MUFU.EX2 R134, R142 ;  /* 0x0000008e00867308 */ /* 0x000e620000000800 */
[--C-:B------:R-:W-:Y:S01]  /*f1b0*/  FFMA R25, R25, UR27, -R67.reuse ;  /* 0x0000001b19197c23 */ /* 0x100fe20008000843 */
[----:B------:R-:W-:Y:S01]  /*f1c0*/  @!P4 FMUL R150, R150, 0.5 ;  /* 0x3f0000009696c820 */ /* 0x000fe20000400000 */
[--C-:B------:R-:W-:Y:S01]  /*f1d0*/  FFMA R28, R28, UR27, -R67.reuse ;  /* 0x0000001b1c1c7c23 */ /* 0x100fe20008000843 */
[----:B------:R-:W-:Y:S01]  /*f1e0*/  @!P2 FMUL R138, R138, 0.5 ;  /* 0x3f0000008a8aa820 */ /* 0x000fe20000400000 */
[--C-:B------:R-:W-:Y:S01]  /*f1f0*/  FFMA R29, R29, UR27, -R67.reuse ;  /* 0x0000001b1d1d7c23 */ /* 0x100fe20008000843 */
[--C-:B------:R-:W-:Y:S01]  /*f200*/  FFMA R33, R33, UR27, -R67.reuse ;  /* 0x0000001b21217c23 */ /* 0x100fe20008000843 */
[--C-:B------:R-:W-:Y:S01]  /*f210*/  FFMA R32, R32, UR27, -R67.reuse ;  /* 0x0000001b20207c23 */ /* 0x100fe20008000843 */
[----:B------:R-:W3:Y:S01]  /*f220*/  MUFU.EX2 R142, R150 ;  /* 0x00000096008e7308 */ /* 0x000ee20000000800 */
[----:B--2---:R-:W-:Y:S01]  /*f230*/  @!P6 FMUL R127, R127, R127 ;  /* 0x0000007f7f7fe220 */ /* 0x004fe20000400000 */
[----:B------:R-:W-:Y:S01]  /*f240*/  FSETP.GEU.AND P6, PT, R24, -126, PT ;  /* 0xc2fc00001800780b */ /* 0x000fe20003fce000 */
[--C-:B------:R-:W-:Y:S01]  /*f250*/  FFMA R36, R36, UR27, -R67.reuse ;  /* 0x0000001b24247c23 */ /* 0x100fe20008000843 */
[----:B------:R-:W-:Y:S01]  /*f260*/  @!P3 FMUL R147, R147, 0.5 ;  /* 0x3f0000009393b820 */ /* 0x000fe20000400000 */
[--C-:B------:R-:W-:Y:S01]  /*f270*/  FFMA R37, R37, UR27, -R67.reuse ;  /* 0x0000001b25257c23 */ /* 0x100fe20008000843 */
[--C-:B------:R-:W-:Y:S01]  /*f280*/  FFMA R40, R40, UR27, -R67.reuse ;  /* 0x0000001b28287c23 */ /* 0x100fe20008000843 */
[--C-:B------:R-:W-:Y:S01]  /*f290*/  FFMA R44, R44, UR27, -R67.reuse ;  /* 0x0000001b2c2c7c23 */ /* 0x100fe20008000843 */
[----:B------:R-:W2:Y:S01]  /*f2a0*/  MUFU.EX2 R138, R138 ;  /* 0x0000008a008a7308 */ /* 0x000ea20000000800 */
[----:B-1----:R-:W-:Y:S01]  /*f2b0*/  @!P5 FMUL R134, R134, R134 ;  /* 0x000000868686d220 */ /* 0x002fe20000400000 */
[----:B------:R-:W-:Y:S01]  /*f2c0*/  FSETP.GEU.AND P5, PT, R131, -126, PT ;  /* 0xc2fc00008300780b */ /* 0x000fe20003fae000 */
[--C-:B------:R-:W-:Y:S01]  /*f2d0*/  FFMA R41, R41, UR27, -R67.reuse ;  /* 0x0000001b29297c23 */ /* 0x100fe20008000843 */
[--C-:B------:R-:W-:Y:S01]  /*f2e0*/  FFMA R45, R45, UR27, -R67.reuse ;  /* 0x0000001b2d2d7c23 */ /* 0x100fe20008000843 */
[--C-:B------:R-:W-:Y:S01]  /*f2f0*/  FFMA R48, R48, UR27, -R67.reuse ;  /* 0x0000001b30307c23 */ /* 0x100fe20008000843 */
[--C-:B------:R-:W-:Y:S01]  /*f300*/  FFMA R49, R49, UR27, -R67.reuse ;  /* 0x0000001b31317c23 */ /* 0x100fe20008000843 */
[----:B------:R-:W-:Y:S01]  /*f310*/  @!P6 FMUL R24, R24, 0.5 ;  /* 0x3f0000001818e820 */ /* 0x000fe20000400000 */
[----:B------:R-:W1:Y:S01]  /*f320*/  MUFU.EX2 R9, R147 ;  /* 0x0000009300097308 */ /* 0x000e620000000800 */
[----:B---3--:R-:W-:Y:S01]  /*f330*/  @!P4 FMUL R142, R142, R142 ;  /* 0x0000008e8e8ec220 */ /* 0x008fe20000400000 */
[----:B------:R-:W-:Y:S01]  /*f340*/  FSETP.GEU.AND P4, PT, R29, -126, PT ;  /* 0xc2fc00001d00780b */ /* 0x000fe20003f8e000 */
[--C-:B------:R-:W-:Y:S01]  /*f350*/  FFMA R53, R53, UR27, -R67.reuse ;  /* 0x0000001b35357c23 */ /* 0x100fe20008000843 */
[--C-:B------:R-:W-:Y:S01]  /*f360*/  FFMA R135, R52, UR27, -R67.reuse ;  /* 0x0000001b34877c23 */ /* 0x100fe20008000843 */
[--C-:B------:R-:W-:Y:S01]  /*f370*/  FFMA R52, R56, UR27, -R67.reuse ;  /* 0x0000001b38347c23 */ /* 0x100fe20008000843 */
[--C-:B------:R-:W-:Y:S01]  /*f380*/  FFMA R57, R57, UR27, -R67.reuse ;  /* 0x0000001b39397c23 */ /* 0x100fe20008000843 */
[----:B------:R-:W-:Y:S01]  /*f390*/  @!P5 FMUL R131, R131, 0.5 ;  /* 0x3f0000008383d820 */ /* 0x000fe20000400000 */
[----:B------:R-:W3:Y:S01]  /*f3a0*/  MUFU.EX2 R24, R24 ;  /* 0x0000001800187308 */ /* 0x000ee20000000800 */
        /* <DEDUP_REMOVED lines=19> */
[----:B------:R-:W-:Y:S01]  /*f4e0*/  FFMA R121, R125, UR27, -R67 ;  /* 0x0000001b7d797c23 */ /* 0x000fe20008000843 */
[----:B------:R-:W-:Y:S01]  /*f4f0*/  FADD R125, R38, R107 ;  /* 0x0000006b267d7221 */ /* 0x000fe20000000000 */
[--C-:B------:R-:W-:Y:S01]  /*f500*/  FFMA R113, R133, UR27, -R67.reuse ;  /* 0x0000001b85717c23 */ /* 0x100fe20008000843 */
[----:B------:R-:W-:Y:S01]  /*f510*/  @!P3 FMUL R28, R28, 0.5 ;  /* 0x3f0000001c1cb820 */ /* 0x000fe20000400000 */
[----:B------:R-:W3:Y:S01]  /*f520*/  MUFU.EX2 R25, R25 ;  /* 0x0000001900197308 */ /* 0x000ee20000000800 */
[----:B--2---:R-:W-:Y:S01]  /*f530*/  @!P5 FMUL R131, R131, R131 ;  /* 0x000000838383d220 */ /* 0x004fe20000400000 */
[----:B------:R-:W-:Y:S01]  /*f540*/  FSETP.GEU.AND P5, PT, R32, -126, PT ;  /* 0xc2fc00002000780b */ /* 0x000fe20003fae000 */
[--C-:B------:R-:W-:Y:S01]  /*f550*/  FFMA R116, R129, UR27, -R67.reuse ;  /* 0x0000001b81747c23 */ /* 0x100fe20008000843 */
[----:B------:R-:W-:Y:S01]  /*f560*/  FFMA R112, R145, UR27, -R67 ;  /* 0x0000001b91707c23 */ /* 0x000fe20008000843 */
[----:B------:R-:W-:Y:S01]  /*f570*/  FADD R129, R47, R130 ;  /* 0x000000822f817221 */ /* 0x000fe20000000000 */
[----:B------:R-:W-:Y:S01]  /*f580*/  FADD R145, R27, R110 ;  /* 0x0000006e1b917221 */ /* 0x000fe20000000000 */
[----:B------:R-:W-:Y:S01]  /*f590*/  @!P6 FMUL R33, R33, 0.5 ;  /* 0x3f0000002121e820 */ /* 0x000fe20000400000 */
[----:B------:R-:W2:Y:S01]  /*f5a0*/  MUFU.EX2 R28, R28 ;  /* 0x0000001c001c7308 */ /* 0x000ea20000000800 */
[----:B-1----:R-:W-:Y:S01]  /*f5b0*/  @!P4 FMUL R29, R29, R29 ;  /* 0x0000001d1d1dc220 */ /* 0x002fe20000400000 */
[----:B------:R-:W-:Y:S01]  /*f5c0*/  FSETP.GEU.AND P4, PT, R40, -126, PT ;  /* 0xc2fc00002800780b */ /* 0x000fe20003f8e000 */
[----:B------:R-:W-:Y:S01]  /*f5d0*/  FMUL R66, R66, UR27 ;  /* 0x0000001b42427c20 */ /* 0x000fe20008400000 */
[----:B------:R-:W-:-:S03]  /*f5e0*/  F2FP.F16.F32.PACK_AB R27, R34, R27 ;  /* 0x0000001b221b723e */ /* 0x000fc600000000ff */
[----:B------:R-:W-:Y:S01]  /*f5f0*/  @!P5 FMUL R32, R32, 0.5 ;  /* 0x3f0000002020d820 */ /* 0x000fe20000400000 */
[----:B------:R-:W1:Y:S01]  /*f600*/  MUFU.EX2 R33, R33 ;  /* 0x0000002100217308 */ /* 0x000e620000000800 */
[----:B---3--:R-:W-:Y:S01]  /*f610*/  @!P2 FMUL R25, R25, R25 ;  /* 0x000000191919a220 */ /* 0x008fe20000400000 */
[----:B------:R-:W-:-:S05]  /*f620*/  FSETP.GEU.AND P2, PT, R36, -126, PT ;  /* 0xc2fc00002400780b */ /* 0x000fca0003f4e000 */
[----:B------:R-:W-:Y:S01]  /*f630*/  @!P4 FMUL R40, R40, 0.5 ;  /* 0x3f0000002828c820 */ /* 0x000fe20000400000 */
[----:B------:R-:W3:Y:S01]  /*f640*/  MUFU.EX2 R32, R32 ;  /* 0x0000002000207308 */ /* 0x000ee20000000800 */
[----:B--2---:R-:W-:Y:S01]  /*f650*/  @!P3 FMUL R28, R28, R28 ;  /* 0x0000001c1c1cb220 */ /* 0x004fe20000400000 */
[----:B------:R-:W-:-:S05]  /*f660*/  FSETP.GEU.AND P3, PT, R37, -126, PT ;  /* 0xc2fc00002500780b */ /* 0x000fca0003f6e000 */
[----:B------:R-:W-:Y:S01]  /*f670*/  @!P2 FMUL R36, R36, 0.5 ;  /* 0x3f0000002424a820 */ /* 0x000fe20000400000 */
[----:B------:R2:W4:Y:S01]  /*f680*/  MUFU.EX2 R83, R40 ;  /* 0x0000002800537308 */ /* 0x0005220000000800 */
[----:B-1----:R-:W-:Y:S01]  /*f690*/  @!P6 FMUL R33, R33, R33 ;  /* 0x000000212121e220 */ /* 0x002fe20000400000 */
[----:B------:R-:W-:-:S05]  /*f6a0*/  FSETP.GEU.AND P6, PT, R44, -126, PT ;  /* 0xc2fc00002c00780b */ /* 0x000fca0003fce000 */
[----:B------:R-:W-:Y:S01]  /*f6b0*/  @!P3 FMUL R37, R37, 0.5 ;  /* 0x3f0000002525b820 */ /* 0x000fe20000400000 */
[----:B------:R1:W5:Y:S01]  /*f6c0*/  MUFU.EX2 R78, R36 ;  /* 0x00000024004e7308 */ /* 0x0003620000000800 */
[----:B---3--:R-:W-:Y:S01]  /*f6d0*/  @!P5 FMUL R32, R32, R32 ;  /* 0x000000202020d220 */ /* 0x008fe20000400000 */
[----:B------:R-:W-:Y:S01]  /*f6e0*/  FSETP.GEU.AND P5, PT, R41, -126, PT ;  /* 0xc2fc00002900780b */ /* 0x000fe20003fae000 */
[--C-:B--2---:R-:W-:Y:S01]  /*f6f0*/  FFMA R40, R64, UR27, -R67.reuse ;  /* 0x0000001b40287c23 */ /* 0x104fe20008000843 */
[----:B------:R-:W-:-:S03]  /*f700*/  FFMA R64, R101, UR27, -R67 ;  /* 0x0000001b65407c23 */ /* 0x000fc60008000843 */
[----:B------:R-:W-:Y:S01]  /*f710*/  @!P6 FMUL R44, R44, 0.5 ;  /* 0x3f0000002c2ce820 */ /* 0x000fe20000400000 */
[----:B------:R2:W3:Y:S01]  /*f720*/  MUFU.EX2 R79, R37 ;  /* 0x00000025004f7308 */ /* 0x0004e20000000800 */
[----:B----4-:R-:W-:Y:S01]  /*f730*/  @!P4 FMUL R83, R83, R83 ;  /* 0x000000535353c220 */ /* 0x010fe20000400000 */
[----:B------:R-:W-:Y:S01]  /*f740*/  FSETP.GEU.AND P4, PT, R49, -126, PT ;  /* 0xc2fc00003100780b */ /* 0x000fe20003f8e000 */
[--C-:B-1----:R-:W-:Y:S01]  /*f750*/  FFMA R36, R84, UR27, -R67.reuse ;  /* 0x0000001b54247c23 */ /* 0x102fe20008000843 */
[--C-:B------:R-:W-:Y:S01]  /*f760*/  FFMA R84, R93, UR27, -R67.reuse ;  /* 0x0000001b5d547c23 */ /* 0x100fe20008000843 */
[--C-:B------:R-:W-:Y:S01]  /*f770*/  FFMA R93, R105, UR27, -R67.reuse ;  /* 0x0000001b695d7c23 */ /* 0x100fe20008000843 */
[--C-:B------:R-:W-:Y:S01]  /*f780*/  FFMA R105, R140, UR27, -R67.reuse ;  /* 0x0000001b8c697c23 */ /* 0x100fe20008000843 */
[----:B------:R-:W-:Y:S01]  /*f790*/  @!P5 FMUL R41, R41, 0.5 ;  /* 0x3f0000002929d820 */ /* 0x000fe20000400000 */
[----:B------:R1:W4:Y:S01]  /*f7a0*/  MUFU.EX2 R82, R44 ;  /* 0x0000002c00527308 */ /* 0x0003220000000800 */
[----:B-----5:R-:W-:Y:S01]  /*f7b0*/  @!P2 FMUL R78, R78, R78 ;  /* 0x0000004e4e4ea220 */ /* 0x020fe20000400000 */
[----:B------:R-:W-:Y:S01]  /*f7c0*/  FSETP.GEU.AND P2, PT, R45, -126, PT ;  /* 0xc2fc00002d00780b */ /* 0x000fe20003f4e000 */
[----:B--2---:R-:W-:Y:S01]  /*f7d0*/  FFMA R37, R85, UR27, -R67 ;  /* 0x0000001b55257c23 */ /* 0x004fe20008000843 */
[----:B------:R-:W-:-:S03]  /*f7e0*/  FADD R140, R19, R98 ;  /* 0x00000062138c7221 */ /* 0x000fc60000000000 */
[----:B------:R-:W-:Y:S01]  /*f7f0*/  @!P4 FMUL R49, R49, 0.5 ;  /* 0x3f0000003131c820 */ /* 0x000fe20000400000 */
[----:B------:R2:W5:Y:S01]  /*f800*/  MUFU.EX2 R146, R41 ;  /* 0x0000002900927308 */ /* 0x0005620000000800 */
[----:B---3--:R-:W-:Y:S01]  /*f810*/  @!P3 FMUL R79, R79, R79 ;  /* 0x0000004f4f4fb220 */ /* 0x008fe20000400000 */
[----:B------:R-:W-:Y:S01]  /*f820*/  FSETP.GEU.AND P3, PT, R48, -126, PT ;  /* 0xc2fc00003000780b */ /* 0x000fe20003f6e000 */
[--C-:B-1----:R-:W-:Y:S01]  /*f830*/  FFMA R44, R76, UR27, -R67.reuse ;  /* 0x0000001b4c2c7c23 */ /* 0x102fe20008000843 */
[--C-:B------:R-:W-:Y:S01]  /*f840*/  FFMA R76, R109, UR27, -R67.reuse ;  /* 0x0000001b6d4c7c23 */ /* 0x100fe20008000843 */
[--C-:B------:R-:W-:Y:S01]  /*f850*/  FFMA R109, R136, UR27, -R67.reuse ;  /* 0x0000001b886d7c23 */ /* 0x100fe20008000843 */
[----:B------:R-:W-:Y:S01]  /*f860*/  FADD R136, R51, R134 ;  /* 0x0000008633887221 */ /* 0x000fe20000000000 */
        /* <DEDUP_REMOVED lines=23> */
[----:B------:R-:W-:Y:S01]  /*f9e0*/  FADD R77, R11, R74 ;  /* 0x0000004a0b4d7221 */ /* 0x000fe20000000000 */
        /* <DEDUP_REMOVED lines=13> */
[--C-:B------:R-:W-:Y:S01]  /*fac0*/  FFMA R88, R97, UR27, -R67.reuse ;  /* 0x0000001b61587c23 */ /* 0x100fe20008000843 */
[----:B------:R-:W-:Y:S01]  /*fad0*/  FFMA R97, R144, UR27, -R67 ;  /* 0x0000001b90617c23 */ /* 0x000fe20008000843 */
        /* <DEDUP_REMOVED lines=14> */
[----:B------:R-:W-:Y:S02]  /*fbc0*/  F2FP.F16.F32.PACK_AB R87, R87, R94 ;  /* 0x0000005e5757723e */ /* 0x000fe400000000ff */
        /* <DEDUP_REMOVED lines=53> */
[----:B------:R-:W2:Y:S01]  /*ff20*/  MUFU.EX2 R72, R72 ;  /* 0x0000004800487308 */ /* 0x000ea20000000800 */
[----:B---3--:R-:W-:Y:S01]  /*ff30*/  @!P6 FMUL R36, R36, R36 ;  /* 0x000000242424e220 */ /* 0x008fe20000400000 */
[----:B------:R-:W-:Y:S01]  /*ff40*/  FSETP.GEU.AND P6, PT, R84, -126, PT ;  /* 0xc2fc00005400780b */ /* 0x000fe20003fce000 */
[--C-:B-1----:R-:W-:Y:S01]  /*ff50*/  FFMA R81, R120, UR27, -R67.reuse ;  /* 0x0000001b78517c23 */ /* 0x102fe20008000843 */
[----:B------:R-:W-:Y:S01]  /*ff60*/  FFMA R120, R124, UR27, -R67 ;  /* 0x0000001b7c787c23 */ /* 0x000fe20008000843 */
[----:B------:R-:W-:Y:S02]  /*ff70*/  FADD R124, R54, R123 ;  /* 0x0000007b367c7221 */ /* 0x000fe40000000000 */
[----:B------:R-:W-:Y:S01]  /*ff80*/  @!P3 FMUL R53, R53, 0.5 ;  /* 0x3f0000003535b820 */ /* 0x000fe20000400000 */
[----:B------:R1:W3:Y:S01]  /*ff90*/  MUFU.EX2 R89, R37 ;  /* 0x0000002500597308 */ /* 0x0002e20000000800 */
[----:B----4-:R-:W-:Y:S01]  /*ffa0*/  @!P5 FMUL R85, R85, R85 ;  /* 0x000000555555d220 */ /* 0x010fe20000400000 */
[----:B------:R-:W-:Y:S01]  /*ffb0*/  FSETP.GEU.AND P5, PT, R45, -126, PT ;  /* 0xc2fc00002d00780b */ /* 0x000fe20003fae000 */
[----:B------:R-:W-:Y:S01]  /*ffc0*/  FADD R137, R137, R124 ;  /* 0x0000007c89897221 */ /* 0x000fe20000000000 */
[----:B------:R-:W-:-:S03]  /*ffd0*/  FADD R124, R58, R127 ;  /* 0x0000007f3a7c7221 */ /* 0x000fc60000000000 */
[----:B------:R-:W-:Y:S01]  /*ffe0*/  @!P6 FMUL R84, R84, 0.5 ;  /* 0x3f0000005454e820 */ /* 0x000fe20000400000 */
[----:B------:R-:W4:Y:S01]  /*fff0*/  MUFU.EX2 R53, R53 ;  /* 0x0000003500357308 */ /* 0x000f220000000800 */
[--C-:B-1----:R-:W-:Y:S01]  /*10000*/  FFMA R37, R96, UR27, -R67.reuse ;  /* 0x0000001b60257c23 */ /* 0x102fe20008000843 */
[----:B--2---:R-:W-:Y:S01]  /*10010*/  @!P4 FMUL R72, R72, R72 ;  /* 0x000000484848c220 */ /* 0x004fe20000400000 */
[----:B------:R-:W-:Y:S01]  /*10020*/  FSETP.GEU.AND P4, PT, R100, -126, PT ;  /* 0xc2fc00006400780b */ /* 0x000fe20003f8e000 */
[----:B------:R-:W-:Y:S01]  /*10030*/  FFMA R96, R141, UR27, -R67 ;  /* 0x0000001b8d607c23 */ /* 0x000fe20008000843 */
[----:B------:R-:W-:Y:S02]  /*10040*/  FADD R141, R21, R102 ;  /* 0x00000066158d7221 */ /* 0x000fe40000000000 */
[----:B------:R-:W-:Y:S01]  /*10050*/  @!P5 FMUL R45, R45, 0.5 ;  /* 0x3f0000002d2dd820 */ /* 0x000fe20000400000 */
[----:B------:R-:W1:Y:S01]  /*10060*/  MUFU.EX2 R84, R84 ;  /* 0x0000005400547308 */ /* 0x000e620000000800 */
[----:B---3--:R-:W-:Y:S01]  /*10070*/  @!P2 FMUL R89, R89, R89 ;  /* 0x000000595959a220 */ /* 0x008fe20000400000 */
[----:B------:R-:W-:Y:S01]  /*10080*/  FSETP.GEU.AND P2, PT, R37, -126, PT ;  /* 0xc2fc00002500780b */ /* 0x000fe20003f4e000 */
[----:B------:R-:W-:Y:S01]  /*10090*/  FADD R141, R141, R136 ;  /* 0x000000888d8d7221 */ /* 0x000fe20000000000 */
[----:B------:R-:W-:-:S02]  /*100a0*/  FADD R136, R39, R122 ;  /* 0x0000007a27887221 */ /* 0x000fc40000000000 */
[----:B------:R-:W-:Y:S02]  /*100b0*/  F2FP.F16.F32.PACK_AB R58, R89, R36 ;  /* 0x00000024593a723e */ /* 0x000fe400000000ff */
[----:B------:R-:W2:Y:S01]  /*100c0*/  MUFU.EX2 R45, R45 ;  /* 0x0000002d002d7308 */ /* 0x000ea20000000800 */
[----:B----4-:R-:W-:Y:S01]  /*100d0*/  @!P3 FMUL R53, R53, R53 ;  /* 0x000000353535b220 */ /* 0x010fe20000400000 */
[----:B------:R-:W-:Y:S01]  /*100e0*/  FSETP.GEU.AND P3, PT, R88, -126, PT ;  /* 0xc2fc00005800780b */ /* 0x000fe20003f6e000 */
[----:B------:R-:W-:-:S04]  /*100f0*/  @!P4 FMUL R100, R100, 0.5 ;  /* 0x3f0000006464c820 */ /* 0x000fc80000400000 */
        /* <DEDUP_REMOVED lines=21> */
[----:B------:R2:W4:Y:S01]  /*10250*/  MUFU.EX2 R128, R147 ;  /* 0x0000009300807308 */ /* 0x0005220000000800 */
[----:B---3--:R-:W-:Y:S01]  /*10260*/  @!P6 FMUL R93, R93, R93 ;  /* 0x0000005d5d5de220 */ /* 0x008fe20000400000 */
[----:B------:R-:W-:-:S05]  /*10270*/  FSETP.GEU.AND P6, PT, R217, -126, PT ;  /* 0xc2fc0000d900780b */ /* 0x000fca0003fce000 */
[----:B------:R-:W-:Y:S01]  /*10280*/  @!P3 FMUL R76, R76, 0.5 ;  /* 0x3f0000004c4cb820 */ /* 0x000fe20000400000 */
[----:B------:R3:W5:Y:S01]  /*10290*/  MUFU.EX2 R101, R7 ;  /* 0x0000000700657308 */ /* 0x0007620000000800 */
[----:B-1----:R-:W-:Y:S01]  /*102a0*/  @!P5 FMUL R92, R92, R92 ;  /* 0x0000005c5c5cd220 */ /* 0x002fe20000400000 */
[----:B------:R-:W-:Y:S01]  /*102b0*/  FSETP.GEU.AND P5, PT, R151, -126, PT ;  /* 0xc2fc00009700780b */ /* 0x000fe20003fae000 */
[----:B--2---:R-:W-:-:S04]  /*102c0*/  FADD R147, R18, R75 ;  /* 0x0000004b12937221 */ /* 0x004fc80000000000 */
[----:B------:R-:W-:Y:S01]  /*102d0*/  @!P6 FMUL R217, R217, 0.5 ;  /* 0x3f000000d9d9e820 */ /* 0x000fe20000400000 */
[----:B------:R1:W2:Y:S01]  /*102e0*/  MUFU.EX2 R100, R76 ;  /* 0x0000004c00647308 */ /* 0x0002a20000000800 */
[----:B----4-:R-:W-:Y:S01]  /*102f0*/  @!P4 FMUL R128, R128, R128 ;  /* 0x000000808080c220 */ /* 0x010fe20000400000 */
[----:B------:R-:W-:Y:S01]  /*10300*/  FSETP.GEU.AND P4, PT, R120, -126, PT ;  /* 0xc2fc00007800780b */ /* 0x000fe20003f8e000 */
[--C-:B---3--:R-:W-:Y:S01]  /*10310*/  FFMA R7, R148, UR27, -R67.reuse ;  /* 0x0000001b94077c23 */ /* 0x108fe20008000843 */
[----:B------:R-:W-:Y:S01]  /*10320*/  FFMA R67, R149, UR27, -R67 ;  /* 0x0000001b95437c23 */ /* 0x000fe20008000843 */
[----:B------:R-:W-:Y:S01]  /*10330*/  FADD R149, R15, R90 ;  /* 0x0000005a0f957221 */ /* 0x000fe20000000000 */
[----:B------:R-:W-:Y:S01]  /*10340*/  FADD R148, R46, R115 ;  /* 0x000000732e947221 */ /* 0x000fe20000000000 */
[----:B------:R-:W-:Y:S01]  /*10350*/  @!P5 FMUL R151, R151, 0.5 ;  /* 0x3f0000009797d820 */ /* 0x000fe20000400000 */
[----:B------:R-:W3:Y:S01]  /*10360*/  MUFU.EX2 R132, R217 ;  /* 0x000000d900847308 */ /* 0x000ee20000000800 */
[----:B-----5:R-:W-:Y:S01]  /*10370*/  @!P2 FMUL R101, R101, R101 ;  /* 0x000000656565a220 */ /* 0x020fe20000400000 */
[----:B------:R-:W-:Y:S01]  /*10380*/  FSETP.GEU.AND P2, PT, R81, -126, PT ;  /* 0xc2fc00005100780b */ /* 0x000fe20003f4e000 */
[----:B-1----:R-:W-:Y:S01]  /*10390*/  FADD R76, R31, R114 ;  /* 0x000000721f4c7221 */ /* 0x002fe20000000000 */
[----:B------:R-:W-:Y:S01]  /*103a0*/  FADD R149, R149, R136 ;  /* 0x0000008895957221 */ /* 0x000fe20000000000 */
[----:B------:R-:W-:Y:S01]  /*103b0*/  FADD R147, R147, R148 ;  /* 0x0000009493937221 */ /* 0x000fe20000000000 */
[----:B------:R-:W-:Y:S01]  /*103c0*/  FADD R136, R17, R94 ;  /* 0x0000005e11887221 */ /* 0x000fe20000000000 */
[----:B------:R-:W-:Y:S01]  /*103d0*/  FADD R77, R77, R76 ;  /* 0x0000004c4d4d7221 */ /* 0x000fe20000000000 */
[----:B------:R-:W-:Y:S01]  /*103e0*/  FADD R76, R14, R63 ;  /* 0x0000003f0e4c7221 */ /* 0x000fe20000000000 */
[----:B--2---:R-:W-:Y:S01]  /*103f0*/  @!P3 FMUL R100, R100, R100 ;  /* 0x000000646464b220 */ /* 0x004fe20000400000 */
[----:B------:R-:W-:Y:S01]  /*10400*/  FSETP.GEU.AND P3, PT, R80, -126, PT ;  /* 0xc2fc00005000780b */ /* 0x000fe20003f6e000 */
[----:B------:R1:W2:Y:S01]  /*10410*/  MUFU.EX2 R133, R151 ;  /* 0x0000009700857308 */ /* 0x0002a20000000800 */
[----:B------:R-:W-:Y:S01]  /*10420*/  FADD R76, R76, R125 ;  /* 0x0000007d4c4c7221 */ /* 0x000fe20000000000 */
[----:B------:R-:W-:Y:S01]  /*10430*/  FADD R125, R35, R118 ;  /* 0x00000076237d7221 */ /* 0x000fe20000000000 */
[----:B------:R-:W-:Y:S01]  /*10440*/  @!P4 FMUL R120, R120, 0.5 ;  /* 0x3f0000007878c820 */ /* 0x000fe20000400000 */
[----:B------:R-:W-:Y:S01]  /*10450*/  @!P2 FMUL R81, R81, 0.5 ;  /* 0x3f0000005151a820 */ /* 0x000fe20000400000 */
[----:B------:R-:W-:Y:S01]  /*10460*/  FADD R148, R59, R142 ;  /* 0x0000008e3b947221 */ /* 0x000fe20000000000 */
[----:B------:R-:W-:Y:S01]  /*10470*/  FADD R144, R144, R125 ;  /* 0x0000007d90907221 */ /* 0x000fe20000000000 */
[----:B---3--:R-:W-:Y:S01]  /*10480*/  @!P6 FMUL R132, R132, R132 ;  /* 0x000000848484e220 */ /* 0x008fe20000400000 */
[----:B------:R3:W4:Y:S01]  /*10490*/  MUFU.EX2 R125, R81 ;  /* 0x00000051007d7308 */ /* 0x0007220000000800 */
[----:B-1----:R-:W-:Y:S01]  /*104a0*/  FADD R151, R26, R95 ;  /* 0x0000005f1a977221 */ /* 0x002fe20000000000 */
[----:B------:R-:W-:Y:S01]  /*104b0*/  FSETP.GEU.AND P6, PT, R121, -126, PT ;  /* 0xc2fc00007900780b */ /* 0x000fe20003fce000 */
[----:B------:R-:W-:Y:S01]  /*104c0*/  FADD R145, R145, R148 ;  /* 0x0000009491917221 */ /* 0x000fe20000000000 */
[----:B------:R-:W-:Y:S01]  /*104d0*/  @!P3 FMUL R80, R80, 0.5 ;  /* 0x3f0000005050b820 */ /* 0x000fe20000400000 */
[----:B------:R-:W-:Y:S01]  /*104e0*/  FADD R151, R151, R124 ;  /* 0x0000007c97977221 */ /* 0x000fe20000000000 */
[----:B------:R-:W-:Y:S01]  /*104f0*/  FADD R148, R34, R103 ;  /* 0x0000006722947221 */ /* 0x000fe20000000000 */
[----:B------:R-:W-:Y:S01]  /*10500*/  FADD R217, R70, R131 ;  /* 0x0000008346d97221 */ /* 0x000fe20000000000 */
[----:B------:R1:W5:Y:S01]  /*10510*/  MUFU.EX2 R124, R80 ;  /* 0x00000050007c7308 */ /* 0x0003620000000800 */
[----:B--2---:R-:W-:Y:S01]  /*10520*/  @!P5 FMUL R133, R133, R133 ;  /* 0x000000858585d220 */ /* 0x004fe20000400000 */
[----:B------:R-:W-:Y:S01]  /*10530*/  FSETP.GEU.AND P5, PT, R109, -126, PT ;  /* 0xc2fc00006d00780b */ /* 0x000fe20003fae000 */
[----:B---3--:R-:W-:Y:S01]  /*10540*/  FADD R81, R55, R138 ;  /* 0x0000008a37517221 */ /* 0x008fe20000000000 */
[----:B------:R-:W-:Y:S01]  /*10550*/  FADD R148, R148, R217 ;  /* 0x000000d994947221 */ /* 0x000fe20000000000 */
[----:B------:R-:W-:Y:S01]  /*10560*/  FADD R76, R76, R137 ;  /* 0x000000894c4c7221 */ /* 0x000fe20000000000 */
[----:B------:R-:W-:Y:S01]  /*10570*/  FADD R137, R146, R93 ;  /* 0x0000005d92897221 */ /* 0x000fe20000000000 */
[----:B------:R-:W-:Y:S01]  /*10580*/  @!P6 FMUL R121, R121, 0.5 ;  /* 0x3f0000007979e820 */ /* 0x000fe20000400000 */
[----:B------:R-:W2:Y:S01]  /*10590*/  MUFU.EX2 R120, R120 ;  /* 0x0000007800787308 */ /* 0x000ea20000000800 */
[----:B----4-:R-:W-:Y:S01]  /*105a0*/  @!P2 FMUL R125, R125, R125 ;  /* 0x0000007d7d7da220 */ /* 0x010fe20000400000 */
[----:B------:R-:W-:Y:S01]  /*105b0*/  FSETP.GEU.AND P2, PT, R104, -126, PT ;  /* 0xc2fc00006800780b */ /* 0x000fe20003f4e000 */
[----:B------:R-:W-:Y:S01]  /*105c0*/  FADD R218, R218, R81 ;  /* 0x00000051dada7221 */ /* 0x000fe20000000000 */
[----:B------:R-:W-:Y:S01]  /*105d0*/  FADD R81, R62, R9 ;  /* 0x000000093e517221 */ /* 0x000fe20000000000 */
[----:B-1----:R-:W-:Y:S01]  /*105e0*/  FADD R80, R50, R119 ;  /* 0x0000007732507221 */ /* 0x002fe20000000000 */
        /* <DEDUP_REMOVED lines=82> */
[----:B------:R-:W-:Y:S01]  /*10b10*/  FADD R217, R217, R136 ;  /* 0x00000088d9d97221 */ /* 0x000fe20000000000 */
[----:B--2---:R-:W-:Y:S01]  /*10b20*/  @!P3 FMUL R97, R97, R97 ;  /* 0x000000616161b220 */ /* 0x004fe20000400000 */
[----:B------:R-:W-:Y:S01]  /*10b30*/  FSETP.GEU.AND P3, PT, R65, -126, PT ;  /* 0xc2fc00004100780b */ /* 0x000fe20003f6e000 */
[----:B------:R-:W2:Y:S01]  /*10b40*/  MUFU.EX2 R7, R7 ;  /* 0x0000000700077308 */ /* 0x000ea20000000800 */
[----:B------:R-:W-:Y:S01]  /*10b50*/  FADD R149, R149, R224 ;  /* 0x000000e095957221 */ /* 0x000fe20000000000 */
[----:B------:R-:W-:Y:S01]  /*10b60*/  FADD R129, R56, R97 ;  /* 0x0000006138817221 */ /* 0x000fe20000000000 */
[----:B------:R-:W-:Y:S01]  /*10b70*/  FADD R77, R77, R218 ;  /* 0x000000da4d4d7221 */ /* 0x000fe20000000000 */
[----:B------:R-:W-:Y:S01]  /*10b80*/  @!P2 FMUL R113, R113, 0.5 ;  /* 0x3f0000007171a820 */ /* 0x000fe20000400000 */
[----:B------:R-:W-:Y:S01]  /*10b90*/  FADD R76, R76, R147 ;  /* 0x000000934c4c7221 */ /* 0x000fe20000000000 */
[----:B-1----:R-:W-:Y:S01]  /*10ba0*/  @!P4 FMUL R112, R112, R112 ;  /* 0x000000707070c220 */ /* 0x002fe20000400000 */
[----:B------:R-:W-:Y:S01]  /*10bb0*/  FSETP.GEU.AND P4, PT, R67, -126, PT ;  /* 0xc2fc00004300780b */ /* 0x000fe20003f8e000 */
[----:B------:R1:W3:Y:S01]  /*10bc0*/  MUFU.EX2 R136, R64 ;  /* 0x0000004000887308 */ /* 0x0002e20000000800 */
[----:B------:R-:W-:Y:S01]  /*10bd0*/  FADD R148, R148, R129 ;  /* 0x0000008194947221 */ /* 0x000fe20000000000 */
[----:B------:R-:W-:Y:S01]  /*10be0*/  FADD R137, R85, R112 ;  /* 0x0000007055897221 */ /* 0x000fe20000000000 */
[----:B------:R-:W-:Y:S01]  /*10bf0*/  FADD R220, R141, R220 ;  /* 0x000000dc8ddc7221 */ /* 0x000fe20000000000 */
[----:B------:R-:W-:Y:S01]  /*10c00*/  @!P3 FMUL R65, R65, 0.5 ;  /* 0x3f0000004141b820 */ /* 0x000fe20000400000 */
[----:B------:R-:W-:Y:S01]  /*10c10*/  FADD R224, R217, R148 ;  /* 0x00000094d9e07221 */ /* 0x000fe20000000000 */
[----:B------:R-:W-:Y:S01]  /*10c20*/  FADD R145, R144, R145 ;  /* 0x0000009190917221 */ /* 0x000fe20000000000 */
[----:B------:R-:W-:Y:S01]  /*10c30*/  FADD R77, R77, R220 ;  /* 0x000000dc4d4d7221 */ /* 0x000fe20000000000 */
[----:B------:R4:W5:Y:S01]  /*10c40*/  MUFU.EX2 R129, R65 ;  /* 0x0000004100817308 */ /* 0x0009620000000800 */
[----:B-1----:R-:W-:Y:S01]  /*10c50*/  FADD R64, R33, R88 ;  /* 0x0000005821407221 */ /* 0x002fe20000000000 */
[----:B--2---:R-:W-:Y:S01]  /*10c60*/  @!P6 FMUL R7, R7, R7 ;  /* 0x000000070707e220 */ /* 0x004fe20000400000 */
[----:B------:R-:W-:Y:S01]  /*10c70*/  FSETP.GEU.AND P6, PT, R221, -126, PT ;  /* 0xc2fc0000dd00780b */ /* 0x000fe20003fce000 */
[----:B------:R-:W-:Y:S01]  /*10c80*/  @!P4 FMUL R67, R67, 0.5 ;  /* 0x3f0000004343c820 */ /* 0x000fe20000400000 */
        /* <DEDUP_REMOVED lines=9> */
[----:B----4-:R-:W-:Y:S01]  /*10d20*/  FADD R65, R135, R132 ;  /* 0x0000008487417221 */ /* 0x010fe20000000000 */
[----:B------:R-:W-:Y:S01]  /*10d30*/  FADD R219, R219, R226 ;  /* 0x000000e2dbdb7221 */ /* 0x000fe20000000000 */
[----:B------:R2:W3:Y:S01]  /*10d40*/  MUFU.EX2 R12, R67 ;  /* 0x00000043000c7308 */ /* 0x0004e20000000800 */
[----:B-----5:R-:W-:Y:S01]  /*10d50*/  @!P3 FMUL R129, R129, R129 ;  /* 0x000000818181b220 */ /* 0x020fe20000400000 */
[----:B------:R-:W-:Y:S01]  /*10d60*/  FADD R137, R64, R137 ;  /* 0x0000008940897221 */ /* 0x000fe20000000000 */
[----:B------:R-:W-:Y:S01]  /*10d70*/  FADD R222, R65, R140 ;  /* 0x0000008c41de7221 */ /* 0x000fe20000000000 */
[----:B------:R-:W-:Y:S01]  /*10d80*/  @!P6 FMUL R221, R221, 0.5 ;  /* 0x3f000000dddde820 */ /* 0x000fe20000400000 */
[----:B------:R-:W-:Y:S01]  /*10d90*/  FADD R65, R79, R136 ;  /* 0x000000884f417221 */ /* 0x000fe20000000000 */
[----:B------:R-:W-:Y:S01]  /*10da0*/  FADD R81, R81, R224 ;  /* 0x000000e051517221 */ /* 0x000fe20000000000 */
[----:B------:R-:W-:Y:S01]  /*10db0*/  @!P5 FMUL R66, R66, 0.5 ;  /* 0x3f0000004242d820 */ /* 0x000fe20000400000 */
[----:B------:R-:W4:Y:S01]  /*10dc0*/  MUFU.EX2 R64, R221 ;  /* 0x000000dd00407308 */ /* 0x000f220000000800 */
[----:B-1----:R-:W-:Y:S01]  /*10dd0*/  @!P2 FMUL R113, R113, R113 ;  /* 0x000000717171a220 */ /* 0x002fe20000400000 */
[----:B--2---:R-:W-:Y:S01]  /*10de0*/  FADD R67, R216, R129 ;  /* 0x00000081d8437221 */ /* 0x004fe20000000000 */
[----:B------:R-:W-:Y:S01]  /*10df0*/  FADD R222, R137, R222 ;  /* 0x000000de89de7221 */ /* 0x000fe20000000000 */
[----:B------:R-:W-:Y:S01]  /*10e00*/  FADD R80, R80, R219 ;  /* 0x000000db50507221 */ /* 0x000fe20000000000 */
[----:B------:R-:W-:Y:S01]  /*10e10*/  FADD R140, R68, R113 ;  /* 0x00000071448c7221 */ /* 0x000fe20000000000 */
[----:B------:R-:W-:Y:S01]  /*10e20*/  FADD R76, R76, R145 ;  /* 0x000000914c4c7221 */ /* 0x000fe20000000000 */
[----:B------:R-:W-:Y:S01]  /*10e30*/  FADD R222, R151, R222 ;  /* 0x000000de97de7221 */ /* 0x000fe20000000000 */
[----:B------:R-:W1:Y:S01]  /*10e40*/  MUFU.EX2 R137, R66 ;  /* 0x0000004200897308 */ /* 0x000e620000000800 */
[----:B---3--:R-:W-:Y:S01]  /*10e50*/  @!P4 FMUL R12, R12, R12 ;  /* 0x0000000c0c0cc220 */ /* 0x008fe20000400000 */
[----:B------:R-:W-:Y:S01]  /*10e60*/  FADD R65, R65, R140 ;  /* 0x0000008c41417221 */ /* 0x000fe20000000000 */
[----:B------:R-:W-:Y:S01]  /*10e70*/  FADD R81, R81, R222 ;  /* 0x000000de51517221 */ /* 0x000fe20000000000 */
[----:B------:R-:W-:Y:S01]  /*10e80*/  FADD R77, R77, R76 ;  /* 0x0000004c4d4d7221 */ /* 0x000fe20000000000 */
[----:B------:R-:W-:Y:S01]  /*10e90*/  FADD R148, R89, R12 ;  /* 0x0000000c59947221 */ /* 0x000fe20000000000 */
[----:B------:R-:W-:-:S02]  /*10ea0*/  F2FP.F16.F32.PACK_AB R35, R42, R35 ;  /* 0x000000232a23723e */ /* 0x000fc400000000ff */
[----:B------:R-:W-:Y:S01]  /*10eb0*/  F2FP.F16.F32.PACK_AB R76, R33, R32 ;  /* 0x00000020214c723e */ /* 0x000fe200000000ff */
[----:B------:R-:W-:Y:S01]  /*10ec0*/  FADD R148, R67, R148 ;  /* 0x0000009443947221 */ /* 0x000fe20000000000 */
[----:B----4-:R-:W-:Y:S01]  /*10ed0*/  @!P6 FMUL R64, R64, R64 ;  /* 0x000000404040e220 */ /* 0x010fe20000400000 */
[----:B------:R-:W-:Y:S02]  /*10ee0*/  F2FP.F16.F32.PACK_AB R42, R68, R49 ;  /* 0x00000031442a723e */ /* 0x000fe400000000ff */
[----:B------:R-:W-:Y:S01]  /*10ef0*/  FADD R148, R65, R148 ;  /* 0x0000009441947221 */ /* 0x000fe20000000000 */
[----:B------:R-:W-:Y:S01]  /*10f00*/  F2FP.F16.F32.PACK_AB R65, R14, R11 ;  /* 0x0000000b0e41723e */ /* 0x000fe200000000ff */
[----:B------:R-:W-:Y:S01]  /*10f10*/  FFMA R3, R64, R3, R77 ;  /* 0x0000000340037223 */ /* 0x000fe2000000004d */
[----:B------:R-:W-:Y:S01]  /*10f20*/  SHF.L.U32 R11, R2, 0x1f, RZ ;  /* 0x0000001f020b7819 */ /* 0x000fe200000006ff */
[----:B------:R-:W-:Y:S01]  /*10f30*/  FADD R149, R149, R148 ;  /* 0x0000009495957221 */ /* 0x000fe20000000000 */
[----:B-1----:R-:W-:Y:S01]  /*10f40*/  @!P5 FMUL R137, R137, R137 ;  /* 0x000000898989d220 */ /* 0x002fe20000400000 */
[-C--:B------:R-:W-:Y:S01]  /*10f50*/  FMUL R154, R154, R64.reuse ;  /* 0x000000409a9a7220 */ /* 0x080fe20000400000 */
[-C--:B------:R-:W-:Y:S01]  /*10f60*/  FMUL R155, R155, R64.reuse ;  /* 0x000000409b9b7220 */ /* 0x080fe20000400000 */
[----:B------:R-:W-:Y:S01]  /*10f70*/  FADD R80, R80, R149 ;  /* 0x0000009550507221 */ /* 0x000fe20000000000 */
[-C--:B------:R-:W-:Y:S01]  /*10f80*/  FMUL R158, R158, R64.reuse ;  /* 0x000000409e9e7220 */ /* 0x080fe20000400000 */
[-C--:B------:R-:W-:Y:S01]  /*10f90*/  FMUL R159, R159, R64.reuse ;  /* 0x000000409f9f7220 */ /* 0x080fe20000400000 */
[-C--:B------:R-:W-:Y:S01]  /*10fa0*/  FMUL R162, R162, R64.reuse ;  /* 0x00000040a2a27220 */ /* 0x080fe20000400000 */
[----:B------:R-:W-:Y:S01]  /*10fb0*/  FADD R80, R81, R80 ;  /* 0x0000005051507221 */ /* 0x000fe20000000000 */
        /* <DEDUP_REMOVED lines=27> */
[----:B------:R-:W-:Y:S01]  /*11170*/  FFMA R4, R137, R4, R80 ;  /* 0x0000000489047223 */ /* 0x000fe20000000050 */
[----:B------:R-:W-:Y:S01]  /*11180*/  F2FP.F16.F32.PACK_AB R64, R25, R24 ;  /* 0x000000181940723e */ /* 0x000fe200000000ff */
[----:B------:R1:W2:Y:S01]  /*11190*/  SYNCS.PHASECHK.TRANS64.TRYWAIT P2, [UR5+0x58000], R11 ;  /* 0x0580000bff0075a7 */ /* 0x0002a20008040145 */
[----:B------:R-:W-:Y:S01]  /*111a0*/  F2FP.F16.F32.PACK_AB R59, R70, R59 ;  /* 0x0000003b463b723e */ /* 0x000fe200000000ff */
[----:B------:R-:W-:Y:S01]  /*111b0*/  FMUL R152, R152, R137 ;  /* 0x0000008998987220 */ /* 0x000fe20000400000 */
[----:B------:R-:W-:Y:S01]  /*111c0*/  F2FP.F16.F32.PACK_AB R80, R146, R83 ;  /* 0x000000539250723e */ /* 0x000fe200000000ff */
[----:B------:R-:W-:Y:S01]  /*111d0*/  FMUL R153, R153, R137 ;  /* 0x0000008999997220 */ /* 0x000fe20000400000 */
[----:B------:R-:W-:Y:S01]  /*111e0*/  F2FP.F16.F32.PACK_AB R25, R30, R23 ;  /* 0x000000171e19723e */ /* 0x000fe200000000ff */
[-C--:B------:R-:W-:Y:S01]  /*111f0*/  FMUL R156, R156, R137.reuse ;  /* 0x000000899c9c7220 */ /* 0x080fe20000400000 */
[----:B------:R-:W-:Y:S01]  /*11200*/  F2FP.F16.F32.PACK_AB R32, R57, R52 ;  /* 0x000000343920723e */ /* 0x000fe200000000ff */
[-C--:B------:R-:W-:Y:S01]  /*11210*/  FMUL R157, R157, R137.reuse ;  /* 0x000000899d9d7220 */ /* 0x080fe20000400000 */
        /* <DEDUP_REMOVED lines=15> */
[----:B------:R-:W-:Y:S01]  /*11310*/  FMUL R173, R173, R137 ;  /* 0x00000089adad7220 */ /* 0x000fe20000400000 */
[----:B------:R-:W-:Y:S01]  /*11320*/  F2FP.F16.F32.PACK_AB R34, R60, R41 ;  /* 0x000000293c22723e */ /* 0x000fe200000000ff */
[----:B------:R-:W-:Y:S01]  /*11330*/  FMUL R176, R176, R137 ;  /* 0x00000089b0b07220 */ /* 0x000fe20000400000 */
        /* <DEDUP_REMOVED lines=58> */
[----:B------:R-:W-:Y:S01]  /*116e0*/  F2FP.F16.F32.PACK_AB R114, R12, R7 ;  /* 0x000000070c72723e */ /* 0x000fe200000000ff */
[----:B-12---:R-:W-:Y:S06]  /*116f0*/  @!P0 BRA `(.L_x_39) ;  /* 0x0000000000048947 */ /* 0x006fec0003800000 */
[----:B------:R-:W-:Y:S01]  /*11700*/  BPT.TRAP 0x1 ;  /* 0x000000040000795c */ /* 0x000fe20000300000 */
.L_x_39:
[----:B------:R-:W-:Y:S05]  /*11710*/  @P2 BRA `(.L_x_40) ;  /* 0x0000000000082947 */ /* 0x000fea0003800000 */
[----:B------:R-:W1:Y:S02]  /*11720*/  SYNCS.PHASECHK.TRANS64.TRYWAIT P2, [UR5+0x58000], R11 ;  /* 0x0580000bff0075a7 */ /* 0x000e640008040145 */
[----:B-1----:R-:W-:Y:S05]  /*11730*/  @!P2 BRA `(.L_x_41) ;  /* 0x000000380030a947 */ /* 0x002fea0003800000 */
.L_x_40:
        /* <DEDUP_REMOVED lines=83> */
.L_x_42:
[----:B------:R-:W-:-:S04]  /*11c70*/  ULEA UR5, UR46, UR37, 0x3 ;  /* 0x000000252e057291 */ /* 0x000fc8000f8e183f */
[----:B------:R-:W-:-:S04]  /*11c80*/  UIADD3 UR5, UR5, 0x58028, URZ ;  /* 0x0005802805057890 */ /* 0x000fc8000fffe03f */
[----:B------:R-:W-:-:S09]  /*11c90*/  UPRMT UR5, URZ, 0x654, UR5 ;  /* 0x000006543f057896 */ /* 0x000fd20008000005 */
[----:B------:R-:W-:Y:S01]  /*11ca0*/  SYNCS.ARRIVE.TRANS64.RED.A1T0 RZ, [UR5], RZ ;  /* 0x000000ffffff79a7 */ /* 0x000fe20008100405 */
[----:B------:R-:W-:Y:S05]  /*11cb0*/  @P1 BRA `(.L_x_43) ;  /* 0x0000000000041947 */ /* 0x000fea0003800000 */
[----:B------:R-:W-:Y:S01]  /*11cc0*/  BPT.TRAP 0x1 ;  /* 0x000000040000795c */ /* 0x000fe20000300000 */
.L_x_43:
[----:B------:R-:W-:-:S04]  /*11cd0*/  UIADD3 UR46, UR46, 0x1, URZ ;  /* 0x000000012e2e7890 */ /* 0x000fc8000fffe03f */
[----:B------:R-:W-:-:S04]  /*11ce0*/  UISETP.NE.AND UP0, UPT, UR46, 0x5, UPT ;  /* 0x000000052e00788c */ /* 0x000fc8000bf05270 */
[----:B------:R-:W-:Y:S01]  /*11cf0*/  USEL UR46, UR46, URZ, UP0 ;  /* 0x0000003f2e2e7287 */ /* 0x000fe20008000000 */
[----:B------:R-:W-:Y:S11]  /*11d00*/  @!P0 BRA `(.L_x_44) ;  /* 0x0000000000048947 */ /* 0x000ff60003800000 */
[----:B------:R-:W-:Y:S01]  /*11d10*/  BPT.TRAP 0x1 ;  /* 0x000000040000795c */ /* 0x000fe20000300000 */
.L_x_44:
[----:B------:R-:W-:-:S04]  /*11d20*/  ULEA UR5, UR46, UR37, 0x3 ;  /* 0x000000252e057291 */ /* 0x000fc8000f8e183f */
[----:B------:R-:W-:-:S04]  /*11d30*/  UIADD3 UR5, UR5, 0x58028, URZ ;  /* 0x0005802805057890 */ /* 0x000fc8000fffe03f */
[----:B------:R-:W-:-:S09]  /*11d40*/  UPRMT UR5, URZ, 0x654, UR5 ;  /* 0x000006543f057896 */ /* 0x000fd20008000005 */
[----:B------:R-:W-:Y:S01]  /*11d50*/  SYNCS.ARRIVE.TRANS64.RED.A1T0 RZ, [UR5], RZ ;  /* 0x000000ffffff79a7 */ /* 0x000fe20008100405 */
[----:B------:R-:W-:Y:S05]  /*11d60*/  @P1 BRA `(.L_x_45) ;  /* 0x0000000000041947 */ /* 0x000fea0003800000 */
[----:B------:R-:W-:Y:S01]  /*11d70*/  BPT.TRAP 0x1 ;  /* 0x000000040000795c */ /* 0x000fe20000300000 */
.L_x_45:
        /* <DEDUP_REMOVED lines=9> */
[----:B------:R-:W-:Y:S01]  /*11e10*/  MOV R5, R10 ;  /* 0x0000000a00057202 */ /* 0x000fe20000000f00 */
[----:B------:R-:W-:-:S02]  /*11e20*/  USEL UR46, UR46, URZ, UP0 ;  /* 0x0000003f2e2e7287 */ /* 0x000fc40008000000 */
[----:B------:R-:W-:Y:S02]  /*11e30*/  USEL UR45, UR4, URZ, UP1 ;  /* 0x0000003f042d7287 */ /* 0x000fe40008800000 */
[----:B------:R-:W-:Y:S01]  /*11e40*/  LOP3.LUT R2, R2, UR5, RZ, 0x3c, !PT ;  /* 0x0000000502027c12 */ /* 0x000fe2000f8e3cff */
[----:B------:R-:W-:Y:S09]  /*11e50*/  @P2 BRA `(.L_x_46) ;  /* 0xffffffa000782947 */ /* 0x000ff2000383ffff */
.L_x_35:
[----:B------:R-:W2:Y:S01]  /*11e60*/  SHFL.BFLY PT, R5, R4, 0x1, 0x1f ;  /* 0x0c201f0004057f89 */ /* 0x000ea200000e0000 */
[----:B------:R-:W-:Y:S01]  /*11e70*/  BSSY B0, `(.L_x_47) ;  /* 0x0000024000007945 */ /* 0x000fe20003800000 */
[----:B------:R-:W-:Y:S02]  /*11e80*/  MOV R7, 0x7f800000 ;  /* 0x7f80000000077802 */ /* 0x000fe40000000f00 */
[----:B------:R-:W3:Y:S01]  /*11e90*/  SHFL.BFLY PT, R0, R3, 0x1, 0x1f ;  /* 0x0c201f0003007f89 */ /* 0x000ee200000e0000 */
[----:B------:R-:W-:Y:S02]  /*11ea0*/  MOV R9, 0x3f800000 ;  /* 0x3f80000000097802 */ /* 0x000fe40000000f00 */
[----:B-1----:R-:W-:Y:S01]  /*11eb0*/  MOV R11, 0x7f800000 ;  /* 0x7f800000000b7802 */ /* 0x002fe20000000f00 */
[----:B--2---:R-:W-:Y:S01]  /*11ec0*/  FADD R5, R5, R4 ;  /* 0x0000000405057221 */ /* 0x004fe20000000000 */
[----:B---3--:R-:W-:-:S04]  /*11ed0*/  FADD R16, R0, R3 ;  /* 0x0000000300107221 */ /* 0x008fc80000000000 */
[----:B------:R-:W1:Y:S01]  /*11ee0*/  SHFL.BFLY PT, R2, R5, 0x2, 0x1f ;  /* 0x0c401f0005027f89 */ /* 0x000e6200000e0000 */
[----:B------:R-:W-:-:S03]  /*11ef0*/  MOV R0, 0x3f800000 ;  /* 0x3f80000000007802 */ /* 0x000fc60000000f00 */
[----:B------:R-:W2:Y:S01]  /*11f00*/  SHFL.BFLY PT, R17, R16, 0x2, 0x1f ;  /* 0x0c401f0010117f89 */ /* 0x000ea200000e0000 */
[C---:B-1----:R-:W-:Y:S01]  /*11f10*/  FSETP.NE.AND P0, PT, R5.reuse, -R2, PT ;  /* 0x800000020500720b */ /* 0x042fe20003f05000 */
[----:B------:R-:W-:Y:S01]  /*11f20*/  FADD R2, R5, R2 ;  /* 0x0000000205027221 */ /* 0x000fe20000000000 */
[----:B--2---:R-:W-:-:S11]  /*11f30*/  FADD R6, R16, R17 ;  /* 0x0000001110067221 */ /* 0x004fd60000000000 */
[----:B------:R-:W-:Y:S05]  /*11f40*/  @!P0 BRA `(.L_x_48) ;  /* 0x0000000000588947 */ /* 0x000fea0003800000 */
[----:B------:R-:W-:Y:S01]  /*11f50*/  MOV R4, R2 ;  /* 0x0000000200047202 */ /* 0x000fe20000000f00 */
[----:B------:R-:W-:Y:S03]  /*11f60*/  BSSY B1, `(.L_x_49) ;  /* 0x000000d000017945 */ /* 0x000fe60003800000 */
[----:B------:R-:W-:-:S04]  /*11f70*/  IADD3 R0, R4, 0x1800000, RZ ;  /* 0x0180000004007810 */ /* 0x000fc80007ffe0ff */
[----:B------:R-:W-:-:S04]  /*11f80*/  LOP3.LUT R0, R0, 0x7f800000, RZ, 0xc0, !PT ;  /* 0x7f80000000007812 */ /* 0x000fc800078ec0ff */
[----:B------:R-:W-:-:S13]  /*11f90*/  ISETP.GT.U32.AND P0, PT, R0, 0x1ffffff, PT ;  /* 0x01ffffff0000780c */ /* 0x000fda0003f04070 */
[----:B------:R-:W-:Y:S05]  /*11fa0*/  @P0 BRA `(.L_x_50) ;  /* 0x0000000000100947 */ /* 0x000fea0003800000 */
[----:B------:R-:W-:Y:S02]  /*11fb0*/  MOV R2, R4 ;  /* 0x0000000400027202 */ /* 0x000fe40000000f00 */
[----:B------:R-:W-:-:S07]  /*11fc0*/  MOV R15, 0x11fe0 ;  /* 0x00011fe0000f7802 */ /* 0x000fce0000000f00 */
[----:B------:R-:W-:Y:S05]  /*11fd0*/  CALL.REL.NOINC `($__internal_0_$__cuda_sm20_rcp_rn_f32_slowpath) ;  /* 0x0000003000b07944 */ /* 0x000fea0003c00000 */
[----:B------:R-:W-:Y:S05]  /*11fe0*/  BRA `(.L_x_51) ;  /* 0x0000000000107947 */ /* 0x000fea0003800000 */
.L_x_50:
[----:B------:R-:W1:Y:S02]  /*11ff0*/  MUFU.RCP R3, R4 ;  /* 0x0000000400037308 */ /* 0x000e640000001000 */
[----:B-1----:R-:W-:-:S04]  /*12000*/  FFMA R0, R4, R3, -1 ;  /* 0xbf80000004007423 */ /* 0x002fc80000000003 */
[----:B------:R-:W-:-:S04]  /*12010*/  FADD.FTZ R0, -R0, -RZ ;  /* 0x800000ff00007221 */ /* 0x000fc80000010100 */
[----:B------:R-:W-:-:S07]  /*12020*/  FFMA R0, R3, R0, R3 ;  /* 0x0000000003007223 */ /* 0x000fce0000000003 */
.L_x_51:
[----:B------:R-:W-:Y:S05]  /*12030*/  BSYNC B1 ;  /* 0x0000000000017941 */ /* 0x000fea0003800000 */
.L_x_49:
[----:B------:R-:W-:Y:S01]  /*12040*/  FSETP.GEU.AND P0, PT, |R4|, 1.175494350822287508e-38, PT ;  /* 0x008000000400780b */ /* 0x000fe20003f0e200 */
[----:B------:R-:W-:-:S12]  /*12050*/  ULDC UR4, c[0x0][0x600] ;  /* 0x0001800000047ab9 */ /* 0x000fd80000000800 */
[----:B------:R-:W-:-:S04]  /*12060*/  @!P0 FMUL R4, R4, 16777216 ;  /* 0x4b80000004048820 */ /* 0x000fc80000400000 */
[----:B------:R-:W1:Y:S02]  /*12070*/  MUFU.LG2 R2, R4 ;  /* 0x0000000400027308 */ /* 0x000e640000000c00 */
[----:B-1----:R-:W-:-:S04]  /*12080*/  @!P0 FADD R2, R2, -24 ;  /* 0xc1c0000002028421 */ /* 0x002fc80000000000 */
[----:B------:R-:W-:-:S04]  /*12090*/  FMUL R11, R2, 0.69314718246459960938 ;  /* 0x3f317218020b7820 */ /* 0x000fc80000400000 */
[----:B------:R-:W-:-:S07]  /*120a0*/  FFMA R11, R8, UR4, R11 ;  /* 0x00000004080b7c23 */ /* 0x000fce000800000b */
.L_x_48:
[----:B------:R-:W-:Y:S05]  /*120b0*/  BSYNC B0 ;  /* 0x0000000000007941 */ /* 0x000fea0003800000 */
.L_x_47:
[----:B------:R-:W-:Y:S01]  /*120c0*/  FSETP.NE.AND P0, PT, R16, -R17, PT ;  /* 0x800000111000720b */ /* 0x000fe20003f05000 */
[----:B------:R-:W-:Y:S01]  /*120d0*/  ULDC UR4, c[0x0][0x608] ;  /* 0x0001820000047ab9 */ /* 0x000fe20000000800 */
[----:B------:R-:W-:Y:S01]  /*120e0*/  BSSY B0, `(.L_x_52) ;  /* 0x0000039000007945 */ /* 0x000fe20003800000 */
[----:B------:R-:W-:-:S04]  /*120f0*/  FMUL R0, R0, UR4 ;  /* 0x0000000400007c20 */ /* 0x000fc80008400000 */
        /* <DEDUP_REMOVED lines=32> */
[----:B------:R-:W-:Y:S06]  /*12300*/  @!P0 BRA `(.L_x_53) ;  /* 0x0000000000588947 */ /* 0x000fec0003800000 */
[----:B------:R-:W-:Y:S01]  /*12310*/  IADD3 R0, R6, 0x1800000, RZ ;  /* 0x0180000006007810 */ /* 0x000fe20007ffe0ff */
[----:B------:R-:W-:Y:S03]  /*12320*/  BSSY B1, `(.L_x_54) ;  /* 0x000000d000017945 */ /* 0x000fe60003800000 */
[----:B------:R-:W-:-:S04]  /*12330*/  LOP3.LUT R0, R0, 0x7f800000, RZ, 0xc0, !PT ;  /* 0x7f80000000007812 */ /* 0x000fc800078ec0ff */
[----:B------:R-:W-:-:S13]  /*12340*/  ISETP.GT.U32.AND P0, PT, R0, 0x1ffffff, PT ;  /* 0x01ffffff0000780c */ /* 0x000fda0003f04070 */
[----:B------:R-:W-:Y:S05]  /*12350*/  @P0 BRA `(.L_x_55) ;  /* 0x0000000000140947 */ /* 0x000fea0003800000 */
[----:B------:R-:W-:Y:S02]  /*12360*/  MOV R2, R6 ;  /* 0x0000000600027202 */ /* 0x000fe40000000f00 */
[----:B------:R-:W-:-:S07]  /*12370*/  MOV R15, 0x12390 ;  /* 0x00012390000f7802 */ /* 0x000fce0000000f00 */
[----:B------:R-:W-:Y:S05]  /*12380*/  CALL.REL.NOINC `($__internal_0_$__cuda_sm20_rcp_rn_f32_slowpath) ;  /* 0x0000002c00c47944 */ /* 0x000fea0003c00000 */
[----:B------:R-:W-:Y:S01]  /*12390*/  MOV R9, R0 ;  /* 0x0000000000097202 */ /* 0x000fe20000000f00 */
[----:B------:R-:W-:Y:S06]  /*123a0*/  BRA `(.L_x_56) ;  /* 0x0000000000107947 */ /* 0x000fec0003800000 */
.L_x_55:
[----:B------:R-:W1:Y:S02]  /*123b0*/  MUFU.RCP R9, R6 ;  /* 0x0000000600097308 */ /* 0x000e640000001000 */
[----:B-1----:R-:W-:-:S04]  /*123c0*/  FFMA R0, R6, R9, -1 ;  /* 0xbf80000006007423 */ /* 0x002fc80000000009 */
[----:B------:R-:W-:-:S04]  /*123d0*/  FADD.FTZ R0, -R0, -RZ ;  /* 0x800000ff00007221 */ /* 0x000fc80000010100 */
[----:B------:R-:W-:-:S07]  /*123e0*/  FFMA R9, R9, R0, R9 ;  /* 0x0000000009097223 */ /* 0x000fce0000000009 */
.L_x_56:
[----:B------:R-:W-:Y:S05]  /*123f0*/  BSYNC B1 ;  /* 0x0000000000017941 */ /* 0x000fea0003800000 */
.L_x_54:
[----:B------:R-:W-:Y:S01]  /*12400*/  FSETP.GEU.AND P0, PT, |R6|, 1.175494350822287508e-38, PT ;  /* 0x008000000600780b */ /* 0x000fe20003f0e200 */
[----:B------:R-:W-:-:S12]  /*12410*/  ULDC UR4, c[0x0][0x600] ;  /* 0x0001800000047ab9 */ /* 0x000fd80000000800 */
[----:B------:R-:W-:-:S04]  /*12420*/  @!P0 FMUL R6, R6, 16777216 ;  /* 0x4b80000006068820 */ /* 0x000fc80000400000 */
[----:B------:R-:W1:Y:S02]  /*12430*/  MUFU.LG2 R0, R6 ;  /* 0x0000000600007308 */ /* 0x000e640000000c00 */
[----:B-1----:R-:W-:-:S04]  /*12440*/  @!P0 FADD R0, R0, -24 ;  /* 0xc1c0000000008421 */ /* 0x002fc80000000000 */
[----:B------:R-:W-:-:S04]  /*12450*/  FMUL R7, R0, 0.69314718246459960938 ;  /* 0x3f31721800077820 */ /* 0x000fc80000400000 */
[----:B------:R-:W-:-:S07]  /*12460*/  FFMA R7, R10, UR4, R7 ;  /* 0x000000040a077c23 */ /* 0x000fce0008000007 */
.L_x_53:
[----:B------:R-:W-:Y:S05]  /*12470*/  BSYNC B0 ;  /* 0x0000000000007941 */ /* 0x000fea0003800000 */
.L_x_52:
[----:B------:R-:W-:Y:S01]  /*12480*/  UISETP.NE.AND UP0, UPT, UR36, 0x1, UPT ;  /* 0x000000012400788c */ /* 0x000fe2000bf05270 */
[----:B------:R-:W1:Y:S01]  /*12490*/  S2R R2, SR_TID.X ;  /* 0x0000000000027919 */ /* 0x000e620000002100 */
[----:B------:R-:W-:Y:S02]  /*124a0*/  UIADD3 UR4, UR37, 0x58090, URZ ;  /* 0x0005809025047890 */ /* 0x000fe4000fffe03f */
[----:B------:R-:W-:Y:S02]  /*124b0*/  USEL UR5, URZ, 0x1, UP0 ;  /* 0x000000013f057887 */ /* 0x000fe40008000000 */
[----:B------:R-:W-:Y:S01]  /*124c0*/  ULEA UR4, UR36, UR4, 0x3 ;  /* 0x0000000424047291 */ /* 0x000fe2000f8e183f */
[----:B------:R-:W-:-:S03]  /*124d0*/  ULDC.64 UR8, c[0x0][0x208] ;  /* 0x0000820000087ab9 */ /* 0x000fc60000000a00 */
[----:B------:R-:W-:Y:S01]  /*124e0*/  MOV R0, UR5 ;  /* 0x0000000500007c02 */ /* 0x000fe20008000f00 */
[----:B------:R-:W-:Y:S02]  /*124f0*/  ULDC UR5, c[0x0][0x608] ;  /* 0x0001820000057ab9 */ /* 0x000fe40000000800 */
[----:B------:R-:W-:Y:S01]  /*12500*/  FMUL R9, R9, UR5 ;  /* 0x0000000509097c20 */ /* 0x000fe20008400000 */
[----:B------:R-:W-:-:S04]  /*12510*/  SHF.L.U32 R0, R0, 0x1f, RZ ;  /* 0x0000001f00007819 */ /* 0x000fc800000006ff */
[----:B------:R-:W2:Y:S01]  /*12520*/  SYNCS.PHASECHK.TRANS64.TRYWAIT P0, [UR4+0x8], R0 ;  /* 0x00000800ff0075a7 */ /* 0x000ea20008000144 */
[C---:B-1----:R-:W-:Y:S02]  /*12530*/  LOP3.LUT P1, RZ, R2.reuse, 0x3, RZ, 0xc0, !PT ;  /* 0x0000000302ff7812 */ /* 0x042fe4000782c0ff */
[----:B------:R-:W-:Y:S01]  /*12540*/  LOP3.LUT R16, R2, 0x7f, RZ, 0xc0, !PT ;  /* 0x0000007f02107812 */ /* 0x000fe200078ec0ff */
[----:B--2---:R-:W-:Y:S10]  /*12550*/  @!P0 BRA `(.L_x_57) ;  /* 0x0000002800c08947 */ /* 0x004ff40003800000 */
.L_x_111:
[----:B------:R-:W-:Y:S01]  /*12560*/  USHF.L.U32 UR42, UR39, 0x6, URZ ;  /* 0x00000006272a7899 */ /* 0x000fe2000800063f */
[----:B------:R-:W-:Y:S01]  /*12570*/  BSSY B0, `(.L_x_58) ;  /* 0x0000018000007945 */ /* 0x000fe20003800000 */
[----:B------:R-:W-:-:S03]  /*12580*/  SHF.R.U32.HI R17, RZ, 0x5, R16 ;  /* 0x00000005ff117819 */ /* 0x000fc60000011610 */
[----:B------:R-:W-:Y:S07]  /*12590*/  @P1 BRA `(.L_x_59) ;  /* 0x0000000000541947 */ /* 0x000fee0003800000 */
[----:B------:R-:W2:Y:S01]  /*125a0*/  S2UR UR4, SR_CTAID.Y ;  /* 0x00000000000479c3 */ /* 0x000ea20000002600 */
[----:B-1----:R-:W-:Y:S01]  /*125b0*/  SHF.R.U32.HI R0, RZ, 0x2, R2 ;  /* 0x00000002ff007819 */ /* 0x002fe20000011602 */
[----:B------:R-:W-:Y:S01]  /*125c0*/  ULDC.64 UR6, c[0x0][0x688] ;  /* 0x0001a20000067ab9 */ /* 0x000fe20000000a00 */
[----:B------:R-:W-:Y:S02]  /*125d0*/  SHF.L.U32 R3, R17, 0x4, RZ ;  /* 0x0000000411037819 */ /* 0x000fe400000006ff */
[----:B------:R-:W-:-:S03]  /*125e0*/  LOP3.LUT R0, R0, 0x7, RZ, 0xc0, !PT ;  /* 0x0000000700007812 */ /* 0x000fc600078ec0ff */
[----:B------:R-:W1:Y:S01]  /*125f0*/  S2UR UR5, SR_CTAID.Z ;  /* 0x00000000000579c3 */ /* 0x000e620000002700 */
[----:B------:R-:W-:-:S04]  /*12600*/  LOP3.LUT R0, R3, 0xfffffff0, R0, 0xe2, !PT ;  /* 0xfffffff003007812 */ /* 0x000fc800078ee200 */
[----:B------:R-:W-:-:S04]  /*12610*/  IADD3 R3, R0, UR42, RZ ;  /* 0x0000002a00037c10 */ /* 0x000fc8000fffe0ff */
[----:B------:R-:W-:Y:S01]  /*12620*/  IADD3 R2, R3, 0x8, RZ ;  /* 0x0000000803027810 */ /* 0x000fe20007ffe0ff */
[----:B--2---:R-:W-:-:S04]  /*12630*/  UIMAD UR4, UR4, UR6, UR42 ;  /* 0x00000006040472a4 */ /* 0x004fc8000f8e022a */
[----:B-1----:R-:W-:-:S03]  /*12640*/  UIMAD UR4, UR5, UR7, UR4 ;  /* 0x00000007050472a4 */ /* 0x002fc6000f8e0204 */
[----:B------:R-:W-:Y:S02]  /*12650*/  ULDC UR5, c[0x0][0x288] ;  /* 0x0000a20000057ab9 */ /* 0x000fe40000000800 */
[----:B------:R-:W-:Y:S02]  /*12660*/  ISETP.GE.U32.AND P0, PT, R3, UR5, PT ;  /* 0x0000000503007c0c */ /* 0x000fe4000bf06070 */
[----:B------:R-:W-:Y:S02]  /*12670*/  IADD3 R0, P2, R0, UR4, RZ ;  /* 0x0000000400007c10 */ /* 0x000fe4000ff5e0ff */
[----:B------:R-:W-:Y:S01]  /*12680*/  ISETP.GE.U32.AND P1, PT, R2, UR5, PT ;  /* 0x0000000502007c0c */ /* 0x000fe2000bf26070 */
[----:B------:R-:W-:Y:S01]  /*12690*/  ULDC.64 UR4, c[0x0][0x680] ;  /* 0x0001a00000047ab9 */ /* 0x000fe20000000a00 */
[----:B------:R-:W-:Y:S02]  /*126a0*/  IADD3.X R3, RZ, RZ, RZ, P2, !PT ;  /* 0x000000ffff037210 */ /* 0x000fe400017fe4ff */
[----:B------:R-:W-:-:S04]  /*126b0*/  LEA R2, P2, R0, UR4, 0x2 ;  /* 0x0000000400027c11 */ /* 0x000fc8000f8410ff */
[----:B------:R-:W-:-:S05]  /*126c0*/  LEA.HI.X R3, R0, UR5, R3, 0x2, P2 ;  /* 0x0000000500037c11 */ /* 0x000fca00090f1403 */
[----:B------:R2:W-:Y:S04]  /*126d0*/  @!P0 STG.E desc[UR8][R2.64], R11 ;  /* 0x0000000b02008986 */ /* 0x0005e8000c101908 */
[----:B------:R2:W-:Y:S02]  /*126e0*/  @!P1 STG.E desc[UR8][R2.64+0x20], R7 ;  /* 0x0000200702009986 */ /* 0x0005e4000c101908 */
.L_x_59:
[----:B------:R-:W-:Y:S05]  /*126f0*/  BSYNC B0 ;  /* 0x0000000000007941 */ /* 0x000fea0003800000 */
.L_x_58:
[----:B------:R-:W-:Y:S01]  /*12700*/  ULDC.64 UR4, c[0x0][0x730] ;  /* 0x0001cc0000047ab9 */ /* 0x000fe20000000a00 */
[-C--:B------:R-:W-:Y:S01]  /*12710*/  FMUL R154, R154, R9.reuse ;  /* 0x000000099a9a7220 */ /* 0x080fe20000400000 */
[----:B------:R-:W-:Y:S01]  /*12720*/  ISETP.NE.U32.AND P0, PT, RZ, UR4, PT ;  /* 0x00000004ff007c0c */ /* 0x000fe2000bf05070 */
[-C--:B------:R-:W-:Y:S01]  /*12730*/  FMUL R24, R155, R9.reuse ;  /* 0x000000099b187220 */ /* 0x080fe20000400000 */
[-C--:B------:R-:W-:Y:S01]  /*12740*/  FMUL R158, R158, R9.reuse ;  /* 0x000000099e9e7220 */ /* 0x080fe20000400000 */
[-C--:B------:R-:W-:Y:S01]  /*12750*/  FMUL R26, R159, R9.reuse ;  /* 0x000000099f1a7220 */ /* 0x080fe20000400000 */
[----:B------:R-:W-:Y:S01]  /*12760*/  ISETP.NE.AND.EX P0, PT, RZ, UR5, PT, P0 ;  /* 0x00000005ff007c0c */ /* 0x000fe2000bf05300 */
        /* <DEDUP_REMOVED lines=28> */
[----:B------:R-:W-:Y:S06]  /*12930*/  @P0 BRA `(.L_x_60) ;  /* 0x0000000000200947 */ /* 0x000fec0003800000 */
[----:B------:R-:W-:Y:S02]  /*12940*/  ULDC.64 UR4, c[0x0][0x728] ;  /* 0x0001ca0000047ab9 */ /* 0x000fe40000000a00 */
[----:B------:R-:W-:-:S04]  /*12950*/  ISETP.NE.U32.AND P0, PT, RZ, UR4, PT ;  /* 0x00000004ff007c0c */ /* 0x000fc8000bf05070 */
[----:B------:R-:W-:-:S13]  /*12960*/  ISETP.NE.AND.EX P0, PT, RZ, UR5, PT, P0 ;  /* 0x00000005ff007c0c */ /* 0x000fda000bf05300 */
[----:B------:R-:W-:Y:S05]  /*12970*/  @!P0 BRA `(.L_x_61) ;  /* 0x00000000000c8947 */ /* 0x000fea0003800000 */
[----:B-12---:R-:W1:Y:S02]  /*12980*/  LDC.64 R2, c[0x0][0x728] ;  /* 0x0001ca00ff027b82 */ /* 0x006e640000000a00 */
[----:B-1----:R4:W5:Y:S01]  /*12990*/  LDG.E R2, desc[UR8][R2.64] ;  /* 0x0000000802027981 */ /* 0x002962000c1e1900 */
[----:B------:R-:W-:Y:S05]  /*129a0*/  BRA `(.L_x_60) ;  /* 0x0000000000047947 */ /* 0x000fea0003800000 */
.L_x_61:
[----:B--2---:R-:W3:Y:S02]  /*129b0*/  LDC R2, c[0x0][0x720] ;  /* 0x0001c800ff027b82 */ /* 0x004ee40000000800 */
.L_x_60:
[----:B-1----:R-:W-:Y:S02]  /*129c0*/  MOV R0, RZ ;  /* 0x000000ff00007202 */ /* 0x002fe40000000f00 */
[----:B---3-5:R-:W-:Y:S02]  /*129d0*/  MOV R39, R2 ;  /* 0x0000000200277202 */ /* 0x028fe40000000f00 */
[----:B------:R-:W-:-:S13]  /*129e0*/  LOP3.LUT P0, RZ, R0, 0x1bf, RZ, 0xc0, !PT ;  /* 0x000001bf00ff7812 */ /* 0x000fda000780c0ff */
[----:B------:R-:W-:Y:S05]  /*129f0*/  @!P0 BRA `(.L_x_62) ;  /* 0x0000000000408947 */ /* 0x000fea0003800000 */
[----:B------:R-:W-:Y:S01]  /*12a00*/  MOV R0, 0x0 ;  /* 0x0000000000007802 */ /* 0x000fe20000000f00 */
[----:B------:R-:W-:Y:S01]  /*12a10*/  ULDC.64 UR4, c[0x4][0x70] ;  /* 0x01001c0000047ab9 */ /* 0x000fe20000000a00 */
[----:B------:R-:W-:Y:S01]  /*12a20*/  ULDC.64 UR6, c[0x4][0x8] ;  /* 0x0100020000067ab9 */ /* 0x000fe20000000a00 */
[----:B------:R-:W-:Y:S01]  /*12a30*/  MOV R4, UR4 ;  /* 0x0000000400047c02 */ /* 0x000fe20008000f00 */
[----:B--2-4-:R1:W2:Y:S01]  /*12a40*/  LDC.64 R2, c[0x4][R0] ;  /* 0x0100000000027b82 */ /* 0x0142a20000000a00 */
[----:B------:R-:W-:Y:S01]  /*12a50*/  MOV R5, UR5 ;  /* 0x0000000500057c02 */ /* 0x000fe20008000f00 */
[----:B------:R-:W-:Y:S01]  /*12a60*/  ULDC.64 UR4, c[0x4][0x78] ;  /* 0x01001e0000047ab9 */ /* 0x000fe20000000a00 */
[----:B------:R-:W-:Y:S01]  /*12a70*/  MOV R10, UR6 ;  /* 0x00000006000a7c02 */ /* 0x000fe20008000f00 */
[----:B------:R-:W-:Y:S01]  /*12a80*/  IMAD.U32 R7, RZ, RZ, UR5 ;  /* 0x00000005ff077e24 */ /* 0x000fe2000f8e00ff */
[----:B------:R-:W-:Y:S02]  /*12a90*/  MOV R6, UR4 ;  /* 0x0000000400067c02 */ /* 0x000fe40008000f00 */
[----:B------:R-:W-:-:S02]  /*12aa0*/  MOV R11, UR7 ;  /* 0x00000007000b7c02 */ /* 0x000fc40008000f00 */
[----:B------:R-:W-:Y:S02]  /*12ab0*/  MOV R8, 0x70 ;  /* 0x0000007000087802 */ /* 0x000fe40000000f00 */
[----:B------:R-:W-:Y:S02]  /*12ac0*/  MOV R12, 0x1 ;  /* 0x00000001000c7802 */ /* 0x000fe40000000f00 */
[----:B-1----:R-:W-:-:S07]  /*12ad0*/  MOV R13, RZ ;  /* 0x000000ff000d7202 */ /* 0x002fce0000000f00 */
[----:B------:R-:W-:-:S07]  /*12ae0*/  LEPC R20, `(.L_x_62) ;  /* 0x000000001014794e */ /* 0x000fce0000000000 */
[----:B--2---:R-:W-:Y:S05]  /*12af0*/  CALL.ABS.NOINC R2 ;  /* 0x0000000002007343 */ /* 0x004fea0003c00000 */
.L_x_62:
[----:B------:R-:W-:Y:S02]  /*12b00*/  MOV R18, UR37 ;  /* 0x0000002500127c02 */ /* 0x000fe40008000f00 */
[----:B--2-4-:R-:W-:-:S05]  /*12b10*/  MOV R3, UR36 ;  /* 0x0000002400037c02 */ /* 0x014fca0008000f00 */
[----:B------:R-:W-:-:S05]  /*12b20*/  IMAD R18, R3, 0x2200, R18 ;  /* 0x0000220003127824 */ /* 0x000fca00078e0212 */
[----:B------:R-:W-:-:S04]  /*12b30*/  IADD3 R19, R18, -0x2200, RZ ;  /* 0xffffde0012137810 */ /* 0x000fc80007ffe0ff */
[----:B------:R-:W-:-:S13]  /*12b40*/  LOP3.LUT P0, RZ, R19, 0x1b0, RZ, 0xc0, !PT ;  /* 0x000001b013ff7812 */ /* 0x000fda000780c0ff */
[----:B------:R-:W-:Y:S05]  /*12b50*/  @!P0 BRA `(.L_x_63) ;  /* 0x0000000000408947 */ /* 0x000fea0003800000 */
[----:B------:R-:W-:Y:S01]  /*12b60*/  MOV R0, 0x0 ;  /* 0x0000000000007802 */ /* 0x000fe20000000f00 */
[----:B------:R-:W-:Y:S01]  /*12b70*/  ULDC.64 UR4, c[0x4][0x70] ;  /* 0x01001c0000047ab9 */ /* 0x000fe20000000a00 */
[----:B------:R-:W-:Y:S01]  /*12b80*/  ULDC.64 UR6, c[0x4][0x78] ;  /* 0x01001e0000067ab9 */ /* 0x000fe20000000a00 */
[----:B------:R-:W-:Y:S01]  /*12b90*/  MOV R4, UR4 ;  /* 0x0000000400047c02 */ /* 0x000fe20008000f00 */
[----:B------:R1:W2:Y:S01]  /*12ba0*/  LDC.64 R2, c[0x4][R0] ;  /* 0x0100000000027b82 */ /* 0x0002a20000000a00 */
[----:B------:R-:W-:Y:S01]  /*12bb0*/  MOV R5, UR5 ;  /* 0x0000000500057c02 */ /* 0x000fe20008000f00 */
[----:B------:R-:W-:Y:S01]  /*12bc0*/  ULDC.64 UR4, c[0x4][0x10] ;  /* 0x0100040000047ab9 */ /* 0x000fe20000000a00 */
[----:B------:R-:W-:Y:S02]  /*12bd0*/  MOV R6, UR6 ;  /* 0x0000000600067c02 */ /* 0x000fe40008000f00 */
[----:B------:R-:W-:Y:S02]  /*12be0*/  MOV R7, UR7 ;  /* 0x0000000700077c02 */ /* 0x000fe40008000f00 */
[----:B------:R-:W-:-:S02]  /*12bf0*/  MOV R10, UR4 ;  /* 0x00000004000a7c02 */ /* 0x000fc40008000f00 */
[----:B------:R-:W-:Y:S02]  /*12c00*/  MOV R11, UR5 ;  /* 0x00000005000b7c02 */ /* 0x000fe40008000f00 */
[----:B------:R-:W-:Y:S02]  /*12c10*/  MOV R8, 0x70 ;  /* 0x0000007000087802 */ /* 0x000fe40000000f00 */
[----:B------:R-:W-:Y:S02]  /*12c20*/  MOV R12, 0x1 ;  /* 0x00000001000c7802 */ /* 0x000fe40000000f00 */
[----:B-1----:R-:W-:-:S07]  /*12c30*/  MOV R13, RZ ;  /* 0x000000ff000d7202 */ /* 0x002fce0000000f00 */
[----:B------:R-:W-:-:S07]  /*12c40*/  LEPC R20, `(.L_x_63) ;  /* 0x000000001014794e */ /* 0x000fce0000000000 */
[----:B--2---:R-:W-:Y:S05]  /*12c50*/  CALL.ABS.NOINC R2 ;  /* 0x0000000002007343 */ /* 0x004fea0003c00000 */
.L_x_63:
[----:B------:R-:W1:Y:S01]  /*12c60*/  S2R R5, SR_TID.X ;  /* 0x0000000000057919 */ /* 0x000e620000002100 */
[----:B------:R-:W-:Y:S01]  /*12c70*/  ULDC.64 UR4, c[0x0][0x730] ;  /* 0x0001cc0000047ab9 */ /* 0x000fe20000000a00 */
[----:B------:R-:W-:Y:S02]  /*12c80*/  IADD3 R16, R16, 0x1f, RZ ;  /* 0x0000001f10107810 */ /* 0x000fe40007ffe0ff */
[----:B------:R-:W-:Y:S02]  /*12c90*/  ISETP.NE.U32.AND P0, PT, RZ, UR4, PT ;  /* 0x00000004ff007c0c */ /* 0x000fe4000bf05070 */
[----:B------:R-:W-:Y:S02]  /*12ca0*/  ISETP.GT.U32.AND P1, PT, R16, 0x3e, PT ;  /* 0x0000003e1000780c */ /* 0x000fe40003f24070 */
[----:B------:R-:W-:-:S13]  /*12cb0*/  ISETP.NE.AND.EX P0, PT, RZ, UR5, PT, P0 ;  /* 0x00000005ff007c0c */ /* 0x000fda000bf05300 */
[----:B------:R-:W2:Y:S01]  /*12cc0*/  @P0 LDC R39, c[0x0][0x720] ;  /* 0x0001c800ff270b82 */ /* 0x000ea20000000800 */
[C---:B-1----:R-:W-:Y:S02]  /*12cd0*/  SHF.L.U32 R0, R5.reuse, 0x5, RZ ;  /* 0x0000000505007819 */ /* 0x042fe400000006ff */
[----:B------:R-:W-:Y:S02]  /*12ce0*/  SHF.R.U32.HI R3, RZ, 0x1, R5 ;  /* 0x00000001ff037819 */ /* 0x000fe40000011605 */
[C---:B------:R-:W-:Y:S02]  /*12cf0*/  LOP3.LUT R2, R0.reuse, 0xc0, RZ, 0xc0, !PT ;  /* 0x000000c000027812 */ /* 0x040fe400078ec0ff */
[----:B------:R-:W-:Y:S02]  /*12d00*/  LOP3.LUT R4, R0, 0x20, RZ, 0xc0, !PT ;  /* 0x0000002000047812 */ /* 0x000fe400078ec0ff */
[----:B------:R-:W-:Y:S02]  /*12d10*/  LOP3.LUT R2, R2, 0x8, R3, 0xf8, !PT ;  /* 0x0000000802027812 */ /* 0x000fe400078ef803 */
[----:B------:R-:W-:-:S02]  /*12d20*/  SHF.L.U32 R3, R5, 0x2, RZ ;  /* 0x0000000205037819 */ /* 0x000fc400000006ff */
[----:B------:R-:W-:Y:S01]  /*12d30*/  LEA R4, R17, R4, 0x9 ;  /* 0x0000000411047211 */ /* 0x000fe200078e48ff */
[-C--:B--2---:R-:W-:Y:S01]  /*12d40*/  FMUL R7, R24, R39.reuse ;  /* 0x0000002718077220 */ /* 0x084fe20000400000 */
[----:B------:R-:W-:Y:S01]  /*12d50*/  LOP3.LUT R3, R2, 0x18, R3, 0x78, !PT ;  /* 0x0000001802037812 */ /* 0x000fe200078e7803 */
[-C--:B------:R-:W-:Y:S01]  /*12d60*/  FMUL R2, R158, R39.reuse ;  /* 0x000000279e027220 */ /* 0x080fe20000400000 */
[----:B------:R-:W-:Y:S01]  /*12d70*/  LOP3.LUT R0, R0, 0x100, RZ, 0xc0, !PT ;  /* 0x0000010000007812 */ /* 0x000fe200078ec0ff */
[-C--:B------:R-:W-:Y:S01]  /*12d80*/  FMUL R9, R26, R39.reuse ;  /* 0x000000271a097220 */ /* 0x080fe20000400000 */
[----:B------:R-:W-:Y:S01]  /*12d90*/  LOP3.LUT P0, RZ, R5, 0x4, RZ, 0xc0, !PT ;  /* 0x0000000405ff7812 */ /* 0x000fe2000780c0ff */
[-C--:B------:R-:W-:Y:S01]  /*12da0*/  FMUL R5, R22, R39.reuse ;  /* 0x0000002716057220 */ /* 0x080fe20000400000 */
[----:B------:R-:W-:Y:S01]  /*12db0*/  IADD3 R3, R3, R4, R0 ;  /* 0x0000000403037210 */ /* 0x000fe20007ffe000 */
[-C--:B------:R-:W-:Y:S01]  /*12dc0*/  FMUL R4, R152, R39.reuse ;  /* 0x0000002798047220 */ /* 0x080fe20000400000 */
[-C--:B------:R-:W-:Y:S01]  /*12dd0*/  FMUL R0, R154, R39.reuse ;  /* 0x000000279a007220 */ /* 0x080fe20000400000 */
[-C--:B------:R-:W-:Y:S01]  /*12de0*/  FMUL R10, R162, R39.reuse ;  /* 0x00000027a20a7220 */ /* 0x080fe20000400000 */
[-C--:B------:R-:W-:Y:S01]  /*12df0*/  FMUL R11, R28, R39.reuse ;  /* 0x000000271c0b7220 */ /* 0x080fe20000400000 */
[-C--:B------:R-:W-:Y:S01]  /*12e00*/  FMUL R12, R166, R39.reuse ;  /* 0x00000027a60c7220 */ /* 0x080fe20000400000 */
        /* <DEDUP_REMOVED lines=10> */
[----:B------:R-:W-:Y:S01]  /*12eb0*/  MOV R0, 0x10 ;  /* 0x0000001000007802 */ /* 0x000fe20000000f00 */
[----:B------:R-:W-:Y:S01]  /*12ec0*/  FMUL R16, R34, R39 ;  /* 0x0000002722107220 */ /* 0x000fe20000400000 */
[----:B------:R-:W-:Y:S01]  /*12ed0*/  LEA R19, R3, R19, 0x1 ;  /* 0x0000001303137211 */ /* 0x000fe200078e08ff */
        /* <DEDUP_REMOVED lines=47> */
[----:B------:R-:W-:Y:S01]  /*131d0*/  F2FP.F16.F32.PACK_AB R11, R13, R12 ;  /* 0x0000000c0d0b723e */ /* 0x000fe200000000ff */
[----:B------:R-:W-:Y:S01]  /*131e0*/  FMUL R39, R214, R39 ;  /* 0x00000027d6277220 */ /* 0x000fe20000400000 */
[----:B------:R-:W-:-:S02]  /*131f0*/  F2FP.F16.F32.PACK_AB R6, R157, R6 ;  /* 0x000000069d06723e */ /* 0x000fc400000000ff */
[----:B------:R-:W-:Y:S02]  /*13200*/  F2FP.F16.F32.PACK_AB R8, R161, R8 ;  /* 0x00000008a108723e */ /* 0x000fe400000000ff */
[----:B------:R-:W-:Y:S02]  /*13210*/  F2FP.F16.F32.PACK_AB R10, R165, R164 ;  /* 0x000000a4a50a723e */ /* 0x000fe400000000ff */
[----:B------:R-:W-:Y:S02]  /*13220*/  SEL R0, R0, 0xfffffff0, !P0 ;  /* 0xfffffff000007807 */ /* 0x000fe40004000000 */
[----:B------:R-:W-:Y:S01]  /*13230*/  IADD3 R13, R19, 0x1000, RZ ;  /* 0x00001000130d7810 */ /* 0x000fe20007ffe0ff */
[----:B------:R-:W-:Y:S06]  /*13240*/  @P1 BRA `(.L_x_64) ;  /* 0x0000000000041947 */ /* 0x000fec0003800000 */
[----:B------:R-:W-:-:S04]  /*13250*/  DEPBAR.LE SB0, 0x1 ;  /* 0x000080400000791a */ /* 0x000fc80000000000 */
.L_x_64:
[----:B------:R-:W-:Y:S05]  /*13260*/  WARPSYNC.ALL ;  /* 0x0000000000007948 */ /* 0x000fea0003800000 */
[----:B------:R-:W-:Y:S01]  /*13270*/  BAR.SYNC.DEFER_BLOCKING 0x1, 0x80 ;  /* 0x0042000000007b1d */ /* 0x000fe20000010000 */
[----:B------:R-:W-:Y:S02]  /*13280*/  LEA R3, R3, R18, 0x1 ;  /* 0x0000001203037211 */ /* 0x000fe400078e08ff */
[C---:B------:R-:W-:Y:S02]  /*13290*/  LEA R13, R0.reuse, R13, 0x1 ;  /* 0x0000000d000d7211 */ /* 0x040fe400078e08ff */
[----:B------:R-:W-:Y:S01]  /*132a0*/  LEA R0, R0, R19, 0x1 ;  /* 0x0000001300007211 */ /* 0x000fe200078e08ff */
[----:B------:R-:W-:Y:S01]  /*132b0*/  BSSY B0, `(.L_x_65) ;  /* 0x000001e000007945 */ /* 0x000fe20003800000 */
[----:B------:R-:W-:-:S02]  /*132c0*/  F2FP.F16.F32.PACK_AB R168, R169, R168 ;  /* 0x000000a8a9a8723e */ /* 0x000fc400000000ff */
[----:B------:R-:W-:Y:S02]  /*132d0*/  F2FP.F16.F32.PACK_AB R176, R177, R176 ;  /* 0x000000b0b1b0723e */ /* 0x000fe400000000ff */
[----:B------:R-:W-:Y:S02]  /*132e0*/  F2FP.F16.F32.PACK_AB R169, R14, R15 ;  /* 0x0000000f0ea9723e */ /* 0x000fe400000000ff */
[----:B------:R-:W-:Y:S02]  /*132f0*/  F2FP.F16.F32.PACK_AB R170, R173, R172 ;  /* 0x000000acadaa723e */ /* 0x000fe400000000ff */
[----:B------:R-:W-:Y:S02]  /*13300*/  F2FP.F16.F32.PACK_AB R171, R16, R17 ;  /* 0x0000001110ab723e */ /* 0x000fe400000000ff */
[----:B------:R-:W-:Y:S02]  /*13310*/  F2FP.F16.F32.PACK_AB R177, R20, R21 ;  /* 0x0000001514b1723e */ /* 0x000fe400000000ff */
[----:B------:R-:W-:-:S02]  /*13320*/  F2FP.F16.F32.PACK_AB R178, R181, R180 ;  /* 0x000000b4b5b2723e */ /* 0x000fc400000000ff */
[----:B------:R-:W-:Y:S01]  /*13330*/  F2FP.F16.F32.PACK_AB R179, R22, R23 ;  /* 0x0000001716b3723e */ /* 0x000fe200000000ff */
[----:B------:R1:W-:Y:S04]  /*13340*/  STSM.16.M88.4 [R3+-0x2200], R4 ;  /* 0xffde000403007844 */ /* 0x0003e80000000200 */
[----:B------:R1:W-:Y:S01]  /*13350*/  STSM.16.M88.4 [R0], R8 ;  /* 0x0000000800007844 */ /* 0x0003e20000000200 */
[----:B------:R-:W-:Y:S01]  /*13360*/  @!PT LDS RZ, [RZ] ;  /* 0x00000000fffff984 */ /* 0x000fe20000000800 */
[----:B------:R-:W-:Y:S01]  /*13370*/  @!PT LDS RZ, [RZ] ;  /* 0x00000000fffff984 */ /* 0x000fe20000000800 */
[----:B------:R-:W-:Y:S01]  /*13380*/  @!PT LDS RZ, [RZ] ;  /* 0x00000000fffff984 */ /* 0x000fe20000000800 */
[----:B------:R-:W-:Y:S01]  /*13390*/  @!PT LDS RZ, [RZ] ;  /* 0x00000000fffff984 */ /* 0x000fe20000000800 */
[----:B------:R2:W-:Y:S06]  /*133a0*/  MEMBAR.ALL.CTA ;  /* 0x0000000000007992 */ /* 0x0005ec0000008000 */
[----:B--2---:R-:W2:Y:S02]  /*133b0*/  FENCE.VIEW.ASYNC.S ;  /* 0x00000000000073c6 */ /* 0x004ea40000000000 */
[----:B--2---:R-:W-:Y:S06]  /*133c0*/  BAR.SYNC.DEFER_BLOCKING 0x1, 0x80 ;  /* 0x0042000000007b1d */ /* 0x004fec0000010000 */
[----:B------:R-:W-:Y:S05]  /*133d0*/  @P1 BRA `(.L_x_66) ;  /* 0x00000000002c1947 */ /* 0x000fea0003800000 */
[----:B------:R-:W-:Y:S01]  /*133e0*/  S2UR UR44, SR_CTAID.Z ;  /* 0x00000000002c79c3 */ /* 0x000fe20000002700 */
[----:B------:R-:W-:Y:S01]  /*133f0*/  R2UR UR40, R18 ;  /* 0x00000000122872ca */ /* 0x000fe200000e0000 */
[----:B------:R-:W-:Y:S01]  /*13400*/  ULDC.64 UR4, c[0x0][0x198] ;  /* 0x0000660000047ab9 */ /* 0x000fe20000000a00 */
[----:B------:R-:W-:Y:S01]  /*13410*/  UMOV UR41, URZ ;  /* 0x0000003f00297c82 */ /* 0x000fe20008000000 */
[----:B------:R-:W-:-:S04]  /*13420*/  UIADD3 UR4, UP0, UR4, 0x670, URZ ;  /* 0x0000067004047890 */ /* 0x000fc8000ff1e03f */
[----:B------:R-:W2:Y:S01]  /*13430*/  S2UR UR43, SR_CTAID.Y ;  /* 0x00000000002b79c3 */ /* 0x000ea20000002600 */
[----:B------:R-:W-:-:S05]  /*13440*/  UIADD3.X UR5, URZ, UR5, URZ, UP0, !UPT ;  /* 0x000000053f057290 */ /* 0x000fca00087fe43f */
[----:B------:R-:W-:-:S09]  /*13450*/  UIADD3 UR40, UR40, -0x2200, URZ ;  /* 0xffffde0028287890 */ /* 0x000fd2000fffe03f */
[----:B--2---:R2:W-:Y:S01]  /*13460*/  UTMASTG.4D [UR40], [UR4] ;  /* 0x00000028040073b5 */ /* 0x0045e20008018000 */
[----:B------:R0:W-:Y:S01]  /*13470*/  UTMACMDFLUSH ;  /* 0x00000000000079b7 */ /* 0x0001e20000000000 */
[----:B--2---:R-:W-:-:S04]  /*13480*/  DEPBAR.LE SB0, 0x1 ;  /* 0x000080400000791a */ /* 0x004fc80000000000 */
.L_x_66:
[----:B------:R-:W-:Y:S05]  /*13490*/  BSYNC B0 ;  /* 0x0000000000007941 */ /* 0x000fea0003800000 */
.L_x_65:
[----:B------:R-:W-:Y:S01]  /*134a0*/  BAR.SYNC.DEFER_BLOCKING 0x1, 0x80 ;  /* 0x0042000000007b1d */ /* 0x000fe20000010000 */
[----:B------:R-:W-:Y:S02]  /*134b0*/  F2FP.F16.F32.PACK_AB R184, R185, R184 ;  /* 0x000000b8b9b8723e */ /* 0x000fe400000000ff */
[----:B------:R-:W-:Y:S02]  /*134c0*/  F2FP.F16.F32.PACK_AB R192, R193, R192 ;  /* 0x000000c0c1c0723e */ /* 0x000fe400000000ff */
[----:B------:R-:W-:Y:S01]  /*134d0*/  F2FP.F16.F32.PACK_AB R185, R24, R25 ;  /* 0x0000001918b9723e */ /* 0x000fe200000000ff */
[----:B------:R-:W-:Y:S01]  /*134e0*/  BSSY B0, `(.L_x_67) ;  /* 0x000001b000007945 */ /* 0x000fe20003800000 */
[----:B------:R-:W-:Y:S02]  /*134f0*/  F2FP.F16.F32.PACK_AB R186, R189, R188 ;  /* 0x000000bcbdba723e */ /* 0x000fe400000000ff */
[----:B------:R-:W-:Y:S02]  /*13500*/  F2FP.F16.F32.PACK_AB R187, R26, R27 ;  /* 0x0000001b1abb723e */ /* 0x000fe400000000ff */
[----:B------:R-:W-:-:S02]  /*13510*/  F2FP.F16.F32.PACK_AB R193, R28, R29 ;  /* 0x0000001d1cc1723e */ /* 0x000fc400000000ff */
[----:B------:R-:W-:Y:S02]  /*13520*/  F2FP.F16.F32.PACK_AB R194, R197, R196 ;  /* 0x000000c4c5c2723e */ /* 0x000fe400000000ff */
[----:B------:R-:W-:Y:S01]  /*13530*/  F2FP.F16.F32.PACK_AB R195, R30, R31 ;  /* 0x0000001f1ec3723e */ /* 0x000fe200000000ff */
[----:B------:R2:W-:Y:S04]  /*13540*/  STSM.16.M88.4 [R19+0x1000], R168 ;  /* 0x001000a813007844 */ /* 0x0005e80000000200 */
[----:B------:R2:W-:Y:S01]  /*13550*/  STSM.16.M88.4 [R0+0x1000], R176 ;  /* 0x001000b000007844 */ /* 0x0005e20000000200 */
[----:B------:R-:W-:Y:S01]  /*13560*/  @!PT LDS RZ, [RZ] ;  /* 0x00000000fffff984 */ /* 0x000fe20000000800 */
[----:B------:R-:W-:Y:S01]  /*13570*/  @!PT LDS RZ, [RZ] ;  /* 0x00000000fffff984 */ /* 0x000fe20000000800 */
[----:B------:R-:W-:Y:S01]  /*13580*/  @!PT LDS RZ, [RZ] ;  /* 0x00000000fffff984 */ /* 0x000fe20000000800 */
[----:B------:R-:W-:Y:S01]  /*13590*/  @!PT LDS RZ, [RZ] ;  /* 0x00000000fffff984 */ /* 0x000fe20000000800 */
[----:B------:R3:W-:Y:S06]  /*135a0*/  MEMBAR.ALL.CTA ;  /* 0x0000000000007992 */ /* 0x0007ec0000008000 */
[----:B---3--:R-:W3:Y:S02]  /*135b0*/  FENCE.VIEW.ASYNC.S ;  /* 0x00000000000073c6 */ /* 0x008ee40000000000 */
[----:B---3--:R-:W-:Y:S06]  /*135c0*/  BAR.SYNC.DEFER_BLOCKING 0x1, 0x80 ;  /* 0x0042000000007b1d */ /* 0x008fec0000010000 */
[----:B------:R-:W-:Y:S05]  /*135d0*/  @P1 BRA `(.L_x_68) ;  /* 0x00000000002c1947 */ /* 0x000fea0003800000 */
[----:B------:R-:W-:Y:S01]  /*135e0*/  S2UR UR44, SR_CTAID.Z ;  /* 0x00000000002c79c3 */ /* 0x000fe20000002700 */
[----:B------:R-:W-:Y:S01]  /*135f0*/  R2UR UR40, R18 ;  /* 0x00000000122872ca */ /* 0x000fe200000e0000 */
[----:B------:R-:W-:Y:S01]  /*13600*/  ULDC.64 UR4, c[0x0][0x198] ;  /* 0x0000660000047ab9 */ /* 0x000fe20000000a00 */
[----:B------:R-:W-:Y:S01]  /*13610*/  UMOV UR41, 0x20 ;  /* 0x0000002000297882 */ /* 0x000fe20000000000 */
[----:B------:R-:W-:-:S04]  /*13620*/  UIADD3 UR4, UP0, UR4, 0x670, URZ ;  /* 0x0000067004047890 */ /* 0x000fc8000ff1e03f */
[----:B------:R-:W3:Y:S01]  /*13630*/  S2UR UR43, SR_CTAID.Y ;  /* 0x00000000002b79c3 */ /* 0x000ee20000002600 */
[----:B------:R-:W-:-:S05]  /*13640*/  UIADD3.X UR5, URZ, UR5, URZ, UP0, !UPT ;  /* 0x000000053f057290 */ /* 0x000fca00087fe43f */
[----:B------:R-:W-:-:S09]  /*13650*/  UIADD3 UR40, UR40, -0x1200, URZ ;  /* 0xffffee0028287890 */ /* 0x000fd2000fffe03f */
[----:B---3--:R3:W-:Y:S01]  /*13660*/  UTMASTG.4D [UR40], [UR4] ;  /* 0x00000028040073b5 */ /* 0x0087e20008018000 */
[----:B------:R0:W-:Y:S01]  /*13670*/  UTMACMDFLUSH ;  /* 0x00000000000079b7 */ /* 0x0001e20000000000 */
[----:B---3--:R-:W-:-:S04]  /*13680*/  DEPBAR.LE SB0, 0x1 ;  /* 0x000080400000791a */ /* 0x008fc80000000000 */
.L_x_68:
[----:B------:R-:W-:Y:S05]  /*13690*/  BSYNC B0 ;  /* 0x0000000000007941 */ /* 0x000fea0003800000 */
.L_x_67:
        /* <DEDUP_REMOVED lines=10> */
[----:B------:R3:W-:Y:S04]  /*13740*/  STSM.16.M88.4 [R19], R184 ;  /* 0x000000b813007844 */ /* 0x0007e80000000200 */
[----:B------:R3:W-:Y:S01]  /*13750*/  STSM.16.M88.4 [R0], R192 ;  /* 0x000000c000007844 */ /* 0x0007e20000000200 */
[----:B------:R-:W-:Y:S01]  /*13760*/  @!PT LDS RZ, [RZ] ;  /* 0x00000000fffff984 */ /* 0x000fe20000000800 */
[----:B------:R-:W-:Y:S01]  /*13770*/  @!PT LDS RZ, [RZ] ;  /* 0x00000000fffff984 */ /* 0x000fe20000000800 */
[----:B------:R-:W-:Y:S01]  /*13780*/  @!PT LDS RZ, [RZ] ;  /* 0x00000000fffff984 */ /* 0x000fe20000000800 */
[----:B------:R-:W-:Y:S01]  /*13790*/  @!PT LDS RZ, [RZ] ;  /* 0x00000000fffff984 */ /* 0x000fe20000000800 */
[----:B------:R4:W-:Y:S06]  /*137a0*/  MEMBAR.ALL.CTA ;  /* 0x0000000000007992 */ /* 0x0009ec0000008000 */
[----:B----4-:R-:W4:Y:S02]  /*137b0*/  FENCE.VIEW.ASYNC.S ;  /* 0x00000000000073c6 */ /* 0x010f240000000000 */
[----:B----4-:R-:W-:Y:S06]  /*137c0*/  BAR.SYNC.DEFER_BLOCKING 0x1, 0x80 ;  /* 0x0042000000007b1d */ /* 0x010fec0000010000 */
[----:B------:R-:W-:Y:S05]  /*137d0*/  @P1 BRA `(.L_x_70) ;  /* 0x0000000000301947 */ /* 0x000fea0003800000 */
[----:B------:R-:W-:Y:S01]  /*137e0*/  S2UR UR12, SR_CTAID.Z ;  /* 0x00000000000c79c3 */ /* 0x000fe20000002700 */
[----:B------:R-:W-:Y:S01]  /*137f0*/  R2UR UR8, R18 ;  /* 0x00000000120872ca */ /* 0x000fe200000e0000 */
[----:B------:R-:W-:Y:S01]  /*13800*/  ULDC.64 UR4, c[0x0][0x198] ;  /* 0x0000660000047ab9 */ /* 0x000fe20000000a00 */
[----:B------:R-:W-:Y:S01]  /*13810*/  UMOV UR9, 0x40 ;  /* 0x0000004000097882 */ /* 0x000fe20000000000 */
[----:B------:R-:W-:Y:S01]  /*13820*/  UIADD3 UR4, UP0, UR4, 0x670, URZ ;  /* 0x0000067004047890 */ /* 0x000fe2000ff1e03f */
[----:B------:R-:W-:-:S03]  /*13830*/  UMOV UR10, UR42 ;  /* 0x0000002a000a7c82 */ /* 0x000fc60008000000 */
[----:B------:R-:W4:Y:S01]  /*13840*/  S2UR UR11, SR_CTAID.Y ;  /* 0x00000000000b79c3 */ /* 0x000f220000002600 */
[----:B------:R-:W-:-:S05]  /*13850*/  UIADD3.X UR5, URZ, UR5, URZ, UP0, !UPT ;  /* 0x000000053f057290 */ /* 0x000fca00087fe43f */
[----:B------:R-:W-:-:S09]  /*13860*/  UIADD3 UR8, UR8, -0x2200, URZ ;  /* 0xffffde0008087890 */ /* 0x000fd2000fffe03f */
[----:B----4-:R4:W-:Y:S01]  /*13870*/  UTMASTG.4D [UR8], [UR4] ;  /* 0x00000008040073b5 */ /* 0x0109e20008018000 */
[----:B------:R0:W-:Y:S01]  /*13880*/  UTMACMDFLUSH ;  /* 0x00000000000079b7 */ /* 0x0001e20000000000 */
[----:B----4-:R-:W-:-:S04]  /*13890*/  DEPBAR.LE SB0, 0x1 ;  /* 0x000080400000791a */ /* 0x010fc80000000000 */
.L_x_70:
[----:B------:R-:W-:Y:S05]  /*138a0*/  BSYNC B0 ;  /* 0x0000000000007941 */ /* 0x000fea0003800000 */
.L_x_69:
[----:B------:R-:W-:Y:S06]  /*138b0*/  BAR.SYNC.DEFER_BLOCKING 0x1, 0x80 ;  /* 0x0042000000007b1d */ /* 0x000fec0000010000 */
[----:B------:R-:W-:Y:S01]  /*138c0*/  BSSY B0, `(.L_x_71) ;  /* 0x0000016000007945 */ /* 0x000fe20003800000 */
[----:B------:R4:W-:Y:S04]  /*138d0*/  STSM.16.M88.4 [R19+0x1000], R200 ;  /* 0x001000c813007844 */ /* 0x0009e80000000200 */
[----:B------:R4:W-:Y:S01]  /*138e0*/  STSM.16.M88.4 [R13], R208 ;  /* 0x000000d00d007844 */ /* 0x0009e20000000200 */
[----:B------:R-:W-:Y:S01]  /*138f0*/  @!PT LDS RZ, [RZ] ;  /* 0x00000000fffff984 */ /* 0x000fe20000000800 */
[----:B------:R-:W-:Y:S01]  /*13900*/  @!PT LDS RZ, [RZ] ;  /* 0x00000000fffff984 */ /* 0x000fe20000000800 */
[----:B------:R-:W-:Y:S01]  /*13910*/  @!PT LDS RZ, [RZ] ;  /* 0x00000000fffff984 */ /* 0x000fe20000000800 */
[----:B------:R-:W-:Y:S01]  /*13920*/  @!PT LDS RZ, [RZ] ;  /* 0x00000000fffff984 */ /* 0x000fe20000000800 */
[----:B------:R5:W-:Y:S06]  /*13930*/  MEMBAR.ALL.CTA ;  /* 0x0000000000007992 */ /* 0x000bec0000008000 */
[----:B-----5:R-:W5:Y:S02]  /*13940*/  FENCE.VIEW.ASYNC.S ;  /* 0x00000000000073c6 */ /* 0x020f640000000000 */
[----:B-----5:R-:W-:Y:S06]  /*13950*/  BAR.SYNC.DEFER_BLOCKING 0x1, 0x80 ;  /* 0x0042000000007b1d */ /* 0x020fec0000010000 */
[----:B------:R-:W-:Y:S05]  /*13960*/  @P1 BRA `(.L_x_72) ;  /* 0x00000000002c1947 */ /* 0x000fea0003800000 */
[----:B------:R-:W-:Y:S01]  /*13970*/  S2UR UR12, SR_CTAID.Z ;  /* 0x00000000000c79c3 */ /* 0x000fe20000002700 */
[----:B------:R-:W-:Y:S01]  /*13980*/  R2UR UR8, R18 ;  /* 0x00000000120872ca */ /* 0x000fe200000e0000 */
[----:B------:R-:W-:Y:S01]  /*13990*/  ULDC.64 UR4, c[0x0][0x198] ;  /* 0x0000660000047ab9 */ /* 0x000fe20000000a00 */
[----:B------:R-:W-:Y:S01]  /*139a0*/  UMOV UR9, 0x60 ;  /* 0x0000006000097882 */ /* 0x000fe20000000000 */
[----:B------:R-:W-:Y:S01]  /*139b0*/  UIADD3 UR4, UP0, UR4, 0x670, URZ ;  /* 0x0000067004047890 */ /* 0x000fe2000ff1e03f */
[----:B------:R-:W-:-:S03]  /*139c0*/  UMOV UR10, UR42 ;  /* 0x0000002a000a7c82 */ /* 0x000fc60008000000 */
[----:B------:R-:W5:Y:S01]  /*139d0*/  S2UR UR11, SR_CTAID.Y ;  /* 0x00000000000b79c3 */ /* 0x000f620000002600 */
[----:B------:R-:W-:-:S05]  /*139e0*/  UIADD3.X UR5, URZ, UR5, URZ, UP0, !UPT ;  /* 0x000000053f057290 */ /* 0x000fca00087fe43f */
[----:B------:R-:W-:-:S09]  /*139f0*/  UIADD3 UR8, UR8, -0x1200, URZ ;  /* 0xffffee0008087890 */ /* 0x000fd2000fffe03f */
[----:B-----5:R1:W-:Y:S02]  /*13a00*/  UTMASTG.4D [UR8], [UR4] ;  /* 0x00000008040073b5 */ /* 0x0203e40008018000 */
[----:B-1----:R0:W-:Y:S02]  /*13a10*/  UTMACMDFLUSH ;  /* 0x00000000000079b7 */ /* 0x0021e40000000000 */
.L_x_72:
[----:B------:R-:W-:Y:S05]  /*13a20*/  BSYNC B0 ;  /* 0x0000000000007941 */ /* 0x000fea0003800000 */
.L_x_71:
[----:B------:R-:W-:Y:S01]  /*13a30*/  UIADD3 UR36, UR36, -0x1, URZ ;  /* 0xffffffff24247890 */ /* 0x000fe2000fffe03f */
[----:B------:R-:W-:-:S04]  /*13a40*/  DEPBAR.LE SB0, 0x0 ;  /* 0x000080000000791a */ /* 0x000fc80000000000 */
[----:B------:R-:W-:-:S04]  /*13a50*/  USHF.L.U32 UR4, UR36, 0x3, URZ ;  /* 0x0000000324047899 */ /* 0x000fc8000800063f */
[----:B------:R-:W-:-:S04]  /*13a60*/  ULOP3.LUT UR4, UR4, 0x8, URZ, 0xe2, !UPT ;  /* 0x0000000804047892 */ /* 0x000fc8000f8ee23f */
[----:B------:R-:W-:-:S06]  /*13a70*/  ULOP3.LUT UR4, UR4, 0x18, URZ, 0x3c, !UPT ;  /* 0x0000001804047892 */ /* 0x000fcc000f8e3c3f */
[----:B-123--:R-:W-:-:S04]  /*13a80*/  IMAD.U32 R0, RZ, RZ, UR4 ;  /* 0x00000004ff007e24 */ /* 0x00efc8000f8e00ff */
[----:B------:R-:W-:Y:S01]  /*13a90*/  SYNCS.ARRIVE.TRANS64.A1T0 RZ, [R0+UR37+0x58090], RZ ;  /* 0x058090ff00ff79a7 */ /* 0x000fe20008100025 */
[----:B------:R-:W-:Y:S05]  /*13aa0*/  EXIT ;  /* 0x000000000000794d */ /* 0x000fea0003800000 */
.L_x_6:
[----:B------:R-:W-:-:S08]  /*13ab0*/  UISETP.NE.AND UP0, UPT, UR5, 0x1, UPT ;  /* 0x000000010500788c */ /* 0x000fd0000bf05270 */
[----:B------:R-:W1:-:S00]  /*13ac0*/  USETMAXREG.DEALLOC.CTAPOOL 0x18 ;  /* 0x00000018000079c8 */ /* 0x000e4000080e0500 */
[----:B------:R-:W-:-:S13]  /*13ad0*/  PLOP3.LUT P0, PT, PT, PT, UP0, 0x80, 0x0 ;  /* 0x000000000000781c */ /* 0x000fda0003f0f008 */
[----:B------:R-:W-:Y:S05]  /*13ae0*/  @P0 EXIT ;  /* 0x000000000000094d */ /* 0x000fea0003800000 */
[----:B------:R-:W2:Y:S01]  /*13af0*/  S2UR UR11, SR_CTAID.X ;  /* 0x00000000000b79c3 */ /* 0x000ea20000002500 */
[----:B------:R-:W-:Y:S01]  /*13b00*/  ELECT P3, URZ, PT ;  /* 0x00000000003f782f */ /* 0x000fe20003860000 */
[----:B------:R-:W-:Y:S01]  /*13b10*/  BSSY B0, `(.L_x_73) ;  /* 0x000002e000007945 */ /* 0x000fe20003800000 */
[----:B-1----:R-:W-:Y:S02]  /*13b20*/  MOV R2, RZ ;  /* 0x000000ff00027202 */ /* 0x002fe40000000f00 */
[----:B------:R-:W-:Y:S02]  /*13b30*/  MOV R8, RZ ;  /* 0x000000ff00087202 */ /* 0x000fe40000000f00 */
[----:B------:R-:W-:Y:S01]  /*13b40*/  MOV R4, RZ ;  /* 0x000000ff00047202 */ /* 0x000fe20000000f00 */
[----:B------:R-:W1:Y:S08]  /*13b50*/  S2UR UR28, SR_CTAID.Y ;  /* 0x00000000001c79c3 */ /* 0x000e700000002600 */
[----:B------:R-:W3:Y:S01]  /*13b60*/  S2UR UR29, SR_CTAID.Z ;  /* 0x00000000001d79c3 */ /* 0x000ee20000002700 */
[----:B--2---:R-:W-:Y:S01]  /*13b70*/  USHF.L.U32 UR11, UR11, 0x7, URZ ;  /* 0x000000070b0b7899 */ /* 0x004fe2000800063f */
[----:B------:R-:W-:Y:S11]  /*13b80*/  @!P3 BRA `(.L_x_74) ;  /* 0x000000000098b947 */ /* 0x000ff60003800000 */
[----:B------:R-:W2:Y:S01]  /*13b90*/  S2R R4, SR_CgaCtaId ;  /* 0x0000000000047919 */ /* 0x000ea20000008800 */
[----:B------:R-:W-:Y:S02]  /*13ba0*/  MOV R3, 0x400 ;  /* 0x0000040000037802 */ /* 0x000fe40000000f00 */
[----:B------:R-:W-:Y:S02]  /*13bb0*/  MOV R5, 0x1 ;  /* 0x0000000100057802 */ /* 0x000fe40000000f00 */
[----:B--2---:R-:W-:Y:S02]  /*13bc0*/  LEA R4, R4, R3, 0x18 ;  /* 0x0000000304047211 */ /* 0x004fe400078ec0ff */
[----:B------:R-:W-:-:S04]  /*13bd0*/  SHF.L.U32 R3, R5, 0x1f, RZ ;  /* 0x0000001f05037819 */ /* 0x000fc800000006ff */
[----:B------:R-:W2:Y:S02]  /*13be0*/  SYNCS.PHASECHK.TRANS64.TRYWAIT P0, [R4+URZ+0x58060], R3 ;  /* 0x05806003040075a7 */ /* 0x000ea4000800017f */
[----:B--2---:R-:W-:Y:S05]  /*13bf0*/  @!P0 BRA `(.L_x_75) ;  /* 0x0000001400308947 */ /* 0x004fea0003800000 */
.L_x_112:
[----:B------:R-:W-:Y:S01]  /*13c00*/  ULOP3.LUT UR5, UR4, 0x2, URZ, 0xfc, !UPT ;  /* 0x0000000204057892 */ /* 0x000fe2000f8efc3f */
[----:B--2---:R-:W-:-:S03]  /*13c10*/  @P2 MOV R3, 0x4000 ;  /* 0x0000400000032802 */ /* 0x004fc60000000f00 */
[----:B------:R-:W-:Y:S01]  /*13c20*/  UPRMT UR5, UR5, 0x9910, URZ ;  /* 0x0000991005057896 */ /* 0x000fe2000800003f */
[----:B------:R2:W-:Y:S03]  /*13c30*/  @P2 SYNCS.ARRIVE.TRANS64 RZ, [R4+URZ+0x58050], R3 ;  /* 0x0580500304ff29a7 */ /* 0x0005e6000800003f */
[----:B------:R-:W-:-:S06]  /*13c40*/  UISETP.NE.AND UP0, UPT, UR5, 0x2, UPT ;  /* 0x000000020500788c */ /* 0x000fcc000bf05270 */
[----:B------:R-:W-:-:S13]  /*13c50*/  PLOP3.LUT P0, PT, PT, PT, UP0, 0x80, 0x0 ;  /* 0x000000000000781c */ /* 0x000fda0003f0f008 */
[----:B--2---:R-:W-:Y:S05]  /*13c60*/  @P0 BRA `(.L_x_76) ;  /* 0x0000000000040947 */ /* 0x004fea0003800000 */
[----:B-1-3--:R-:W-:Y:S01]  /*13c70*/  BPT.TRAP 0x1 ;  /* 0x000000040000795c */ /* 0x00afe20000300000 */
.L_x_76:
[----:B------:R-:W-:-:S04]  /*13c80*/  LOP3.LUT P0, RZ, R0, 0x1f, RZ, 0xc0, !PT ;  /* 0x0000001f00ff7812 */ /* 0x000fc8000780c0ff */
[----:B------:R-:W-:-:S13]  /*13c90*/  PLOP3.LUT P0, PT, P0, P2, PT, 0x2a, 0x0 ;  /* 0x000000000000781c */ /* 0x000fda0000704572 */
[----:B------:R-:W-:Y:S05]  /*13ca0*/  @P0 BRA `(.L_x_77) ;  /* 0x0000000000040947 */ /* 0x000fea0003800000 */
[----:B-1-3--:R-:W-:Y:S01]  /*13cb0*/  BPT.TRAP 0x1 ;  /* 0x000000040000795c */ /* 0x00afe20000300000 */
.L_x_77:
[----:B------:R-:W-:Y:S01]  /*13cc0*/  R2UR UR8, R4 ;  /* 0x00000000040872ca */ /* 0x000fe200000e0000 */
[----:B------:R-:W-:Y:S01]  /*13cd0*/  ULDC.64 UR6, c[0x0][0x198] ;  /* 0x0000660000067ab9 */ /* 0x000fe20000000a00 */
[----:B------:R-:W-:Y:S01]  /*13ce0*/  UMOV UR14, 0x0 ;  /* 0x00000000000e7882 */ /* 0x000fe20000000000 */
[----:B------:R-:W-:Y:S01]  /*13cf0*/  UIADD3 UR6, UP0, UR6, 0xf0, URZ ;  /* 0x000000f006067890 */ /* 0x000fe2000ff1e03f */
[----:B------:R-:W-:Y:S01]  /*13d00*/  MOV R8, 0x40 ;  /* 0x0000004000087802 */ /* 0x000fe20000000f00 */
[----:B------:R-:W-:Y:S01]  /*13d10*/  UMOV UR15, 0x10000000 ;  /* 0x10000000000f7882 */ /* 0x000fe20000000000 */
[----:B------:R-:W-:Y:S01]  /*13d20*/  UMOV UR10, URZ ;  /* 0x0000003f000a7c82 */ /* 0x000fe20008000000 */
[----:B------:R-:W-:Y:S01]  /*13d30*/  UIADD3.X UR7, URZ, UR7, URZ, UP0, !UPT ;  /* 0x000000073f077290 */ /* 0x000fe200087fe43f */
[----:B------:R-:W-:Y:S01]  /*13d40*/  MOV R4, 0x1 ;  /* 0x0000000100047802 */ /* 0x000fe20000000f00 */
[----:B-1----:R-:W-:Y:S01]  /*13d50*/  UMOV UR12, UR28 ;  /* 0x0000001c000c7c82 */ /* 0x002fe20008000000 */
[----:B---3--:R-:W-:Y:S01]  /*13d60*/  UMOV UR13, UR29 ;  /* 0x0000001d000d7c82 */ /* 0x008fe20008000000 */
[----:B------:R-:W-:Y:S01]  /*13d70*/  UMOV UR26, 0x40 ;  /* 0x00000040001a7882 */ /* 0x000fe20000000000 */
[----:B------:R-:W-:Y:S01]  /*13d80*/  UMOV UR27, UR11 ;  /* 0x0000000b001b7c82 */ /* 0x000fe20008000000 */
[----:B------:R-:W-:-:S02]  /*13d90*/  UIADD3 UR9, UR8, 0x58050, URZ ;  /* 0x0005805008097890 */ /* 0x000fc4000fffe03f */
[----:B------:R-:W-:-:S05]  /*13da0*/  UIADD3 UR24, UR8, 0x2000, URZ ;  /* 0x0000200008187890 */ /* 0x000fca000fffe03f */
[----:B------:R-:W-:Y:S02]  /*13db0*/  UMOV UR25, UR9 ;  /* 0x0000000900197c82 */ /* 0x000fe40008000000 */
[----:B------:R2:W-:Y:S02]  /*13dc0*/  UTMALDG.4D [UR8], [UR6], desc[UR14] ;  /* 0x00000e08060075b4 */ /* 0x0005e40008019000 */
[----:B------:R2:W-:Y:S02]  /*13dd0*/  UTMALDG.4D [UR24], [UR6], desc[UR14] ;  /* 0x00000e18060075b4 */ /* 0x0005e40008019000 */
[----:B--2---:R-:W-:Y:S01]  /*13de0*/  NOP ;  /* 0x0000000000007918 */ /* 0x004fe20000000000 */
.L_x_74:
[----:B-1-3--:R-:W-:Y:S05]  /*13df0*/  BSYNC B0 ;  /* 0x0000000000007941 */ /* 0x00afea0003800000 */
.L_x_73:
[----:B------:R-:W1:Y:S01]  /*13e00*/  LDC R3, c[0x0][0x28c] ;  /* 0x0000a300ff037b82 */ /* 0x000e620000000800 */
[----:B------:R-:W-:Y:S01]  /*13e10*/  BSSY B0, `(.L_x_78) ;  /* 0x000002a000007945 */ /* 0x000fe20003800000 */
[----:B-1----:R-:W-:-:S13]  /*13e20*/  ISETP.GT.AND P4, PT, R3, RZ, P3 ;  /* 0x000000ff0300720c */ /* 0x002fda0001f84270 */
[----:B------:R-:W-:Y:S05]  /*13e30*/  @!P4 BRA `(.L_x_79) ;  /* 0x00000000009cc947 */ /* 0x000fea0003800000 */
[----:B------:R-:W1:Y:S01]  /*13e40*/  S2R R5, SR_CgaCtaId ;  /* 0x0000000000057919 */ /* 0x000e620000008800 */
[----:B------:R-:W-:-:S04]  /*13e50*/  MOV R2, 0x400 ;  /* 0x0000040000027802 */ /* 0x000fc80000000f00 */
[----:B-1----:R-:W-:Y:S02]  /*13e60*/  LEA R5, R5, R2, 0x18 ;  /* 0x0000000205057211 */ /* 0x002fe400078ec0ff */
[----:B------:R-:W-:-:S04]  /*13e70*/  MOV R2, 0x1 ;  /* 0x0000000100027802 */ /* 0x000fc80000000f00 */
[----:B------:R-:W-:-:S04]  /*13e80*/  SHF.L.U32 R2, R2, 0x1f, RZ ;  /* 0x0000001f02027819 */ /* 0x000fc800000006ff */
[----:B------:R-:W1:Y:S02]  /*13e90*/  SYNCS.PHASECHK.TRANS64.TRYWAIT P0, [R5+URZ+0x58028], R2 ;  /* 0x05802802050075a7 */ /* 0x000e64000800017f */
[----:B-1----:R-:W-:Y:S05]  /*13ea0*/  @!P0 BRA `(.L_x_80) ;  /* 0x0000001000988947 */ /* 0x002fea0003800000 */
.L_x_113:
[----:B------:R-:W-:Y:S01]  /*13eb0*/  ULOP3.LUT UR5, UR4, 0x2, URZ, 0xfc, !UPT ;  /* 0x0000000204057892 */ /* 0x000fe2000f8efc3f */
[----:B-1----:R-:W-:-:S03]  /*13ec0*/  @P2 MOV R2, 0x10000 ;  /* 0x0001000000022802 */ /* 0x002fc60000000f00 */
[----:B------:R-:W-:Y:S01]  /*13ed0*/  UPRMT UR5, UR5, 0x9910, URZ ;  /* 0x0000991005057896 */ /* 0x000fe2000800003f */
[----:B------:R1:W-:Y:S03]  /*13ee0*/  @P2 SYNCS.ARRIVE.TRANS64 RZ, [R5+URZ+0x58000], R2 ;  /* 0x0580000205ff29a7 */ /* 0x0003e6000800003f */
[----:B------:R-:W-:-:S06]  /*13ef0*/  UISETP.NE.AND UP0, UPT, UR5, 0x2, UPT ;  /* 0x000000020500788c */ /* 0x000fcc000bf05270 */
[----:B------:R-:W-:-:S13]  /*13f00*/  PLOP3.LUT P0, PT, PT, PT, UP0, 0x80, 0x0 ;  /* 0x000000000000781c */ /* 0x000fda0003f0f008 */
[----:B-1----:R-:W-:Y:S05]  /*13f10*/  @P0 BRA `(.L_x_81) ;  /* 0x0000000000040947 */ /* 0x002fea0003800000 */
[----:B------:R-:W-:Y:S01]  /*13f20*/  BPT.TRAP 0x1 ;  /* 0x000000040000795c */ /* 0x000fe20000300000 */
.L_x_81:
[----:B------:R-:W-:-:S04]  /*13f30*/  LOP3.LUT P0, RZ, R0, 0x1f, RZ, 0xc0, !PT ;  /* 0x0000001f00ff7812 */ /* 0x000fc8000780c0ff */
[----:B------:R-:W-:-:S13]  /*13f40*/  PLOP3.LUT P0, PT, P0, P2, PT, 0x2a, 0x0 ;  /* 0x000000000000781c */ /* 0x000fda0000704572 */
[----:B------:R-:W-:Y:S05]  /*13f50*/  @P0 BRA `(.L_x_82) ;  /* 0x0000000000040947 */ /* 0x000fea0003800000 */
[----:B------:R-:W-:Y:S01]  /*13f60*/  BPT.TRAP 0x1 ;  /* 0x000000040000795c */ /* 0x000fe20000300000 */
.L_x_82:
[----:B------:R-:W-:Y:S01]  /*13f70*/  R2UR UR16, R5 ;  /* 0x00000000051072ca */ /* 0x000fe200000e0000 */
[----:B------:R-:W-:Y:S01]  /*13f80*/  ULDC.64 UR6, c[0x0][0x198] ;  /* 0x0000660000067ab9 */ /* 0x000fe20000000a00 */
[----:B------:R-:W-:Y:S01]  /*13f90*/  UMOV UR27, URZ ;  /* 0x0000003f001b7c82 */ /* 0x000fe20008000000 */
[----:B------:R-:W-:Y:S01]  /*13fa0*/  UIADD3 UR6, UP0, UR6, 0x1f0, URZ ;  /* 0x000001f006067890 */ /* 0x000fe2000ff1e03f */
[----:B------:R-:W-:Y:S01]  /*13fb0*/  MOV R2, 0x1 ;  /* 0x0000000100027802 */ /* 0x000fe20000000f00 */
[----:B------:R-:W-:Y:S01]  /*13fc0*/  UMOV UR8, 0x0 ;  /* 0x0000000000087882 */ /* 0x000fe20000000000 */
[----:B------:R-:W-:Y:S01]  /*13fd0*/  UMOV UR9, 0x10000000 ;  /* 0x1000000000097882 */ /* 0x000fe20000000000 */
[----:B------:R-:W-:Y:S01]  /*13fe0*/  UIADD3.X UR7, URZ, UR7, URZ, UP0, !UPT ;  /* 0x000000073f077290 */ /* 0x000fe200087fe43f */
[----:B------:R-:W-:Y:S01]  /*13ff0*/  UMOV UR26, URZ ;  /* 0x0000003f001a7c82 */ /* 0x000fe20008000000 */
[----:B------:R-:W-:Y:S01]  /*14000*/  UMOV UR18, 0x40 ;  /* 0x0000004000127882 */ /* 0x000fe20000000000 */
[----:B------:R-:W-:Y:S01]  /*14010*/  UMOV UR20, UR28 ;  /* 0x0000001c00147c82 */ /* 0x000fe20008000000 */
[----:B------:R-:W-:-:S02]  /*14020*/  UMOV UR21, UR29 ;  /* 0x0000001d00157c82 */ /* 0x000fc40008000000 */
[----:B------:R-:W-:Y:S02]  /*14030*/  UIADD3 UR24, UR16, 0x8000, URZ ;  /* 0x0000800010187890 */ /* 0x000fe4000fffe03f */
[----:B------:R-:W-:Y:S02]  /*14040*/  UIADD3 UR25, UR16, 0x58000, URZ ;  /* 0x0005800010197890 */ /* 0x000fe4000fffe03f */
[----:B------:R-:W-:Y:S01]  /*14050*/  UIADD3 UR16, UR16, 0x10000, URZ ;  /* 0x0001000010107890 */ /* 0x000fe2000fffe03f */
[----:B------:R-:W-:-:S04]  /*14060*/  UMOV UR19, UR27 ;  /* 0x0000001b00137c82 */ /* 0x000fc80008000000 */
[----:B------:R-:W-:Y:S02]  /*14070*/  UMOV UR17, UR25 ;  /* 0x0000001900117c82 */ /* 0x000fe40008000000 */
[----:B------:R1:W-:Y:S02]  /*14080*/  UTMALDG.4D [UR24], [UR6], desc[UR8] ;  /* 0x00000818060075b4 */ /* 0x0003e40008019000 */
[----:B------:R1:W-:Y:S02]  /*14090*/  UTMALDG.4D [UR16], [UR6], desc[UR8] ;  /* 0x00000810060075b4 */ /* 0x0003e40008019000 */
[----:B-1----:R-:W-:Y:S01]  /*140a0*/  NOP ;  /* 0x0000000000007918 */ /* 0x002fe20000000000 */
.L_x_79:
[----:B------:R-:W-:Y:S05]  /*140b0*/  BSYNC B0 ;  /* 0x0000000000007941 */ /* 0x000fea0003800000 */
.L_x_78:
[----:B------:R-:W-:Y:S04]  /*140c0*/  BSSY B0, `(.L_x_83) ;  /* 0x000002c000007945 */ /* 0x000fe80003800000 */
[----:B------:R-:W-:Y:S05]  /*140d0*/  @!P3 BRA `(.L_x_84) ;  /* 0x0000000000a8b947 */ /* 0x000fea0003800000 */
[----:B------:R-:W1:Y:S01]  /*140e0*/  S2R R6, SR_CgaCtaId ;  /* 0x0000000000067919 */ /* 0x000e620000008800 */
[----:B------:R-:W-:-:S04]  /*140f0*/  MOV R5, 0x400 ;  /* 0x0000040000057802 */ /* 0x000fc80000000f00 */
[----:B-1----:R-:W-:Y:S02]  /*14100*/  LEA R7, R6, R5, 0x18 ;  /* 0x0000000506077211 */ /* 0x002fe400078ec0ff */
[----:B------:R-:W-:Y:S02]  /*14110*/  MOV R6, 0x1 ;  /* 0x0000000100067802 */ /* 0x000fe40000000f00 */
[----:B------:R-:W-:Y:S02]  /*14120*/  LEA R5, R4, R7, 0x3 ;  /* 0x0000000704057211 */ /* 0x000fe400078e18ff */
[----:B------:R-:W-:-:S04]  /*14130*/  SHF.L.U32 R6, R6, 0x1f, RZ ;  /* 0x0000001f06067819 */ /* 0x000fc800000006ff */
[----:B------:R-:W1:Y:S02]  /*14140*/  SYNCS.PHASECHK.TRANS64.TRYWAIT P0, [R5+URZ+0x58060], R6 ;  /* 0x05806006050075a7 */ /* 0x000e64000800017f */
[----:B-1----:R-:W-:Y:S05]  /*14150*/  @!P0 BRA `(.L_x_85) ;  /* 0x0000001000008947 */ /* 0x002fea0003800000 */
.L_x_114:
        /* <DEDUP_REMOVED lines=8> */
.L_x_86:
[----:B------:R-:W-:-:S04]  /*141e0*/  LOP3.LUT P0, RZ, R0, 0x1f, RZ, 0xc0, !PT ;  /* 0x0000001f00ff7812 */ /* 0x000fc8000780c0ff */
[----:B------:R-:W-:-:S13]  /*141f0*/  PLOP3.LUT P0, PT, P0, P2, PT, 0x2a, 0x0 ;  /* 0x000000000000781c */ /* 0x000fda0000704572 */
[----:B------:R-:W-:Y:S05]  /*14200*/  @P0 BRA `(.L_x_87) ;  /* 0x0000000000040947 */ /* 0x000fea0003800000 */
[----:B------:R-:W-:Y:S01]  /*14210*/  BPT.TRAP 0x1 ;  /* 0x000000040000795c */ /* 0x000fe20000300000 */
.L_x_87:
[----:B------:R-:W-:Y:S01]  /*14220*/  R2UR UR16, R4 ;  /* 0x00000000041072ca */ /* 0x000fe200000e0000 */
[----:B------:R-:W-:Y:S01]  /*14230*/  ULDC.64 UR6, c[0x0][0x198] ;  /* 0x0000660000067ab9 */ /* 0x000fe20000000a00 */
[----:B------:R-:W-:Y:S01]  /*14240*/  R2UR UR5, R7 ;  /* 0x00000000070572ca */ /* 0x000fe200000e0000 */
[----:B------:R-:W-:Y:S01]  /*14250*/  UIADD3 UR6, UP0, UR6, 0xf0, URZ ;  /* 0x000000f006067890 */ /* 0x000fe2000ff1e03f */
[----:B------:R-:W-:Y:S01]  /*14260*/  R2UR UR19, R8 ;  /* 0x00000000081372ca */ /* 0x000fe200000e0000 */
[----:B------:R-:W-:Y:S01]  /*14270*/  UMOV UR8, 0x0 ;  /* 0x0000000000087882 */ /* 0x000fe20000000000 */
[----:B------:R-:W-:Y:S01]  /*14280*/  R2UR UR17, R5 ;  /* 0x00000000051172ca */ /* 0x000fe200000e0000 */
[----:B------:R-:W-:Y:S01]  /*14290*/  UIADD3.X UR7, URZ, UR7, URZ, UP0, !UPT ;  /* 0x000000073f077290 */ /* 0x000fe200087fe43f */
[----:B------:R-:W-:Y:S01]  /*142a0*/  UMOV UR9, 0x10000000 ;  /* 0x1000000000097882 */ /* 0x000fe20000000000 */
[----:B------:R-:W-:Y:S01]  /*142b0*/  UMOV UR18, URZ ;  /* 0x0000003f00127c82 */ /* 0x000fe20008000000 */
[----:B------:R-:W-:Y:S01]  /*142c0*/  UMOV UR20, UR28 ;  /* 0x0000001c00147c82 */ /* 0x000fe20008000000 */
[----:B------:R-:W-:Y:S01]  /*142d0*/  UMOV UR21, UR29 ;  /* 0x0000001d00157c82 */ /* 0x000fe20008000000 */
[----:B------:R-:W-:-:S03]  /*142e0*/  UMOV UR26, 0x40 ;  /* 0x00000040001a7882 */ /* 0x000fc60000000000 */
[----:B------:R-:W-:Y:S02]  /*142f0*/  ULEA UR16, UR16, UR5, 0xe ;  /* 0x0000000510107291 */ /* 0x000fe4000f8e703f */
[----:B------:R-:W-:Y:S02]  /*14300*/  UIADD3 UR19, UR11, UR19, URZ ;  /* 0x000000130b137290 */ /* 0x000fe4000fffe03f */
[----:B------:R-:W-:Y:S02]  /*14310*/  UIADD3 UR17, UR17, 0x58050, URZ ;  /* 0x0005805011117890 */ /* 0x000fe4000fffe03f */
[----:B------:R-:W-:-:S03]  /*14320*/  UIADD3 UR24, UR16, 0x2000, URZ ;  /* 0x0000200010187890 */ /* 0x000fc6000fffe03f */
[----:B------:R-:W-:Y:S02]  /*14330*/  UMOV UR27, UR19 ;  /* 0x00000013001b7c82 */ /* 0x000fe40008000000 */
[----:B------:R-:W-:Y:S02]  /*14340*/  UMOV UR25, UR17 ;  /* 0x0000001100197c82 */ /* 0x000fe40008000000 */
[----:B------:R1:W-:Y:S02]  /*14350*/  UTMALDG.4D [UR16], [UR6], desc[UR8] ;  /* 0x00000810060075b4 */ /* 0x0003e40008019000 */
[----:B------:R1:W-:Y:S02]  /*14360*/  UTMALDG.4D [UR24], [UR6], desc[UR8] ;  /* 0x00000818060075b4 */ /* 0x0003e40008019000 */
[----:B-1----:R-:W-:Y:S01]  /*14370*/  NOP ;  /* 0x0000000000007918 */ /* 0x002fe20000000000 */
.L_x_84:
[----:B------:R-:W-:Y:S05]  /*14380*/  BSYNC B0 ;  /* 0x0000000000007941 */ /* 0x000fea0003800000 */
.L_x_83:
[----:B------:R-:W-:Y:S01]  /*14390*/  BSSY B0, `(.L_x_88) ;  /* 0x000002e000007945 */ /* 0x000fe20003800000 */
[----:B------:R-:W-:-:S03]  /*143a0*/  MOV R8, RZ ;  /* 0x000000ff00087202 */ /* 0x000fc60000000f00 */
[----:B------:R-:W-:Y:S05]  /*143b0*/  @!P4 BRA `(.L_x_89) ;  /* 0x0000000000acc947 */ /* 0x000fea0003800000 */
[----:B------:R-:W1:Y:S01]  /*143c0*/  S2R R5, SR_CgaCtaId ;  /* 0x0000000000057919 */ /* 0x000e620000008800 */
[----:B------:R-:W-:Y:S02]  /*143d0*/  MOV R4, 0x400 ;  /* 0x0000040000047802 */ /* 0x000fe40000000f00 */
[----:B------:R-:W-:-:S04]  /*143e0*/  MOV R7, 0x1 ;  /* 0x0000000100077802 */ /* 0x000fc80000000f00 */
[----:B------:R-:W-:Y:S02]  /*143f0*/  SHF.L.U32 R7, R7, 0x1f, RZ ;  /* 0x0000001f07077819 */ /* 0x000fe400000006ff */
[----:B-1----:R-:W-:-:S04]  /*14400*/  LEA R5, R5, R4, 0x18 ;  /* 0x0000000405057211 */ /* 0x002fc800078ec0ff */
[----:B------:R-:W-:-:S04]  /*14410*/  LEA R4, R2, R5, 0x3 ;  /* 0x0000000502047211 */ /* 0x000fc800078e18ff */
[----:B------:R-:W1:Y:S02]  /*14420*/  SYNCS.PHASECHK.TRANS64.TRYWAIT P0, [R4+URZ+0x58028], R7 ;  /* 0x05802807040075a7 */ /* 0x000e64000800017f */
[----:B-1----:R-:W-:Y:S05]  /*14430*/  @!P0 BRA `(.L_x_90) ;  /* 0x0000000c005c8947 */ /* 0x002fea0003800000 */
.L_x_115:
        /* <DEDUP_REMOVED lines=8> */
.L_x_91:
[----:B------:R-:W-:-:S04]  /*144c0*/  LOP3.LUT P0, RZ, R0, 0x1f, RZ, 0xc0, !PT ;  /* 0x0000001f00ff7812 */ /* 0x000fc8000780c0ff */
[----:B------:R-:W-:-:S13]  /*144d0*/  PLOP3.LUT P0, PT, P0, P2, PT, 0x2a, 0x0 ;  /* 0x000000000000781c */ /* 0x000fda0000704572 */
[----:B------:R-:W-:Y:S05]  /*144e0*/  @P0 BRA `(.L_x_92) ;  /* 0x0000000000040947 */ /* 0x000fea0003800000 */
[----:B------:R-:W-:Y:S01]  /*144f0*/  BPT.TRAP 0x1 ;  /* 0x000000040000795c */ /* 0x000fe20000300000 */
.L_x_92:
[----:B------:R-:W-:Y:S01]  /*14500*/  LEA R5, R2, R5, 0x10 ;  /* 0x0000000502057211 */ /* 0x000fe200078e80ff */
[----:B------:R-:W-:Y:S01]  /*14510*/  ULDC.64 UR6, c[0x0][0x198] ;  /* 0x0000660000067ab9 */ /* 0x000fe20000000a00 */
[----:B------:R-:W-:Y:S01]  /*14520*/  R2UR UR17, R4 ;  /* 0x00000000041172ca */ /* 0x000fe200000e0000 */
[----:B------:R-:W-:Y:S01]  /*14530*/  UIADD3 UR6, UP0, UR6, 0x2f0, URZ ;  /* 0x000002f006067890 */ /* 0x000fe2000ff1e03f */
[----:B------:R-:W-:Y:S01]  /*14540*/  R2UR UR24, R5 ;  /* 0x00000000051872ca */ /* 0x000fe200000e0000 */
[----:B------:R-:W-:Y:S01]  /*14550*/  UMOV UR19, URZ ;  /* 0x0000003f00137c82 */ /* 0x000fe20008000000 */
[----:B------:R-:W-:Y:S01]  /*14560*/  UMOV UR8, 0x0 ;  /* 0x0000000000087882 */ /* 0x000fe20000000000 */
[----:B------:R-:W-:Y:S01]  /*14570*/  UIADD3.X UR7, URZ, UR7, URZ, UP0, !UPT ;  /* 0x000000073f077290 */ /* 0x000fe200087fe43f */
[----:B------:R-:W-:Y:S01]  /*14580*/  IADD3 R2, R2, 0x1, RZ ;  /* 0x0000000102027810 */ /* 0x000fe20007ffe0ff */
[----:B------:R-:W-:Y:S01]  /*14590*/  UMOV UR9, 0x10000000 ;  /* 0x1000000000097882 */ /* 0x000fe20000000000 */
[----:B------:R-:W-:Y:S01]  /*145a0*/  UMOV UR18, URZ ;  /* 0x0000003f00127c82 */ /* 0x000fe20008000000 */
[----:B------:R-:W-:Y:S01]  /*145b0*/  UMOV UR20, UR28 ;  /* 0x0000001c00147c82 */ /* 0x000fe20008000000 */
[----:B------:R-:W-:Y:S01]  /*145c0*/  UMOV UR21, UR29 ;  /* 0x0000001d00157c82 */ /* 0x000fe20008000000 */
[----:B------:R-:W-:Y:S01]  /*145d0*/  UMOV UR26, 0x40 ;  /* 0x00000040001a7882 */ /* 0x000fe20000000000 */
[----:B------:R-:W-:Y:S01]  /*145e0*/  UMOV UR27, UR19 ;  /* 0x00000013001b7c82 */ /* 0x000fe20008000000 */
[----:B------:R-:W-:Y:S01]  /*145f0*/  UIADD3 UR17, UR17, 0x58000, URZ ;  /* 0x0005800011117890 */ /* 0x000fe2000fffe03f */
[----:B------:R-:W-:Y:S01]  /*14600*/  MOV R8, 0x1 ;  /* 0x0000000100087802 */ /* 0x000fe20000000f00 */
[----:B------:R-:W-:-:S02]  /*14610*/  UIADD3 UR16, UR24, 0x8000, URZ ;  /* 0x0000800018107890 */ /* 0x000fc4000fffe03f */
[----:B------:R-:W-:-:S03]  /*14620*/  UIADD3 UR24, UR24, 0x10000, URZ ;  /* 0x0001000018187890 */ /* 0x000fc6000fffe03f */
[----:B------:R-:W-:-:S04]  /*14630*/  UMOV UR25, UR17 ;  /* 0x0000001100197c82 */ /* 0x000fc80008000000 */
[----:B------:R1:W-:Y:S02]  /*14640*/  UTMALDG.4D [UR16], [UR6], desc[UR8] ;  /* 0x00000810060075b4 */ /* 0x0003e40008019000 */
[----:B------:R1:W-:Y:S02]  /*14650*/  UTMALDG.4D [UR24], [UR6], desc[UR8] ;  /* 0x00000818060075b4 */ /* 0x0003e40008019000 */
[----:B-1----:R-:W-:Y:S01]  /*14660*/  NOP ;  /* 0x0000000000007918 */ /* 0x002fe20000000000 */
.L_x_89:
[----:B------:R-:W-:Y:S05]  /*14670*/  BSYNC B0 ;  /* 0x0000000000007941 */ /* 0x000fea0003800000 */
.L_x_88:
[----:B------:R-:W-:-:S13]  /*14680*/  ISETP.GE.AND P0, PT, R3, 0x101, PT ;  /* 0x000001010300780c */ /* 0x000fda0003f06270 */
[----:B------:R-:W-:Y:S05]  /*14690*/  @!P0 EXIT ;  /* 0x000000000000894d */ /* 0x000fea0003800000 */
[----:B------:R-:W-:Y:S01]  /*146a0*/  IADD3 R3, R3, 0xff, RZ ;  /* 0x000000ff03037810 */ /* 0x000fe20007ffe0ff */
[----:B------:R-:W-:Y:S01]  /*146b0*/  BSSY B0, `(.L_x_93) ;  /* 0x0000069000007945 */ /* 0x000fe20003800000 */
[----:B------:R-:W-:Y:S02]  /*146c0*/  LOP3.LUT P0, RZ, R0, 0x1f, RZ, 0xc0, !PT ;  /* 0x0000001f00ff7812 */ /* 0x000fe4000780c0ff */
[----:B------:R-:W-:Y:S02]  /*146d0*/  SHF.R.S32.HI R0, RZ, 0x1f, R3 ;  /* 0x0000001fff007819 */ /* 0x000fe40000011403 */
[----:B------:R-:W-:Y:S02]  /*146e0*/  PLOP3.LUT P0, PT, P0, P2, PT, 0x2a, 0x0 ;  /* 0x000000000000781c */ /* 0x000fe40000704572 */
[----:B------:R-:W-:Y:S02]  /*146f0*/  LEA.HI R0, R0, R3, RZ, 0x8 ;  /* 0x0000000300007211 */ /* 0x000fe400078f40ff */
[----:B------:R-:W-:-:S02]  /*14700*/  MOV R3, UR4 ;  /* 0x0000000400037c02 */ /* 0x000fc40008000f00 */
[----:B------:R-:W-:Y:S02]  /*14710*/  SHF.R.S32.HI R4, RZ, 0x8, R0 ;  /* 0x00000008ff047819 */ /* 0x000fe40000011400 */
[----:B------:R-:W-:Y:S02]  /*14720*/  LOP3.LUT R0, R3, 0x2, RZ, 0xfc, !PT ;  /* 0x0000000203007812 */ /* 0x000fe400078efcff */
[----:B------:R-:W-:Y:S02]  /*14730*/  SHF.L.U32 R4, R4, 0x1, RZ ;  /* 0x0000000104047819 */ /* 0x000fe400000006ff */
[----:B------:R-:W-:-:S07]  /*14740*/  MOV R3, 0x1 ;  /* 0x0000000100037802 */ /* 0x000fce0000000f00 */
.L_x_104:
[----:B------:R-:W-:Y:S04]  /*14750*/  BSSY B1, `(.L_x_94) ;  /* 0x000002c000017945 */ /* 0x000fe80003800000 */
[----:B------:R-:W-:Y:S05]  /*14760*/  @!P3 BRA `(.L_x_95) ;  /* 0x0000000000a8b947 */ /* 0x000fea0003800000 */
[----:B------:R-:W1:Y:S01]  /*14770*/  S2R R6, SR_CgaCtaId ;  /* 0x0000000000067919 */ /* 0x000e620000008800 */
[----:B------:R-:W-:-:S04]  /*14780*/  MOV R5, 0x400 ;  /* 0x0000040000057802 */ /* 0x000fc80000000f00 */
[----:B-1----:R-:W-:Y:S02]  /*14790*/  LEA R7, R6, R5, 0x18 ;  /* 0x0000000506077211 */ /* 0x002fe400078ec0ff */
[----:B------:R-:W-:Y:S02]  /*147a0*/  SHF.L.U32 R5, R3, 0x1f, RZ ;  /* 0x0000001f03057819 */ /* 0x000fe400000006ff */
[----:B------:R-:W-:-:S04]  /*147b0*/  LEA R6, R2, R7, 0x3 ;  /* 0x0000000702067211 */ /* 0x000fc800078e18ff */
[----:B------:R-:W1:Y:S02]  /*147c0*/  SYNCS.PHASECHK.TRANS64.TRYWAIT P4, [R6+URZ+0x58028], R5 ;  /* 0x05802805060075a7 */ /* 0x000e64000808017f */
[----:B-1----:R-:W-:Y:S05]  /*147d0*/  @!P4 BRA `(.L_x_96) ;  /* 0x000000080088c947 */ /* 0x002fea0003800000 */
.L_x_116:
[----:B-1----:R-:W-:-:S04]  /*147e0*/  @P2 MOV R5, 0x10000 ;  /* 0x0001000000052802 */ /* 0x002fc80000000f00 */
[----:B------:R1:W-:Y:S02]  /*147f0*/  @P2 SYNCS.ARRIVE.TRANS64 RZ, [R6+URZ+0x58000], R5 ;  /* 0x0580000506ff29a7 */ /* 0x0003e4000800003f */
[----:B-1----:R-:W-:-:S04]  /*14800*/  PRMT R5, R0, 0x9910, RZ ;  /* 0x0000991000057816 */ /* 0x002fc800000000ff */
[----:B------:R-:W-:-:S13]  /*14810*/  ISETP.NE.AND P4, PT, R5, 0x2, PT ;  /* 0x000000020500780c */ /* 0x000fda0003f85270 */
[----:B------:R-:W-:Y:S05]  /*14820*/  @P4 BRA `(.L_x_97) ;  /* 0x0000000000044947 */ /* 0x000fea0003800000 */
[----:B------:R-:W-:Y:S01]  /*14830*/  BPT.TRAP 0x1 ;  /* 0x000000040000795c */ /* 0x000fe20000300000 */
.L_x_97:
[----:B------:R-:W-:Y:S05]  /*14840*/  @P0 BRA `(.L_x_98) ;  /* 0x0000000000040947 */ /* 0x000fea0003800000 */
[----:B------:R-:W-:Y:S01]  /*14850*/  BPT.TRAP 0x1 ;  /* 0x000000040000795c */ /* 0x000fe20000300000 */
.L_x_98:
[----:B------:R-:W-:Y:S01]  /*14860*/  LEA R7, R2, R7, 0x10 ;  /* 0x0000000702077211 */ /* 0x000fe200078e80ff */
[----:B------:R-:W-:Y:S01]  /*14870*/  ULDC.64 UR6, c[0x0][0x198] ;  /* 0x0000660000067ab9 */ /* 0x000fe20000000a00 */
[----:B------:R-:W-:Y:S01]  /*14880*/  R2UR UR25, R6 ;  /* 0x00000000061972ca */ /* 0x000fe200000e0000 */
[----:B------:R-:W-:Y:S01]  /*14890*/  UIADD3 UR6, UP0, UR6, 0x1f0, URZ ;  /* 0x000001f006067890 */ /* 0x000fe2000ff1e03f */
[----:B------:R-:W-:Y:S01]  /*148a0*/  R2UR UR16, R7 ;  /* 0x00000000071072ca */ /* 0x000fe200000e0000 */
[----:B------:R-:W-:Y:S01]  /*148b0*/  UMOV UR8, 0x0 ;  /* 0x0000000000087882 */ /* 0x000fe20000000000 */
[----:B------:R-:W-:Y:S01]  /*148c0*/  R2UR UR27, R8 ;  /* 0x00000000081b72ca */ /* 0x000fe200000e0000 */
[----:B------:R-:W-:Y:S01]  /*148d0*/  UIADD3.X UR7, URZ, UR7, URZ, UP0, !UPT ;  /* 0x000000073f077290 */ /* 0x000fe200087fe43f */
[----:B------:R-:W-:Y:S01]  /*148e0*/  VIADD R5, R2, 0x1 ;  /* 0x0000000102057836 */ /* 0x000fe20000000000 */
[----:B------:R-:W-:Y:S01]  /*148f0*/  UMOV UR9, 0x10000000 ;  /* 0x1000000000097882 */ /* 0x000fe20000000000 */
[----:B------:R-:W-:Y:S01]  /*14900*/  UMOV UR26, URZ ;  /* 0x0000003f001a7c82 */ /* 0x000fe20008000000 */
[----:B------:R-:W-:Y:S01]  /*14910*/  UMOV UR18, 0x40 ;  /* 0x0000004000127882 */ /* 0x000fe20000000000 */
[----:B------:R-:W-:Y:S01]  /*14920*/  UMOV UR20, UR28 ;  /* 0x0000001c00147c82 */ /* 0x000fe20008000000 */
[----:B------:R-:W-:Y:S01]  /*14930*/  UMOV UR21, UR29 ;  /* 0x0000001d00157c82 */ /* 0x000fe20008000000 */
[----:B------:R-:W-:Y:S01]  /*14940*/  ISETP.NE.AND P4, PT, R5, 0x5, PT ;  /* 0x000000050500780c */ /* 0x000fe20003f85270 */
[----:B------:R-:W-:-:S02]  /*14950*/  UIADD3 UR25, UR25, 0x58000, URZ ;  /* 0x0005800019197890 */ /* 0x000fc4000fffe03f */
[----:B------:R-:W-:Y:S01]  /*14960*/  UIADD3 UR24, UR16, 0x8000, URZ ;  /* 0x0000800010187890 */ /* 0x000fe2000fffe03f */
[----:B------:R-:W-:Y:S01]  /*14970*/  SEL R2, RZ, 0x1, P4 ;  /* 0x00000001ff027807 */ /* 0x000fe20002000000 */
[----:B------:R-:W-:Y:S02]  /*14980*/  USHF.L.U32 UR27, UR27, 0x8, URZ ;  /* 0x000000081b1b7899 */ /* 0x000fe4000800063f */
[----:B------:R-:W-:Y:S01]  /*14990*/  UIADD3 UR16, UR16, 0x10000, URZ ;  /* 0x0001000010107890 */ /* 0x000fe2000fffe03f */
[----:B------:R-:W-:Y:S01]  /*149a0*/  LOP3.LUT R3, R3, R2, RZ, 0x3c, !PT ;  /* 0x0000000203037212 */ /* 0x000fe200078e3cff */
[----:B------:R-:W-:Y:S01]  /*149b0*/  UMOV UR17, UR25 ;  /* 0x0000001900117c82 */ /* 0x000fe20008000000 */
[----:B------:R-:W-:Y:S02]  /*149c0*/  SEL R2, R5, RZ, P4 ;  /* 0x000000ff05027207 */ /* 0x000fe40002000000 */
[----:B------:R-:W-:Y:S02]  /*149d0*/  UMOV UR19, UR27 ;  /* 0x0000001b00137c82 */ /* 0x000fe40008000000 */
[----:B------:R1:W-:Y:S02]  /*149e0*/  UTMALDG.4D [UR24], [UR6], desc[UR8] ;  /* 0x00000818060075b4 */ /* 0x0003e40008019000 */
[----:B------:R1:W-:Y:S02]  /*149f0*/  UTMALDG.4D [UR16], [UR6], desc[UR8] ;  /* 0x00000810060075b4 */ /* 0x0003e40008019000 */
[----:B-1----:R-:W-:Y:S01]  /*14a00*/  NOP ;  /* 0x0000000000007918 */ /* 0x002fe20000000000 */
.L_x_95:
[----:B------:R-:W-:Y:S05]  /*14a10*/  BSYNC B1 ;  /* 0x0000000000017941 */ /* 0x000fea0003800000 */
.L_x_94:
[----:B------:R-:W-:Y:S01]  /*14a20*/  ISETP.LT.OR P4, PT, R4, 0x4, !P3 ;  /* 0x000000040400780c */ /* 0x000fe20005f81670 */
[----:B------:R-:W-:-:S12]  /*14a30*/  BSSY B1, `(.L_x_99) ;  /* 0x000002d000017945 */ /* 0x000fd80003800000 */
[----:B------:R-:W-:Y:S05]  /*14a40*/  @P4 BRA `(.L_x_100) ;  /* 0x0000000000ac4947 */ /* 0x000fea0003800000 */
[----:B------:R-:W1:Y:S01]  /*14a50*/  S2R R6, SR_CgaCtaId ;  /* 0x0000000000067919 */ /* 0x000e620000008800 */
[----:B------:R-:W-:Y:S02]  /*14a60*/  MOV R5, 0x400 ;  /* 0x0000040000057802 */ /* 0x000fe40000000f00 */
[----:B------:R-:W-:Y:S02]  /*14a70*/  SHF.L.U32 R7, R3, 0x1f, RZ ;  /* 0x0000001f03077819 */ /* 0x000fe400000006ff */
[----:B-1----:R-:W-:-:S04]  /*14a80*/  LEA R5, R6, R5, 0x18 ;  /* 0x0000000506057211 */ /* 0x002fc800078ec0ff */
[----:B------:R-:W-:-:S04]  /*14a90*/  LEA R6, R2, R5, 0x3 ;  /* 0x0000000502067211 */ /* 0x000fc800078e18ff */
[----:B------:R-:W1:Y:S02]  /*14aa0*/  SYNCS.PHASECHK.TRANS64.TRYWAIT P4, [R6+URZ+0x58028], R7 ;  /* 0x05802807060075a7 */ /* 0x000e64000808017f */
[----:B-1----:R-:W-:Y:S05]  /*14ab0*/  @!P4 BRA `(.L_x_101) ;  /* 0x0000000400e4c947 */ /* 0x002fea0003800000 */
.L_x_117:
[----:B-1----:R-:W-:-:S04]  /*14ac0*/  @P1 MOV R7, 0x10000 ;  /* 0x0001000000071802 */ /* 0x002fc80000000f00 */
[----:B------:R1:W-:Y:S02]  /*14ad0*/  @P1 SYNCS.ARRIVE.TRANS64 RZ, [R6+URZ+0x58000], R7 ;  /* 0x0580000706ff19a7 */ /* 0x0003e4000800003f */
[----:B-1----:R-:W-:-:S04]  /*14ae0*/  PRMT R7, R0, 0x9910, RZ ;  /* 0x0000991000077816 */ /* 0x002fc800000000ff */
[----:B------:R-:W-:-:S13]  /*14af0*/  ISETP.NE.AND P4, PT, R7, 0x2, PT ;  /* 0x000000020700780c */ /* 0x000fda0003f85270 */
[----:B------:R-:W-:Y:S05]  /*14b00*/  @P4 BRA `(.L_x_102) ;  /* 0x0000000000044947 */ /* 0x000fea0003800000 */
[----:B------:R-:W-:Y:S01]  /*14b10*/  BPT.TRAP 0x1 ;  /* 0x000000040000795c */ /* 0x000fe20000300000 */
.L_x_102:
[----:B------:R-:W-:Y:S05]  /*14b20*/  @P0 BRA `(.L_x_103) ;  /* 0x0000000000040947 */ /* 0x000fea0003800000 */
[----:B------:R-:W-:Y:S01]  /*14b30*/  BPT.TRAP 0x1 ;  /* 0x000000040000795c */ /* 0x000fe20000300000 */
.L_x_103:
        /* <DEDUP_REMOVED lines=8> */
[----:B------:R-:W-:Y:S01]  /*14bc0*/  IADD3 R2, R2, 0x1, RZ ;  /* 0x0000000102027810 */ /* 0x000fe20007ffe0ff */
[----:B------:R-:W-:Y:S01]  /*14bd0*/  UMOV UR9, 0x10000000 ;  /* 0x1000000000097882 */ /* 0x000fe20000000000 */
[----:B------:R-:W-:Y:S01]  /*14be0*/  UMOV UR26, URZ ;  /* 0x0000003f001a7c82 */ /* 0x000fe20008000000 */
[----:B------:R-:W-:Y:S01]  /*14bf0*/  UMOV UR18, 0x40 ;  /* 0x0000004000127882 */ /* 0x000fe20000000000 */
[----:B------:R-:W-:Y:S01]  /*14c00*/  UMOV UR20, UR28 ;  /* 0x0000001c00147c82 */ /* 0x000fe20008000000 */
[----:B------:R-:W-:Y:S01]  /*14c10*/  UMOV UR21, UR29 ;  /* 0x0000001d00157c82 */ /* 0x000fe20008000000 */
[----:B------:R-:W-:Y:S01]  /*14c20*/  ISETP.NE.AND P4, PT, R2, 0x5, PT ;  /* 0x000000050200780c */ /* 0x000fe20003f85270 */
[----:B------:R-:W-:Y:S01]  /*14c30*/  UIADD3 UR25, UR25, 0x58000, URZ ;  /* 0x0005800019197890 */ /* 0x000fe2000fffe03f */
[----:B------:R-:W-:Y:S01]  /*14c40*/  IADD3 R8, R8, 0x1, RZ ;  /* 0x0000000108087810 */ /* 0x000fe20007ffe0ff */
[----:B------:R-:W-:Y:S01]  /*14c50*/  UIADD3 UR24, UR16, 0x8000, URZ ;  /* 0x0000800010187890 */ /* 0x000fe2000fffe03f */
[----:B------:R-:W-:Y:S01]  /*14c60*/  SEL R6, RZ, 0x1, P4 ;  /* 0x00000001ff067807 */ /* 0x000fe20002000000 */
[----:B------:R-:W-:Y:S01]  /*14c70*/  USHF.L.U32 UR27, UR27, 0x8, URZ ;  /* 0x000000081b1b7899 */ /* 0x000fe2000800063f */
[----:B------:R-:W-:Y:S01]  /*14c80*/  SEL R2, R2, RZ, P4 ;  /* 0x000000ff02027207 */ /* 0x000fe20002000000 */
[----:B------:R-:W-:Y:S01]  /*14c90*/  UIADD3 UR16, UR16, 0x10000, URZ ;  /* 0x0001000010107890 */ /* 0x000fe2000fffe03f */
[----:B------:R-:W-:Y:S01]  /*14ca0*/  LOP3.LUT R3, R3, R6, RZ, 0x3c, !PT ;  /* 0x0000000603037212 */ /* 0x000fe200078e3cff */
[----:B------:R-:W-:-:S03]  /*14cb0*/  UMOV UR17, UR25 ;  /* 0x0000001900117c82 */ /* 0x000fc60008000000 */
[----:B------:R-:W-:Y:S02]  /*14cc0*/  UMOV UR19, UR27 ;  /* 0x0000001b00137c82 */ /* 0x000fe40008000000 */
[----:B------:R1:W-:Y:S02]  /*14cd0*/  UTMALDG.4D [UR24], [UR6], desc[UR8] ;  /* 0x00000818060075b4 */ /* 0x0003e40008019000 */
[----:B------:R1:W-:Y:S02]  /*14ce0*/  UTMALDG.4D [UR16], [UR6], desc[UR8] ;  /* 0x00000810060075b4 */ /* 0x0003e40008019000 */
[----:B-1----:R-:W-:Y:S01]  /*14cf0*/  NOP ;  /* 0x0000000000007918 */ /* 0x002fe20000000000 */
.L_x_100:
[----:B------:R-:W-:Y:S05]  /*14d00*/  BSYNC B1 ;  /* 0x0000000000017941 */ /* 0x000fea0003800000 */
.L_x_99:
[C---:B------:R-:W-:Y:S02]  /*14d10*/  ISETP.GT.AND P4, PT, R4.reuse, 0x4, PT ;  /* 0x000000040400780c */ /* 0x040fe40003f84270 */
[----:B------:R-:W-:-:S11]  /*14d20*/  IADD3 R4, R4, -0x2, RZ ;  /* 0xfffffffe04047810 */ /* 0x000fd60007ffe0ff */
[----:B------:R-:W-:Y:S05]  /*14d30*/  @P4 BRA `(.L_x_104) ;  /* 0xfffffff800844947 */ /* 0x000fea000383ffff */
[----:B------:R-:W-:Y:S05]  /*14d40*/  BSYNC B0 ;  /* 0x0000000000007941 */ /* 0x000fea0003800000 */
.L_x_93:
[----:B------:R-:W-:Y:S05]  /*14d50*/  EXIT ;  /* 0x000000000000794d */ /* 0x000fea0003800000 */
.L_x_15:
[----:B--2---:R-:W-:-:S04]  /*14d60*/  MOV R3, UR8 ;  /* 0x0000000800037c02 */ /* 0x004fc80008000f00 */
[----:B------:R2:W3:Y:S03]  /*14d70*/  SYNCS.PHASECHK.TRANS64.TRYWAIT P1, [R3+URZ+0x58050], R2 ;  /* 0x05805002030075a7 */ /* 0x0004e6000802017f */
[----:B---3--:R-:W-:Y:S05]  /*14d80*/  @!P1 NANOSLEEP.SYNCS 0x989680 ;  /* 0x009896800000995d */ /* 0x008fea0003900000 */
[----:B------:R-:W3:Y:S02]  /*14d90*/  @!P1 SYNCS.PHASECHK.TRANS64 P1, [R3+URZ+0x58050], R2 ;  /* 0x05805002030095a7 */ /* 0x000ee4000802007f */
[----:B---3--:R-:W-:Y:S05]  /*14da0*/  @!P1 BRA `(.L_x_15) ;  /* 0xfffffffc00ec9947 */ /* 0x008fea000383ffff */
[----:B------:R-:W-:Y:S05]  /*14db0*/  BRA `(.L_x_105) ;  /* 0xfffffec0000c7947 */ /* 0x000fea000383ffff */
.L_x_17:
[----:B--2---:R-:W-:-:S04]  /*14dc0*/  MOV R3, UR37 ;  /* 0x0000002500037c02 */ /* 0x004fc80008000f00 */
[----:B------:R2:W3:Y:S03]  /*14dd0*/  SYNCS.PHASECHK.TRANS64.TRYWAIT P1, [R3+URZ+0x58000], R2 ;  /* 0x05800002030075a7 */ /* 0x0004e6000802017f */
[----:B---3--:R-:W-:Y:S05]  /*14de0*/  @!P1 NANOSLEEP.SYNCS 0x989680 ;  /* 0x009896800000995d */ /* 0x008fea0003900000 */
[----:B------:R-:W3:Y:S02]  /*14df0*/  @!P1 SYNCS.PHASECHK.TRANS64 P1, [R3+URZ+0x58000], R2 ;  /* 0x05800002030095a7 */ /* 0x000ee4000802007f */
[----:B---3--:R-:W-:Y:S05]  /*14e00*/  @!P1 BRA `(.L_x_17) ;  /* 0xfffffffc00ec9947 */ /* 0x008fea000383ffff */
[----:B------:R-:W-:Y:S05]  /*14e10*/  BRA `(.L_x_106) ;  /* 0xfffffec000147947 */ /* 0x000fea000383ffff */
.L_x_18:
[----:B--2---:R-:W-:-:S04]  /*14e20*/  MOV R4, UR8 ;  /* 0x0000000800047c02 */ /* 0x004fc80008000f00 */
[----:B------:R2:W3:Y:S03]  /*14e30*/  SYNCS.PHASECHK.TRANS64.TRYWAIT P1, [R4+URZ+-0x8], R3 ;  /* 0xfffff803040075a7 */ /* 0x0004e6000802017f */
[----:B---3--:R-:W-:Y:S05]  /*14e40*/  @!P1 NANOSLEEP.SYNCS 0x989680 ;  /* 0x009896800000995d */ /* 0x008fea0003900000 */
[----:B------:R-:W3:Y:S02]  /*14e50*/  @!P1 SYNCS.PHASECHK.TRANS64 P1, [R4+URZ+-0x8], R3 ;  /* 0xfffff803040095a7 */ /* 0x000ee4000802007f */
[----:B---3--:R-:W-:Y:S05]  /*14e60*/  @!P1 BRA `(.L_x_18) ;  /* 0xfffffffc00ec9947 */ /* 0x008fea000383ffff */
[----:B------:R-:W-:Y:S05]  /*14e70*/  BRA `(.L_x_107) ;  /* 0xfffffec000107947 */ /* 0x000fea000383ffff */
.L_x_20:
[----:B-1----:R-:W-:-:S04]  /*14e80*/  MOV R7, UR37 ;  /* 0x0000002500077c02 */ /* 0x002fc80008000f00 */
[----:B------:R1:W2:Y:S03]  /*14e90*/  SYNCS.PHASECHK.TRANS64.TRYWAIT P1, [R7+URZ+0x58008], R2 ;  /* 0x05800802070075a7 */ /* 0x0002a6000802017f */
[----:B--2---:R-:W-:Y:S05]  /*14ea0*/  @!P1 NANOSLEEP.SYNCS 0x989680 ;  /* 0x009896800000995d */ /* 0x004fea0003900000 */
[----:B------:R-:W2:Y:S02]  /*14eb0*/  @!P1 SYNCS.PHASECHK.TRANS64 P1, [R7+URZ+0x58008], R2 ;  /* 0x05800802070095a7 */ /* 0x000ea4000802007f */
[----:B--2---:R-:W-:Y:S05]  /*14ec0*/  @!P1 BRA `(.L_x_20) ;  /* 0xfffffffc00ec9947 */ /* 0x004fea000383ffff */
[----:B------:R-:W-:Y:S05]  /*14ed0*/  BRA `(.L_x_108) ;  /* 0xffffff1c005c7947 */ /* 0x000fea000383ffff */
.L_x_25:
[----:B-1----:R-:W-:-:S04]  /*14ee0*/  MOV R9, UR4 ;  /* 0x0000000400097c02 */ /* 0x002fc80008000f00 */
[----:B------:R1:W2:Y:S03]  /*14ef0*/  SYNCS.PHASECHK.TRANS64.TRYWAIT P2, [R9+URZ+0x58000], R8 ;  /* 0x05800008090075a7 */ /* 0x0002a6000804017f */
[----:B--2---:R-:W-:Y:S05]  /*14f00*/  @!P2 NANOSLEEP.SYNCS 0x989680 ;  /* 0x009896800000a95d */ /* 0x004fea0003900000 */
[----:B------:R-:W2:Y:S02]  /*14f10*/  @!P2 SYNCS.PHASECHK.TRANS64 P2, [R9+URZ+0x58000], R8 ;  /* 0x058000080900a5a7 */ /* 0x000ea4000804007f */
[----:B--2---:R-:W-:Y:S05]  /*14f20*/  @!P2 BRA `(.L_x_25) ;  /* 0xfffffffc00eca947 */ /* 0x004fea000383ffff */
[----:B------:R-:W-:Y:S05]  /*14f30*/  BRA `(.L_x_109) ;  /* 0xffffff2400087947 */ /* 0x000fea000383ffff */
.L_x_29:
[----:B-1----:R-:W-:-:S04]  /*14f40*/  MOV R7, UR6 ;  /* 0x0000000600077c02 */ /* 0x002fc80008000f00 */
[----:B------:R1:W2:Y:S03]  /*14f50*/  SYNCS.PHASECHK.TRANS64.TRYWAIT P2, [R7+URZ+0x58000], R18 ;  /* 0x05800012070075a7 */ /* 0x0002a6000804017f */
[----:B--2---:R-:W-:Y:S05]  /*14f60*/  @!P2 NANOSLEEP.SYNCS 0x989680 ;  /* 0x009896800000a95d */ /* 0x004fea0003900000 */
[----:B------:R-:W2:Y:S02]  /*14f70*/  @!P2 SYNCS.PHASECHK.TRANS64 P2, [R7+URZ+0x58000], R18 ;  /* 0x058000120700a5a7 */ /* 0x000ea4000804007f */
[----:B--2---:R-:W-:Y:S05]  /*14f80*/  @!P2 BRA `(.L_x_29) ;  /* 0xfffffffc00eca947 */ /* 0x004fea000383ffff */
[----:B------:R-:W-:Y:S05]  /*14f90*/  BRA `(.L_x_28) ;  /* 0xffffff6800487947 */ /* 0x000fea000383ffff */
.L_x_37:
[----:B-1----:R-:W-:-:S04]  /*14fa0*/  MOV R9, UR4 ;  /* 0x0000000400097c02 */ /* 0x002fc80008000f00 */
[----:B------:R1:W2:Y:S03]  /*14fb0*/  SYNCS.PHASECHK.TRANS64.TRYWAIT P2, [R9+URZ+0x58000], R8 ;  /* 0x05800008090075a7 */ /* 0x0002a6000804017f */
[----:B--2---:R-:W-:Y:S05]  /*14fc0*/  @!P2 NANOSLEEP.SYNCS 0x989680 ;  /* 0x009896800000a95d */ /* 0x004fea0003900000 */
[----:B------:R-:W2:Y:S02]  /*14fd0*/  @!P2 SYNCS.PHASECHK.TRANS64 P2, [R9+URZ+0x58000], R8 ;  /* 0x058000080900a5a7 */ /* 0x000ea4000804007f */
[----:B--2---:R-:W-:Y:S05]  /*14fe0*/  @!P2 BRA `(.L_x_37) ;  /* 0xfffffffc00eca947 */ /* 0x004fea000383ffff */
[----:B------:R-:W-:Y:S05]  /*14ff0*/  BRA `(.L_x_110) ;  /* 0xffffff7000287947 */ /* 0x000fea000383ffff */
.L_x_41:
[----:B-1----:R-:W-:-:S04]  /*15000*/  MOV R12, UR5 ;  /* 0x00000005000c7c02 */ /* 0x002fc80008000f00 */
[----:B------:R1:W2:Y:S03]  /*15010*/  SYNCS.PHASECHK.TRANS64.TRYWAIT P2, [R12+URZ+0x58000], R11 ;  /* 0x0580000b0c0075a7 */ /* 0x0002a6000804017f */
[----:B--2---:R-:W-:Y:S05]  /*15020*/  @!P2 NANOSLEEP.SYNCS 0x989680 ;  /* 0x009896800000a95d */ /* 0x004fea0003900000 */
[----:B------:R-:W2:Y:S02]  /*15030*/  @!P2 SYNCS.PHASECHK.TRANS64 P2, [R12+URZ+0x58000], R11 ;  /* 0x0580000b0c00a5a7 */ /* 0x000ea4000804007f */
[----:B--2---:R-:W-:Y:S05]  /*15040*/  @!P2 BRA `(.L_x_41) ;  /* 0xfffffffc00eca947 */ /* 0x004fea000383ffff */
[----:B------:R-:W-:Y:S05]  /*15050*/  BRA `(.L_x_40) ;  /* 0xffffffc400b87947 */ /* 0x000fea000383ffff */
.L_x_57:
[----:B-1----:R-:W-:-:S04]  /*15060*/  MOV R3, UR4 ;  /* 0x0000000400037c02 */ /* 0x002fc80008000f00 */
[----:B------:R1:W2:Y:S03]  /*15070*/  SYNCS.PHASECHK.TRANS64.TRYWAIT P0, [R3+URZ+0x8], R0 ;  /* 0x00000800030075a7 */ /* 0x0002a6000800017f */
[----:B--2---:R-:W-:Y:S05]  /*15080*/  @!P0 NANOSLEEP.SYNCS 0x989680 ;  /* 0x009896800000895d */ /* 0x004fea0003900000 */
[----:B------:R-:W2:Y:S02]  /*15090*/  @!P0 SYNCS.PHASECHK.TRANS64 P0, [R3+URZ+0x8], R0 ;  /* 0x00000800030085a7 */ /* 0x000ea4000800007f */
[----:B--2---:R-:W-:Y:S05]  /*150a0*/  @!P0 BRA `(.L_x_57) ;  /* 0xfffffffc00ec8947 */ /* 0x004fea000383ffff */
[----:B------:R-:W-:Y:S05]  /*150b0*/  BRA `(.L_x_111) ;  /* 0xffffffd400287947 */ /* 0x000fea000383ffff */
.L_x_75:
[----:B--2---:R2:W4:Y:S02]  /*150c0*/  SYNCS.PHASECHK.TRANS64.TRYWAIT P0, [R4+URZ+0x58060], R3 ;  /* 0x05806003040075a7 */ /* 0x004524000800017f */
[----:B----4-:R-:W-:Y:S05]  /*150d0*/  @!P0 NANOSLEEP.SYNCS 0x989680 ;  /* 0x009896800000895d */ /* 0x010fea0003900000 */
[----:B------:R-:W4:Y:S02]  /*150e0*/  @!P0 SYNCS.PHASECHK.TRANS64 P0, [R4+URZ+0x58060], R3 ;  /* 0x05806003040085a7 */ /* 0x000f24000800007f */
[----:B----4-:R-:W-:Y:S05]  /*150f0*/  @!P0 BRA `(.L_x_75) ;  /* 0xfffffffc00f08947 */ /* 0x010fea000383ffff */
[----:B------:R-:W-:Y:S05]  /*15100*/  BRA `(.L_x_112) ;  /* 0xffffffe800bc7947 */ /* 0x000fea000383ffff */
.L_x_80:
[----:B-1----:R1:W2:Y:S02]  /*15110*/  SYNCS.PHASECHK.TRANS64.TRYWAIT P0, [R5+URZ+0x58028], R2 ;  /* 0x05802802050075a7 */ /* 0x0022a4000800017f */
[----:B--2---:R-:W-:Y:S05]  /*15120*/  @!P0 NANOSLEEP.SYNCS 0x989680 ;  /* 0x009896800000895d */ /* 0x004fea0003900000 */
[----:B------:R-:W2:Y:S02]  /*15130*/  @!P0 SYNCS.PHASECHK.TRANS64 P0, [R5+URZ+0x58028], R2 ;  /* 0x05802802050085a7 */ /* 0x000ea4000800007f */
[----:B--2---:R-:W-:Y:S05]  /*15140*/  @!P0 BRA `(.L_x_80) ;  /* 0xfffffffc00f08947 */ /* 0x004fea000383ffff */
[----:B------:R-:W-:Y:S05]  /*15150*/  BRA `(.L_x_113) ;  /* 0xffffffec00547947 */ /* 0x000fea000383ffff */
.L_x_85:
[----:B-1----:R1:W2:Y:S02]  /*15160*/  SYNCS.PHASECHK.TRANS64.TRYWAIT P0, [R5+URZ+0x58060], R6 ;  /* 0x05806006050075a7 */ /* 0x0022a4000800017f */
[----:B--2---:R-:W-:Y:S05]  /*15170*/  @!P0 NANOSLEEP.SYNCS 0x989680 ;  /* 0x009896800000895d */ /* 0x004fea0003900000 */
[----:B------:R-:W2:Y:S02]  /*15180*/  @!P0 SYNCS.PHASECHK.TRANS64 P0, [R5+URZ+0x58060], R6 ;  /* 0x05806006050085a7 */ /* 0x000ea4000800007f */
[----:B--2---:R-:W-:Y:S05]  /*15190*/  @!P0 BRA `(.L_x_85) ;  /* 0xfffffffc00f08947 */ /* 0x004fea000383ffff */
[----:B------:R-:W-:Y:S05]  /*151a0*/  BRA `(.L_x_114) ;  /* 0xffffffec00ec7947 */ /* 0x000fea000383ffff */
.L_x_90:
[----:B-1----:R1:W2:Y:S02]  /*151b0*/  SYNCS.PHASECHK.TRANS64.TRYWAIT P0, [R4+URZ+0x58028], R7 ;  /* 0x05802807040075a7 */ /* 0x0022a4000800017f */
[----:B--2---:R-:W-:Y:S05]  /*151c0*/  @!P0 NANOSLEEP.SYNCS 0x989680 ;  /* 0x009896800000895d */ /* 0x004fea0003900000 */
[----:B------:R-:W2:Y:S02]  /*151d0*/  @!P0 SYNCS.PHASECHK.TRANS64 P0, [R4+URZ+0x58028], R7 ;  /* 0x05802807040085a7 */ /* 0x000ea4000800007f */
[----:B--2---:R-:W-:Y:S05]  /*151e0*/  @!P0 BRA `(.L_x_90) ;  /* 0xfffffffc00f08947 */ /* 0x004fea000383ffff */
[----:B------:R-:W-:Y:S05]  /*151f0*/  BRA `(.L_x_115) ;  /* 0xfffffff000907947 */ /* 0x000fea000383ffff */
.L_x_96:
[----:B-1----:R1:W2:Y:S02]  /*15200*/  SYNCS.PHASECHK.TRANS64.TRYWAIT P4, [R6+URZ+0x58028], R5 ;  /* 0x05802805060075a7 */ /* 0x0022a4000808017f */
[----:B--2---:R-:W-:Y:S05]  /*15210*/  @!P4 NANOSLEEP.SYNCS 0x989680 ;  /* 0x009896800000c95d */ /* 0x004fea0003900000 */
[----:B------:R-:W2:Y:S02]  /*15220*/  @!P4 SYNCS.PHASECHK.TRANS64 P4, [R6+URZ+0x58028], R5 ;  /* 0x058028050600c5a7 */ /* 0x000ea4000808007f */
[----:B--2---:R-:W-:Y:S05]  /*15230*/  @!P4 BRA `(.L_x_96) ;  /* 0xfffffffc00f0c947 */ /* 0x004fea000383ffff */
[----:B------:R-:W-:Y:S05]  /*15240*/  BRA `(.L_x_116) ;  /* 0xfffffff400647947 */ /* 0x000fea000383ffff */
.L_x_101:
[----:B-1----:R1:W2:Y:S02]  /*15250*/  SYNCS.PHASECHK.TRANS64.TRYWAIT P4, [R6+URZ+0x58028], R7 ;  /* 0x05802807060075a7 */ /* 0x0022a4000808017f */
[----:B--2---:R-:W-:Y:S05]  /*15260*/  @!P4 NANOSLEEP.SYNCS 0x989680 ;  /* 0x009896800000c95d */ /* 0x004fea0003900000 */
[----:B------:R-:W2:Y:S02]  /*15270*/  @!P4 SYNCS.PHASECHK.TRANS64 P4, [R6+URZ+0x58028], R7 ;  /* 0x058028070600c5a7 */ /* 0x000ea4000808007f */
[----:B--2---:R-:W-:Y:S05]  /*15280*/  @!P4 BRA `(.L_x_101) ;  /* 0xfffffffc00f0c947 */ /* 0x004fea000383ffff */
[----:B------:R-:W-:Y:S05]  /*15290*/  BRA `(.L_x_117) ;  /* 0xfffffff800087947 */ /* 0x000fea000383ffff */
        .weak           $__internal_0_$__cuda_sm20_rcp_rn_f32_slowpath
        .type           $__internal_0_$__cuda_sm20_rcp_rn_f32_slowpath,@function
        .size           $__internal_0_$__cuda_sm20_rcp_rn_f32_slowpath,(.L_x_123 - $__internal_0_$__cuda_sm20_rcp_rn_f32_slowpath)
$__internal_0_$__cuda_sm20_rcp_rn_f32_slowpath:
[----:B------:R-:W-:Y:S01]  /*152a0*/  SHF.L.U32 R0, R2, 0x1, RZ ;  /* 0x0000000102007819 */ /* 0x000fe200000006ff */
[----:B------:R-:W-:Y:S03]  /*152b0*/  BSSY B2, `(.L_x_118) ;  /* 0x0000030000027945 */ /* 0x000fe60003800000 */
[----:B------:R-:W-:-:S04]  /*152c0*/  SHF.R.U32.HI R13, RZ, 0x18, R0 ;  /* 0x00000018ff0d7819 */ /* 0x000fc80000011600 */
[----:B------:R-:W-:-:S13]  /*152d0*/  ISETP.NE.U32.AND P0, PT, R13, RZ, PT ;  /* 0x000000ff0d00720c */ /* 0x000fda0003f05070 */
[----:B------:R-:W-:Y:S05]  /*152e0*/  @P0 BRA `(.L_x_119) ;  /* 0x0000000000280947 */ /* 0x000fea0003800000 */
[----:B------:R-:W-:-:S04]  /*152f0*/  SHF.L.U32 R0, R2, 0x1, RZ ;  /* 0x0000000102007819 */ /* 0x000fc800000006ff */
[----:B------:R-:W-:-:S13]  /*15300*/  ISETP.NE.AND P0, PT, R0, RZ, PT ;  /* 0x000000ff0000720c */ /* 0x000fda0003f05270 */
[----:B------:R-:W-:Y:S01]  /*15310*/  @P0 FFMA R5, R2, 1.84467440737095516160e+19, RZ ;  /* 0x5f80000002050823 */ /* 0x000fe200000000ff */
[----:B------:R-:W-:Y:S08]  /*15320*/  @!P0 MUFU.RCP R3, R2 ;  /* 0x0000000200038308 */ /* 0x000ff00000001000 */
[----:B------:R-:W1:Y:S02]  /*15330*/  @P0 MUFU.RCP R0, R5 ;  /* 0x0000000500000308 */ /* 0x000e640000001000 */
[----:B-1----:R-:W-:-:S04]  /*15340*/  @P0 FFMA R12, R5, R0, -1 ;  /* 0xbf800000050c0423 */ /* 0x002fc80000000000 */
[----:B------:R-:W-:-:S04]  /*15350*/  @P0 FADD.FTZ R13, -R12, -RZ ;  /* 0x800000ff0c0d0221 */ /* 0x000fc80000010100 */
[----:B------:R-:W-:-:S04]  /*15360*/  @P0 FFMA R0, R0, R13, R0 ;  /* 0x0000000d00000223 */ /* 0x000fc80000000000 */
[----:B------:R-:W-:Y:S01]  /*15370*/  @P0 FFMA R3, R0, 1.84467440737095516160e+19, RZ ;  /* 0x5f80000000030823 */ /* 0x000fe200000000ff */
[----:B------:R-:W-:Y:S06]  /*15380*/  BRA `(.L_x_120) ;  /* 0x0000000000887947 */ /* 0x000fec0003800000 */
.L_x_119:
[----:B------:R-:W-:-:S04]  /*15390*/  IADD3 R19, R13, -0xfd, RZ ;  /* 0xffffff030d137810 */ /* 0x000fc80007ffe0ff */
[----:B------:R-:W-:-:S13]  /*153a0*/  ISETP.GT.U32.AND P0, PT, R19, 0x1, PT ;  /* 0x000000011300780c */ /* 0x000fda0003f04070 */
[----:B------:R-:W-:Y:S05]  /*153b0*/  @P0 BRA `(.L_x_121) ;  /* 0x0000000000780947 */ /* 0x000fea0003800000 */
[----:B------:R-:W-:Y:S02]  /*153c0*/  LOP3.LUT R0, R2, 0x7fffff, RZ, 0xc0, !PT ;  /* 0x007fffff02007812 */ /* 0x000fe400078ec0ff */
[----:B------:R-:W-:Y:S02]  /*153d0*/  MOV R14, 0x3 ;  /* 0x00000003000e7802 */ /* 0x000fe40000000f00 */
[----:B------:R-:W-:Y:S02]  /*153e0*/  LOP3.LUT R0, R0, 0x3f800000, RZ, 0xfc, !PT ;  /* 0x3f80000000007812 */ /* 0x000fe400078efcff */
[----:B------:R-:W-:Y:S02]  /*153f0*/  SHF.L.U32 R14, R14, R19, RZ ;  /* 0x000000130e0e7219 */ /* 0x000fe400000006ff */
[----:B------:R-:W1:Y:S02]  /*15400*/  MUFU.RCP R3, R0 ;  /* 0x0000000000037308 */ /* 0x000e640000001000 */
[----:B-1----:R-:W-:-:S04]  /*15410*/  FFMA R5, R0, R3, -1 ;  /* 0xbf80000000057423 */ /* 0x002fc80000000003 */
[----:B------:R-:W-:-:S04]  /*15420*/  FADD.FTZ R12, -R5, -RZ ;  /* 0x800000ff050c7221 */ /* 0x000fc80000010100 */
[CCC-:B------:R-:W-:Y:S01]  /*15430*/  FFMA.RM R5, R3.reuse, R12.reuse, R3.reuse ;  /* 0x0000000c03057223 */ /* 0x1c0fe20000004003 */
[----:B------:R-:W-:-:S04]  /*15440*/  FFMA.RP R12, R3, R12, R3 ;  /* 0x0000000c030c7223 */ /* 0x000fc80000008003 */
[C---:B------:R-:W-:Y:S02]  /*15450*/  LOP3.LUT R3, R5.reuse, 0x7fffff, RZ, 0xc0, !PT ;  /* 0x007fffff05037812 */ /* 0x040fe400078ec0ff */
[----:B------:R-:W-:Y:S02]  /*15460*/  FSETP.NEU.FTZ.AND P0, PT, R5, R12, PT ;  /* 0x0000000c0500720b */ /* 0x000fe40003f1d000 */
[----:B------:R-:W-:Y:S02]  /*15470*/  LOP3.LUT R3, R3, 0x800000, RZ, 0xfc, !PT ;  /* 0x0080000003037812 */ /* 0x000fe400078efcff */
[----:B------:R-:W-:Y:S02]  /*15480*/  SEL R5, RZ, 0xffffffff, !P0 ;  /* 0xffffffffff057807 */ /* 0x000fe40004000000 */
[----:B------:R-:W-:Y:S02]  /*15490*/  LOP3.LUT R14, R14, R3, RZ, 0xc0, !PT ;  /* 0x000000030e0e7212 */ /* 0x000fe400078ec0ff */
[----:B------:R-:W-:-:S02]  /*154a0*/  IADD3 R0, -R5, RZ, RZ ;  /* 0x000000ff05007210 */ /* 0x000fc40007ffe1ff */
[-C--:B------:R-:W-:Y:S02]  /*154b0*/  SHF.R.U32.HI R14, RZ, R19.reuse, R14 ;  /* 0x00000013ff0e7219 */ /* 0x080fe4000001160e */
[----:B------:R-:W-:Y:S02]  /*154c0*/  LOP3.LUT P1, RZ, R0, R19, R3, 0xf8, !PT ;  /* 0x0000001300ff7212 */ /* 0x000fe4000782f803 */
[C---:B------:R-:W-:Y:S02]  /*154d0*/  LOP3.LUT P0, RZ, R14.reuse, 0x1, RZ, 0xc0, !PT ;  /* 0x000000010eff7812 */ /* 0x040fe4000780c0ff */
[----:B------:R-:W-:-:S04]  /*154e0*/  LOP3.LUT P2, RZ, R14, 0x2, RZ, 0xc0, !PT ;  /* 0x000000020eff7812 */ /* 0x000fc8000784c0ff */
[----:B------:R-:W-:Y:S02]  /*154f0*/  PLOP3.LUT P0, PT, P0, P1, P2, 0xe0, 0x0 ;  /* 0x000000000000781c */ /* 0x000fe40000703c20 */
[----:B------:R-:W-:Y:S02]  /*15500*/  LOP3.LUT P1, RZ, R2, 0x7fffff, RZ, 0xc0, !PT ;  /* 0x007fffff02ff7812 */ /* 0x000fe4000782c0ff */
[----:B------:R-:W-:-:S04]  /*15510*/  SEL R0, RZ, 0x1, !P0 ;  /* 0x00000001ff007807 */ /* 0x000fc80004000000 */
[----:B------:R-:W-:-:S04]  /*15520*/  IADD3 R0, -R0, RZ, RZ ;  /* 0x000000ff00007210 */ /* 0x000fc80007ffe1ff */
[----:B------:R-:W-:Y:S02]  /*15530*/  ISETP.GE.AND P0, PT, R0, RZ, PT ;  /* 0x000000ff0000720c */ /* 0x000fe40003f06270 */
[----:B------:R-:W-:-:S04]  /*15540*/  IADD3 R0, R13, -0xfc, RZ ;  /* 0xffffff040d007810 */ /* 0x000fc80007ffe0ff */
[----:B------:R-:W-:-:S07]  /*15550*/  SHF.R.U32.HI R3, RZ, R0, R3 ;  /* 0x00000000ff037219 */ /* 0x000fce0000011603 */
[----:B------:R-:W-:-:S04]  /*15560*/  @!P0 IADD3 R3, R3, 0x1, RZ ;  /* 0x0000000103038810 */ /* 0x000fc80007ffe0ff */
[----:B------:R-:W-:-:S04]  /*15570*/  @!P1 SHF.L.U32 R3, R3, 0x1, RZ ;  /* 0x0000000103039819 */ /* 0x000fc800000006ff */
[----:B------:R-:W-:Y:S01]  /*15580*/  LOP3.LUT R3, R3, 0x80000000, R2, 0xf8, !PT ;  /* 0x8000000003037812 */ /* 0x000fe200078ef802 */
[----:B------:R-:W-:Y:S06]  /*15590*/  BRA `(.L_x_120) ;  /* 0x0000000000047947 */ /* 0x000fec0003800000 */
.L_x_121:
[----:B------:R1:W2:Y:S02]  /*155a0*/  MUFU.RCP R3, R2 ;  /* 0x0000000200037308 */ /* 0x0002a40000001000 */
.L_x_120:
[----:B------:R-:W-:Y:S05]  /*155b0*/  BSYNC B2 ;  /* 0x0000000000027941 */ /* 0x000fea0003800000 */
.L_x_118:
[----:B--2---:R-:W-:Y:S02]  /*155c0*/  MOV R0, R3 ;  /* 0x0000000300007202 */ /* 0x004fe40000000f00 */
[----:B-1----:R-:W-:Y:S02]  /*155d0*/  MOV R2, R15 ;  /* 0x0000000f00027202 */ /* 0x002fe40000000f00 */
[----:B------:R-:W-:-:S04]  /*155e0*/  MOV R3, 0x0 ;  /* 0x0000000000037802 */ /* 0x000fc80000000f00 */
[----:B------:R-:W-:Y:S05]  /*155f0*/  RET.REL.NODEC R2 `(_ZN7cutlass13device_kernelINS_4fmha6kernel28FmhaKernelTmaWarpSpecializedINS1_10collective30FmhaMainloopTmaWarpSpecializedINS_6half_tEffN4cute5tupleIJNS7_1CILi128EEENS9_ILi256EEESA_EEENS8_IJiNS9_ILi1EEENS8_IJiiEEEEEESF_SF_NS4_14ResidualFusionEJEEENS4_15FmhaFwdEpilogueIS6_fNS8_IJNS9_ILi64EEESA_SB_EEEEENS2_23IndividualTileSchedulerEJEEEEEvNT_6ParamsE) ;  /* 0xfffffea802807950 */ /* 0x000fea0003c3ffff */
.L_x_122:
[----:B------:R-:W-:-:S00]  /*15600*/  BRA `(.L_x_122) ;  /* 0xfffffffc00fc7947 */ /* 0x000fc0000383ffff */
[----:B------:R-:W-:-:S00]  /*15610*/  NOP ;  /* 0x0000000000007918 */ /* 0x000fc00000000000 */
        /* <DEDUP_REMOVED lines=14> */
.L_x_123:


//--------------------- .nv.global.init           --------------------------
	.section	.nv.global.init,"aw",@progbits
.nv.global.init:
	.type		$str$24,@object
	.size		$str$24,($str$25 - $str$24)
$str$24:
        /*0000*/ 	.byte	0x28, 0x61, 0x64, 0x64, 0x72, 0x65, 0x73, 0x73, 0x20, 0x26, 0x20, 0x6d, 0x61, 0x73, 0x6b, 0x29
        /*0010*/ 	.byte	0x20, 0x3d, 0x3d, 0x20, 0x30, 0x00
	.type		$str$25,@object
	.size		$str$25,(__unnamed_1 - $str$25)
$str$25:
        /*0016*/ 	.byte	0x2f, 0x74, 0x6d, 0x70, 0x2f, 0x63, 0x75, 0x74, 0x6c, 0x61, 0x73, 0x73, 0x5f, 0x73, 0x77, 0x65
        /*0026*/ 	.byte	0x65, 0x70, 0x5f, 0x73, 0x72, 0x63, 0x2f, 0x69, 0x6e, 0x63, 0x6c, 0x75, 0x64, 0x65, 0x2f, 0x63
        /*0036*/ 	.byte	0x75, 0x74, 0x65, 0x2f, 0x70, 0x6f, 0x69, 0x6e, 0x74, 0x65, 0x72, 0x5f, 0x66, 0x6c, 0x61, 0x67
        /*0046*/ 	.byte	0x67, 0x65, 0x64, 0x2e, 0x68, 0x70, 0x70, 0x00
	.type		__unnamed_1,@object
	.size		__unnamed_1,(__unnamed_2 - __unnamed_1)
__unnamed_1:
        /*004e*/ 	.byte	0x61, 0x75, 0x74, 0x6f, 0x20, 0x63, 0x75, 0x74, 0x65, 0x3a, 0x3a, 0x61, 0x73, 0x5f, 0x70, 0x6f
        /* <DEDUP_REMOVED lines=27> */
        /*020e*/ 	.byte	0x3e, 0x3e, 0x3e, 0x3e, 0x3e, 0x5d, 0x00
	.type		__unnamed_2,@object
	.size		__unnamed_2,(.L_1 - __unnamed_2)
__unnamed_2:
        /* <DEDUP_REMOVED lines=29> */
.L_1:


//--------------------- .nv.shared._ZN7cutlass13device_kernelINS_4fmha6kernel28FmhaKernelTmaWarpSpecializedINS1_10collective30FmhaMainloopTmaWarpSpecializedINS_6half_tEffN4cute5tupleIJNS7_1CILi128EEENS9_ILi256EEESA_EEENS8_IJiNS9_ILi1EEENS8_IJiiEEEEEESF_SF_NS4_14ResidualFusionEJEEENS4_15FmhaFwdEpilogueIS6_fNS8_IJNS9_ILi64EEESA_SB_EEEEENS2_23IndividualTileSchedulerEJEEEEEvNT_6ParamsE --------------------------
	.section	.nv.shared._ZN7cutlass13device_kernelINS_4fmha6kernel28FmhaKernelTmaWarpSpecializedINS1_10collective30FmhaMainloopTmaWarpSpecializedINS_6half_tEffN4cute5tupleIJNS7_1CILi128EEENS9_ILi256EEESA_EEENS8_IJiNS9_ILi1EEENS8_IJiiEEEEEESF_SF_NS4_14ResidualFusionEJEEENS4_15FmhaFwdEpilogueIS6_fNS8_IJNS9_ILi64EEESA_SB_EEEEENS2_23IndividualTileSchedulerEJEEEEEvNT_6ParamsE,"aw",@nobits
	.sectionflags	@""
	.align	16
	.zero		1024


//--------------------- .nv.shared.reserved.0     --------------------------
	.section	.nv.shared.reserved.0,"aw",@nobits
	.weak		__nv_reservedSMEM_offset_0_alias
	.size		__nv_reservedSMEM_offset_0_alias, 0, 0
	.other		__nv_reservedSMEM_offset_0_alias,@"STO_CUDA_RESERVED_SHARED STV_DEFAULT"
__nv_reservedSMEM_offset_0_alias:
	.zero		0


//--------------------- .nv.global                --------------------------
	.section	.nv.global,"aw",@nobits
.nv.global:
	.type		_ZN39_INTERNAL_f6181c07_4_k_cu_9e5c2961_31154cute1_E,@object
	.size		_ZN39_INTERNAL_f6181c07_4_k_cu_9e5c2961_31154cute1_E,(_ZN39_INTERNAL_f6181c07_4_k_cu_9e5c2961_31154cuda3std3__45__cpo6cbeginE - _ZN39_INTERNAL_f6181c07_4_k_cu_9e5c2961_31154cute1_E)
_ZN39_INTERNAL_f6181c07_4_k_cu_9e5c2961_31154cute1_E:
	.zero		1
	.type		_ZN39_INTERNAL_f6181c07_4_k_cu_9e5c2961_31154cuda3std3__45__cpo6cbeginE,@object
	.size		_ZN39_INTERNAL_f6181c07_4_k_cu_9e5c2961_31154cuda3std3__45__cpo6cbeginE,(_ZN39_INTERNAL_f6181c07_4_k_cu_9e5c2961_31154cuda3std3__48in_placeE - _ZN39_INTERNAL_f6181c07_4_k_cu_9e5c2961_31154cuda3std3__45__cpo6cbeginE)
_ZN39_INTERNAL_f6181c07_4_k_cu_9e5c2961_31154cuda3std3__45__cpo6cbeginE:
	.zero		1
	.type		_ZN39_INTERNAL_f6181c07_4_k_cu_9e5c2961_31154cuda3std3__48in_placeE,@object
	.size		_ZN39_INTERNAL_f6181c07_4_k_cu_9e5c2961_31154cuda3std3__48in_placeE,(_ZN39_INTERNAL_f6181c07_4_k_cu_9e5c2961_31154cuda3std6ranges3__45__cpo9iter_moveE - _ZN39_INTERNAL_f6181c07_4_k_cu_9e5c2961_31154cuda3std3__48in_placeE)
_ZN39_INTERNAL_f6181c07_4_k_cu_9e5c2961_31154cuda3std3__48in_placeE:
	.zero		1
	.type		_ZN39_INTERNAL_f6181c07_4_k_cu_9e5c2961_31154cuda3std6ranges3__45__cpo9iter_moveE,@object
	.size		_ZN39_INTERNAL_f6181c07_4_k_cu_9e5c2961_31154cuda3std6ranges3__45__cpo9iter_moveE,(_ZN39_INTERNAL_f6181c07_4_k_cu_9e5c2961_31154cuda3std3__45__cpo5beginE - _ZN39_INTERNAL_f6181c07_4_k_cu_9e5c2961_31154cuda3std6ranges3__45__cpo9iter_moveE)
_ZN39_INTERNAL_f6181c07_4_k_cu_9e5c2961_31154cuda3std6ranges3__45__cpo9iter_moveE:
	.zero		1
	.type		_ZN39_INTERNAL_f6181c07_4_k_cu_9e5c2961_31154cuda3std3__45__cpo5beginE,@object
	.size		_ZN39_INTERNAL_f6181c07_4_k_cu_9e5c2961_31154cuda3std3__45__cpo5beginE,(_ZN39_INTERNAL_f6181c07_4_k_cu_9e5c2961_31154cuda3std3__441_GLOBAL__N__f6181c07_4_k_cu_9e5c2961_31156ignoreE - _ZN39_INTERNAL_f6181c07_4_k_cu_9e5c2961_31154cuda3std3__45__cpo5beginE)
_ZN39_INTERNAL_f6181c07_4_k_cu_9e5c2961_31154cuda3std3__45__cpo5beginE:
	.zero		1
	.type		_ZN39_INTERNAL_f6181c07_4_k_cu_9e5c2961_31154cuda3std3__441_GLOBAL__N__f6181c07_4_k_cu_9e5c2961_31156ignoreE,@object
	.size		_ZN39_INTERNAL_f6181c07_4_k_cu_9e5c2961_31154cuda3std3__441_GLOBAL__N__f6181c07_4_k_cu_9e5c2961_31156ignoreE,(_ZN39_INTERNAL_f6181c07_4_k_cu_9e5c2961_31154cute7productE - _ZN39_INTERNAL_f6181c07_4_k_cu_9e5c2961_31154cuda3std3__441_GLOBAL__N__f6181c07_4_k_cu_9e5c2961_31156ignoreE)
_ZN39_INTERNAL_f6181c07_4_k_cu_9e5c2961_31154cuda3std3__441_GLOBAL__N__f6181c07_4_k_cu_9e5c2961_31156ignoreE:
	.zero		1
	.type		_ZN39_INTERNAL_f6181c07_4_k_cu_9e5c2961_31154cute7productE,@object
	.size		_ZN39_INTERNAL_f6181c07_4_k_cu_9e5c2961_31154cute7productE,(_ZN39_INTERNAL_f6181c07_4_k_cu_9e5c2961_31154cuda3std3__45__cpo3endE - _ZN39_INTERNAL_f6181c07_4_k_cu_9e5c2961_31154cute7productE)
_ZN39_INTERNAL_f6181c07_4_k_cu_9e5c2961_31154cute7productE:
	.zero		1
	.type		_ZN39_INTERNAL_f6181c07_4_k_cu_9e5c2961_31154cuda3std3__45__cpo3endE,@object
	.size		_ZN39_INTERNAL_f6181c07_4_k_cu_9e5c2961_31154cuda3std3__45__cpo3endE,(_ZN39_INTERNAL_f6181c07_4_k_cu_9e5c2961_31154cuda3std3__419piecewise_constructE - _ZN39_INTERNAL_f6181c07_4_k_cu_9e5c2961_31154cuda3std3__45__cpo3endE)
_ZN39_INTERNAL_f6181c07_4_k_cu_9e5c2961_31154cuda3std3__45__cpo3endE:
	.zero		1
	.type		_ZN39_INTERNAL_f6181c07_4_k_cu_9e5c2961_31154cuda3std3__419piecewise_constructE,@object
	.size		_ZN39_INTERNAL_f6181c07_4_k_cu_9e5c2961_31154cuda3std3__419piecewise_constructE,(_ZN39_INTERNAL_f6181c07_4_k_cu_9e5c2961_31154cuda3std3__45__cpo4cendE - _ZN39_INTERNAL_f6181c07_4_k_cu_9e5c2961_31154cuda3std3__419piecewise_constructE)
_ZN39_INTERNAL_f6181c07_4_k_cu_9e5c2961_31154cuda3std3__419piecewise_constructE:
	.zero		1
	.type		_ZN39_INTERNAL_f6181c07_4_k_cu_9e5c2961_31154cuda3std3__45__cpo4cendE,@object
	.size		_ZN39_INTERNAL_f6181c07_4_k_cu_9e5c2961_31154cuda3std3__45__cpo4cendE,(_ZN39_INTERNAL_f6181c07_4_k_cu_9e5c2961_31154cuda3std6ranges3__45__cpo4swapE - _ZN39_INTERNAL_f6181c07_4_k_cu_9e5c2961_31154cuda3std3__45__cpo4cendE)
_ZN39_INTERNAL_f6181c07_4_k_cu_9e5c2961_31154cuda3std3__45__cpo4cendE:
	.zero		1
	.type		_ZN39_INTERNAL_f6181c07_4_k_cu_9e5c2961_31154cuda3std6ranges3__45__cpo4swapE,@object
	.size		_ZN39_INTERNAL_f6181c07_4_k_cu_9e5c2961_31154cuda3std6ranges3__45__cpo4swapE,(.L_9 - _ZN39_INTERNAL_f6181c07_4_k_cu_9e5c2961_31154cuda3std6ranges3__45__cpo4swapE)
_ZN39_INTERNAL_f6181c07_4_k_cu_9e5c2961_31154cuda3std6ranges3__45__cpo4swapE:
	.zero		1
.L_9:


//--------------------- .nv.constant0._ZN7cutlass13device_kernelINS_4fmha6kernel28FmhaKernelTmaWarpSpecializedINS1_10collective30FmhaMainloopTmaWarpSpecializedINS_6half_tEffN4cute5tupleIJNS7_1CILi128EEENS9_ILi256EEESA_EEENS8_IJiNS9_ILi1EEENS8_IJiiEEEEEESF_SF_NS4_14ResidualFusionEJEEENS4_15FmhaFwdEpilogueIS6_fNS8_IJNS9_ILi64EEESA_SB_EEEEENS2_23IndividualTileSchedulerEJEEEEEvNT_6ParamsE --------------------------
	.section	.nv.constant0._ZN7cutlass13device_kernelINS_4fmha6kernel28FmhaKernelTmaWarpSpecializedINS1_10collective30FmhaMainloopTmaWarpSpecializedINS_6half_tEffN4cute5tupleIJNS7_1CILi128EEENS9_ILi256EEESA_EEENS8_IJiNS9_ILi1EEENS8_IJiiEEEEEESF_SF_NS4_14ResidualFusionEJEEENS4_15FmhaFwdEpilogueIS6_fNS8_IJNS9_ILi64EEESA_SB_EEEEENS2_23IndividualTileSchedulerEJEEEEEvNT_6ParamsE,"a",@progbits
	.sectionflags	@""
	.align	4
.nv.constant0._ZN7cutlass13device_kernelINS_4fmha6kernel28FmhaKernelTmaWarpSpecializedINS1_10collective30FmhaMainloopTmaWarpSpecializedINS_6half_tEffN4cute5tupleIJNS7_1CILi128EEENS9_ILi256EEESA_EEENS8_IJiNS9_ILi1EEENS8_IJiiEEEEEESF_SF_NS4_14ResidualFusionEJEEENS4_15FmhaFwdEpilogueIS6_fNS8_IJNS9_ILi64EEESA_SB_EEEEENS2_23IndividualTileSchedulerEJEEEEEvNT_6ParamsE:
	.zero		2688


//--------------------- SYMBOLS --------------------------

	.type		.nv.reservedSmem.offset0,@object
	.size		.nv.reservedSmem.offset0,0x4
	.type		__assertfail,@function
